	.target	sm_90a

	.elftype	@"ET_EXEC"


//--------------------- .note.nv.tkinfo           --------------------------
	.section	.note.nv.tkinfo,"",@"SHT_NOTE"
	.sectionflags	@"SHF_NOTE_NV_TKINFO"
	.tkinfo
        /*0018*/ 	.word	0x00000002
        /*0030*/ 	.string	""
        /*0030*/ 	.string	"ptxas"
        /*0030*/ 	.string	"Cuda compilation tools, release 13.0, V13.0.88"
        /*0030*/ 	.string	"Build cuda_13.0.r13.0/compiler.36424714_0"
        /*0030*/ 	.string	"-arch sm_90a -m 64 "



//--------------------- .note.nv.cuinfo           --------------------------
	.section	.note.nv.cuinfo,"",@"SHT_NOTE"
	.sectionflags	@"SHF_NOTE_NV_CUINFO"
        /*0018*/ 	.short	0x0002
        /*001a*/ 	.short	0x005a
        /*001c*/ 	.short	0x0082
	.zero		2


//--------------------- .nv.info                  --------------------------
	.section	.nv.info,"",@"SHT_CUDA_INFO"
	.align	4


	//----- nvinfo : EIATTR_REGCOUNT
	.align		4
        /*0000*/ 	.byte	0x04, 0x2f
        /*0002*/ 	.short	(.L_12 - .L_11)
	.align		4
.L_11:
        /*0004*/ 	.word	index@(_ZN7cutlass13device_kernelINS_4gemm6kernel13GemmUniversalIN4cute5tupleIJiiiiEEENS1_10collective13CollectiveMmaINS1_40MainloopSm90TmaGmmaWarpSpecializedSparseILi2ENS5_IJNS4_1CILi2EEENSA_ILi1EEESC_EEENS1_35KernelTmaWarpSpecializedCooperativeEEENS5_IJNSA_ILi256EEESG_NSA_ILi128EEEEEENS_6half_tENS5_IJNS4_6LayoutINS5_IJiNS5_IJSB_iEEEiEEENS5_IJlNS5_IJSC_SB_EEElEEEEENSK_INS5_IJNS5_IJNS5_IJNSA_ILi8EEESB_NSA_ILi4EEEEEEiEEENS5_IJNS5_IJNSA_ILi16EEESB_SR_EEEiEEEiEEENS5_IJNS5_IJNS5_IJSH_SU_NSA_ILi2048EEEEEENSA_ILi8192EEEEEENS5_IJNS5_IJSC_NSA_ILi1024EEENSA_ILi32EEEEEElEEElEEEEEEEESJ_NS5_IJlSC_lEEENS4_8TiledMMAINS4_8MMA_AtomIJNS4_4SM904GMMA6SPARSE27GMMA_64x256x32_F32F16F16_SSILNS1D_5MajorE0ELS1G_0ELNS1D_7ScaleInE1ELS1H_1ELNS1D_9SparseSelE0EEEEEENSK_ISD_NS5_IJSC_NSA_ILi0EEES1L_EEEEENS5_IJNS4_10UnderscoreES1O_S1O_EEEEENS4_13SM90_TMA_LOADENS4_14ComposedLayoutINS4_7SwizzleILi3ELi4ELi3EEENS4_25smem_sparse_ptr_flag_bitsILi2ELi16EEENSK_INS5_IJNS5_IJSC_SQ_EEENS5_IJSB_NSA_ILi64EEEEEEEEENS5_IJNS5_IJS1L_SH_EEESN_EEEEEEEvNS4_8identityENS4_23SM90_TMA_LOAD_MULTICASTENS1S_IS1U_NS4_18smem_ptr_flag_bitsILi16EEENSK_INS5_IJSQ_S1Y_EEENS5_IJS1Y_SC_EEEEEEEvS25_EENS_8epilogue10collective6detail29Sm90TmaWarpSpecializedAdapterINS2F_15DefaultEpilogueIfNS5_IJSC_llEEES2J_NS2E_6thread17LinearCombinationIfLi1EffLNS2K_9ScaleType4KindE0ELNS_15FloatRoundStyleE2EfEENS1_15EpilogueDefaultEEEEEvvEEEEvNT_6ParamsE)
        /*0008*/ 	.word	0x000000a8


	//----- nvinfo : EIATTR_FRAME_SIZE
	.align		4
.L_12:
        /*000c*/ 	.byte	0x04, 0x11
        /*000e*/ 	.short	(.L_14 - .L_13)
	.align		4
.L_13:
        /*0010*/ 	.word	index@(_ZN7cutlass13device_kernelINS_4gemm6kernel13GemmUniversalIN4cute5tupleIJiiiiEEENS1_10collective13CollectiveMmaINS1_40MainloopSm90TmaGmmaWarpSpecializedSparseILi2ENS5_IJNS4_1CILi2EEENSA_ILi1EEESC_EEENS1_35KernelTmaWarpSpecializedCooperativeEEENS5_IJNSA_ILi256EEESG_NSA_ILi128EEEEEENS_6half_tENS5_IJNS4_6LayoutINS5_IJiNS5_IJSB_iEEEiEEENS5_IJlNS5_IJSC_SB_EEElEEEEENSK_INS5_IJNS5_IJNS5_IJNSA_ILi8EEESB_NSA_ILi4EEEEEEiEEENS5_IJNS5_IJNSA_ILi16EEESB_SR_EEEiEEEiEEENS5_IJNS5_IJNS5_IJSH_SU_NSA_ILi2048EEEEEENSA_ILi8192EEEEEENS5_IJNS5_IJSC_NSA_ILi1024EEENSA_ILi32EEEEEElEEElEEEEEEEESJ_NS5_IJlSC_lEEENS4_8TiledMMAINS4_8MMA_AtomIJNS4_4SM904GMMA6SPARSE27GMMA_64x256x32_F32F16F16_SSILNS1D_5MajorE0ELS1G_0ELNS1D_7ScaleInE1ELS1H_1ELNS1D_9SparseSelE0EEEEEENSK_ISD_NS5_IJSC_NSA_ILi0EEES1L_EEEEENS5_IJNS4_10UnderscoreES1O_S1O_EEEEENS4_13SM90_TMA_LOADENS4_14ComposedLayoutINS4_7SwizzleILi3ELi4ELi3EEENS4_25smem_sparse_ptr_flag_bitsILi2ELi16EEENSK_INS5_IJNS5_IJSC_SQ_EEENS5_IJSB_NSA_ILi64EEEEEEEEENS5_IJNS5_IJS1L_SH_EEESN_EEEEEEEvNS4_8identityENS4_23SM90_TMA_LOAD_MULTICASTENS1S_IS1U_NS4_18smem_ptr_flag_bitsILi16EEENSK_INS5_IJSQ_S1Y_EEENS5_IJS1Y_SC_EEEEEEEvS25_EENS_8epilogue10collective6detail29Sm90TmaWarpSpecializedAdapterINS2F_15DefaultEpilogueIfNS5_IJSC_llEEES2J_NS2E_6thread17LinearCombinationIfLi1EffLNS2K_9ScaleType4KindE0ELNS_15FloatRoundStyleE2EfEENS1_15EpilogueDefaultEEEEEvvEEEEvNT_6ParamsE)
        /*0014*/ 	.word	0x00000a68


	//----- nvinfo : EIATTR_MIN_STACK_SIZE
	.align		4
.L_14:
        /*0018*/ 	.byte	0x04, 0x12
        /*001a*/ 	.short	(.L_16 - .L_15)
	.align		4
.L_15:
        /*001c*/ 	.word	index@(_ZN7cutlass13device_kernelINS_4gemm6kernel13GemmUniversalIN4cute5tupleIJiiiiEEENS1_10collective13CollectiveMmaINS1_40MainloopSm90TmaGmmaWarpSpecializedSparseILi2ENS5_IJNS4_1CILi2EEENSA_ILi1EEESC_EEENS1_35KernelTmaWarpSpecializedCooperativeEEENS5_IJNSA_ILi256EEESG_NSA_ILi128EEEEEENS_6half_tENS5_IJNS4_6LayoutINS5_IJiNS5_IJSB_iEEEiEEENS5_IJlNS5_IJSC_SB_EEElEEEEENSK_INS5_IJNS5_IJNS5_IJNSA_ILi8EEESB_NSA_ILi4EEEEEEiEEENS5_IJNS5_IJNSA_ILi16EEESB_SR_EEEiEEEiEEENS5_IJNS5_IJNS5_IJSH_SU_NSA_ILi2048EEEEEENSA_ILi8192EEEEEENS5_IJNS5_IJSC_NSA_ILi1024EEENSA_ILi32EEEEEElEEElEEEEEEEESJ_NS5_IJlSC_lEEENS4_8TiledMMAINS4_8MMA_AtomIJNS4_4SM904GMMA6SPARSE27GMMA_64x256x32_F32F16F16_SSILNS1D_5MajorE0ELS1G_0ELNS1D_7ScaleInE1ELS1H_1ELNS1D_9SparseSelE0EEEEEENSK_ISD_NS5_IJSC_NSA_ILi0EEES1L_EEEEENS5_IJNS4_10UnderscoreES1O_S1O_EEEEENS4_13SM90_TMA_LOADENS4_14ComposedLayoutINS4_7SwizzleILi3ELi4ELi3EEENS4_25smem_sparse_ptr_flag_bitsILi2ELi16EEENSK_INS5_IJNS5_IJSC_SQ_EEENS5_IJSB_NSA_ILi64EEEEEEEEENS5_IJNS5_IJS1L_SH_EEESN_EEEEEEEvNS4_8identityENS4_23SM90_TMA_LOAD_MULTICASTENS1S_IS1U_NS4_18smem_ptr_flag_bitsILi16EEENSK_INS5_IJSQ_S1Y_EEENS5_IJS1Y_SC_EEEEEEEvS25_EENS_8epilogue10collective6detail29Sm90TmaWarpSpecializedAdapterINS2F_15DefaultEpilogueIfNS5_IJSC_llEEES2J_NS2E_6thread17LinearCombinationIfLi1EffLNS2K_9ScaleType4KindE0ELNS_15FloatRoundStyleE2EfEENS1_15EpilogueDefaultEEEEEvvEEEEvNT_6ParamsE)
        /*0020*/ 	.word	0x00000a68
.L_16:


//--------------------- .nv.compat                --------------------------
	.section	.nv.compat,"",@"SHT_CUDA_COMPAT_INFO"
	.align	4
        /*0000*/ 	.byte	0x02, 0x09, 0x01, 0x00, 0x02, 0x02, 0x04, 0x00, 0x02, 0x05, 0x05, 0x00, 0x03, 0x07, 0x01, 0x01
        /*0010*/ 	.byte	0x02, 0x03, 0x01, 0x00, 0x02, 0x06, 0x01, 0x00, 0x04, 0x0b, 0x08, 0x00, 0x00, 0x00, 0x00, 0x00
        /*0020*/ 	.byte	0x00, 0x00, 0x00, 0x00


//--------------------- .nv.info._ZN7cutlass13device_kernelINS_4gemm6kernel13GemmUniversalIN4cute5tupleIJiiiiEEENS1_10collective13CollectiveMmaINS1_40MainloopSm90TmaGmmaWarpSpecializedSparseILi2ENS5_IJNS4_1CILi2EEENSA_ILi1EEESC_EEENS1_35KernelTmaWarpSpecializedCooperativeEEENS5_IJNSA_ILi256EEESG_NSA_ILi128EEEEEENS_6half_tENS5_IJNS4_6LayoutINS5_IJiNS5_IJSB_iEEEiEEENS5_IJlNS5_IJSC_SB_EEElEEEEENSK_INS5_IJNS5_IJNS5_IJNSA_ILi8EEESB_NSA_ILi4EEEEEEiEEENS5_IJNS5_IJNSA_ILi16EEESB_SR_EEEiEEEiEEENS5_IJNS5_IJNS5_IJSH_SU_NSA_ILi2048EEEEEENSA_ILi8192EEEEEENS5_IJNS5_IJSC_NSA_ILi1024EEENSA_ILi32EEEEEElEEElEEEEEEEESJ_NS5_IJlSC_lEEENS4_8TiledMMAINS4_8MMA_AtomIJNS4_4SM904GMMA6SPARSE27GMMA_64x256x32_F32F16F16_SSILNS1D_5MajorE0ELS1G_0ELNS1D_7ScaleInE1ELS1H_1ELNS1D_9SparseSelE0EEEEEENSK_ISD_NS5_IJSC_NSA_ILi0EEES1L_EEEEENS5_IJNS4_10UnderscoreES1O_S1O_EEEEENS4_13SM90_TMA_LOADENS4_14ComposedLayoutINS4_7SwizzleILi3ELi4ELi3EEENS4_25smem_sparse_ptr_flag_bitsILi2ELi16EEENSK_INS5_IJNS5_IJSC_SQ_EEENS5_IJSB_NSA_ILi64EEEEEEEEENS5_IJNS5_IJS1L_SH_EEESN_EEEEEEEvNS4_8identityENS4_23SM90_TMA_LOAD_MULTICASTENS1S_IS1U_NS4_18smem_ptr_flag_bitsILi16EEENSK_INS5_IJSQ_S1Y_EEENS5_IJS1Y_SC_EEEEEEEvS25_EENS_8epilogue10collective6detail29Sm90TmaWarpSpecializedAdapterINS2F_15DefaultEpilogueIfNS5_IJSC_llEEES2J_NS2E_6thread17LinearCombinationIfLi1EffLNS2K_9ScaleType4KindE0ELNS_15FloatRoundStyleE2EfEENS1_15EpilogueDefaultEEEEEvvEEEEvNT_6ParamsE --------------------------
	.section	.nv.info._ZN7cutlass13device_kernelINS_4gemm6kernel13GemmUniversalIN4cute5tupleIJiiiiEEENS1_10collective13CollectiveMmaINS1_40MainloopSm90TmaGmmaWarpSpecializedSparseILi2ENS5_IJNS4_1CILi2EEENSA_ILi1EEESC_EEENS1_35KernelTmaWarpSpecializedCooperativeEEENS5_IJNSA_ILi256EEESG_NSA_ILi128EEEEEENS_6half_tENS5_IJNS4_6LayoutINS5_IJiNS5_IJSB_iEEEiEEENS5_IJlNS5_IJSC_SB_EEElEEEEENSK_INS5_IJNS5_IJNS5_IJNSA_ILi8EEESB_NSA_ILi4EEEEEEiEEENS5_IJNS5_IJNSA_ILi16EEESB_SR_EEEiEEEiEEENS5_IJNS5_IJNS5_IJSH_SU_NSA_ILi2048EEEEEENSA_ILi8192EEEEEENS5_IJNS5_IJSC_NSA_ILi1024EEENSA_ILi32EEEEEElEEElEEEEEEEESJ_NS5_IJlSC_lEEENS4_8TiledMMAINS4_8MMA_AtomIJNS4_4SM904GMMA6SPARSE27GMMA_64x256x32_F32F16F16_SSILNS1D_5MajorE0ELS1G_0ELNS1D_7ScaleInE1ELS1H_1ELNS1D_9SparseSelE0EEEEEENSK_ISD_NS5_IJSC_NSA_ILi0EEES1L_EEEEENS5_IJNS4_10UnderscoreES1O_S1O_EEEEENS4_13SM90_TMA_LOADENS4_14ComposedLayoutINS4_7SwizzleILi3ELi4ELi3EEENS4_25smem_sparse_ptr_flag_bitsILi2ELi16EEENSK_INS5_IJNS5_IJSC_SQ_EEENS5_IJSB_NSA_ILi64EEEEEEEEENS5_IJNS5_IJS1L_SH_EEESN_EEEEEEEvNS4_8identityENS4_23SM90_TMA_LOAD_MULTICASTENS1S_IS1U_NS4_18smem_ptr_flag_bitsILi16EEENSK_INS5_IJSQ_S1Y_EEENS5_IJS1Y_SC_EEEEEEEvS25_EENS_8epilogue10collective6detail29Sm90TmaWarpSpecializedAdapterINS2F_15DefaultEpilogueIfNS5_IJSC_llEEES2J_NS2E_6thread17LinearCombinationIfLi1EffLNS2K_9ScaleType4KindE0ELNS_15FloatRoundStyleE2EfEENS1_15EpilogueDefaultEEEEEvvEEEEvNT_6ParamsE,"",@"SHT_CUDA_INFO"
	.sectionflags	@""
	.align	4


	//----- nvinfo : EIATTR_CUDA_API_VERSION
	.align		4
        /*0000*/ 	.byte	0x04, 0x37
        /*0002*/ 	.short	(.L_18 - .L_17)
.L_17:
        /*0004*/ 	.word	0x00000082


	//----- nvinfo : EIATTR_KPARAM_INFO
	.align		4
.L_18:
        /*0008*/ 	.byte	0x04, 0x17
        /*000a*/ 	.short	(.L_20 - .L_19)
.L_19:
        /*000c*/ 	.word	0x00000000
        /*0010*/ 	.short	0x0000
        /*0012*/ 	.short	0x0070
        /*0014*/ 	.byte	0x00, 0xf0, 0x01, 0x14


	//----- nvinfo : EIATTR_SPARSE_MMA_MASK
	.align		4
.L_20:
        /*0018*/ 	.byte	0x03, 0x50
        /*001a*/ 	.short	0x0002


	//----- nvinfo : EIATTR_MAXREG_COUNT
	.align		4
        /*001c*/ 	.byte	0x03, 0x1b
        /*001e*/ 	.short	0x00a8


	//----- nvinfo : EIATTR_NUM_BARRIERS
	.align		4
        /*0020*/ 	.byte	0x02, 0x4c
        /*0022*/ 	.byte	0x01
	.zero		1


	//----- nvinfo : EIATTR_ANNOTATIONS
	.align		4
        /*0024*/ 	.byte	0x04, 0x55
        /*0026*/ 	.short	(.L_22 - .L_21)


	//   ....[0]....
.L_21:
        /*0028*/ 	.word	0x00000001
        /*002c*/ 	.byte	0xf0, 0x07, 0x00, 0x00, 0x01, 0x00, 0x00, 0x00, 0xb0, 0x09, 0x00, 0x00, 0x01, 0x00, 0x00, 0x00
        /* <DEDUP_REMOVED lines=650> */
        /*28dc*/ 	.byte	0xa0, 0xb9, 0x01, 0x00


	//----- nvinfo : EIATTR_MERCURY_ISA_VERSION
	.align		4
.L_22:
        /*28e0*/ 	.byte	0x03, 0x5f
        /*28e2*/ 	.short	0x0101


	//----- nvinfo : EIATTR_INT_WARP_WIDE_INSTR_OFFSETS
	.align		4
        /*28e4*/ 	.byte	0x04, 0x31
        /*28e6*/ 	.short	(.L_24 - .L_23)


	//   ....[0]....
.L_23:
        /*28e8*/ 	.word	0x00000580


	//   ....[1]....
        /*28ec*/ 	.word	0x00000590


	//   ....[2]....
        /*28f0*/ 	.word	0x000006f0


	//----- nvinfo : EIATTR_COOP_GROUP_MASK_REGIDS
	.align		4
.L_24:
        /*28f4*/ 	.byte	0x04, 0x29
        /*28f6*/ 	.short	(.L_26 - .L_25)


	//   ....[0]....
.L_25:
        /*28f8*/ 	.word	0xffffffff


	//   ....[1]....
        /*28fc*/ 	.word	0xffffffff


	//   ....[2]....
        /*2900*/ 	.word	0xffffffff


	//   ....[3]....
        /*2904*/ 	.word	0xffffffff


	//   ....[4]....
        /*2908*/ 	.word	0xffffffff


	//   ....[5]....
        /*290c*/ 	.word	0xffffffff


	//----- nvinfo : EIATTR_COOP_GROUP_INSTR_OFFSETS
	.align		4
.L_26:
        /*2910*/ 	.byte	0x04, 0x28
        /*2912*/ 	.short	(.L_28 - .L_27)


	//   ....[0]....
.L_27:
        /*2914*/ 	.word	0x00000070


	//   ....[1]....
        /*2918*/ 	.word	0x00000080


	//   ....[2]....
        /*291c*/ 	.word	0x000001d0


	//   ....[3]....
        /*2920*/ 	.word	0x000003b0


	//   ....[4]....
        /*2924*/ 	.word	0x00000830


	//   ....[5]....
        /*2928*/ 	.word	0x00001f70


	//----- nvinfo : EIATTR_REG_RECONFIG
	.align		4
.L_28:
        /*292c*/ 	.byte	0x01, 0x54
	.zero		2


	//----- nvinfo : EIATTR_MBARRIER_INSTR_OFFSETS
	.align		4
        /*2930*/ 	.byte	0x04, 0x39
        /*2932*/ 	.short	(.L_30 - .L_29)


	//   ....[0]....
.L_29:
        /*2934*/ 	.word	0x00000350
        /*2938*/ 	.word	0x000000ff
        /*293c*/ 	.word	0x00000000
        /*2940*/ 	.short	0x0100
        /*2942*/ 	.byte	0x07
	.zero		1


	//   ....[1]....
        /*2944*/ 	.word	0x00000360
        /*2948*/ 	.word	0x000000ff
        /*294c*/ 	.word	0x00000010
        /*2950*/ 	.short	0x0100
        /*2952*/ 	.byte	0x07
	.zero		1


	//   ....[2]....
        /*2954*/ 	.word	0x00000370
        /*2958*/ 	.word	0x000000ff
        /*295c*/ 	.word	0x00000008
        /*2960*/ 	.short	0x0100
        /*2962*/ 	.byte	0x07
	.zero		1


	//   ....[3]....
        /*2964*/ 	.word	0x00000380
        /*2968*/ 	.word	0x000000ff
        /*296c*/ 	.word	0x00000018
        /*2970*/ 	.short	0x0100
        /*2972*/ 	.byte	0x07
	.zero		1


	//   ....[4]....
        /*2974*/ 	.word	0x00000740
        /*2978*/ 	.word	0x000000ff
        /*297c*/ 	.word	0x00000030
        /*2980*/ 	.short	0x0100
        /*2982*/ 	.byte	0x0b
	.zero		1


	//   ....[5]....
        /*2984*/ 	.word	0x00000780
        /*2988*/ 	.word	0x000000ff
        /*298c*/ 	.word	0x00000038
        /*2990*/ 	.short	0x0100
        /*2992*/ 	.byte	0x0b
	.zero		1


	//   ....[6]....
        /*2994*/ 	.word	0x00002190
        /*2998*/ 	.word	0x000000ff
        /*299c*/ 	.word	0x00000000
        /*29a0*/ 	.short	0x010a
        /*29a2*/ 	.byte	0x08
	.zero		1


	//   ....[7]....
        /*29a4*/ 	.word	0x000021d0
        /*29a8*/ 	.word	0x000000ff
        /*29ac*/ 	.word	0x00000000
        /*29b0*/ 	.short	0x010a
        /*29b2*/ 	.byte	0x08
	.zero		1


	//   ....[8]....
        /*29b4*/ 	.word	0x00007540
        /*29b8*/ 	.word	0x00000000
        /*29bc*/ 	.word	0x00000000
        /*29c0*/ 	.short	0x0101
        /*29c2*/ 	.byte	0x3f
	.zero		1


	//   ....[9]....
        /*29c4*/ 	.word	0x0001b3d0
        /*29c8*/ 	.word	0x00000011
        /*29cc*/ 	.word	0x00000010
        /*29d0*/ 	.short	0x010a
        /*29d2*/ 	.byte	0x3f
	.zero		1


	//   ....[10]....
        /*29d4*/ 	.word	0x0001b910
        /*29d8*/ 	.word	0x00000002
        /*29dc*/ 	.word	0x00000038
        /*29e0*/ 	.short	0x0101
        /*29e2*/ 	.byte	0x3f
	.zero		1


	//   ....[11]....
        /*29e4*/ 	.word	0x0001c050
        /*29e8*/ 	.word	0x00000005
        /*29ec*/ 	.word	0x00000000
        /*29f0*/ 	.short	0x010a
        /*29f2*/ 	.byte	0x3f
	.zero		1


	//   ....[12]....
        /*29f4*/ 	.word	0x0001c0e0
        /*29f8*/ 	.word	0x00000003
        /*29fc*/ 	.word	0x00000000
        /*2a00*/ 	.short	0x010a
        /*2a02*/ 	.byte	0x3f
	.zero		1


	//   ....[13]....
        /*2a04*/ 	.word	0x0001c150
        /*2a08*/ 	.word	0x00000003
        /*2a0c*/ 	.word	0x00000000
        /*2a10*/ 	.short	0x010a
        /*2a12*/ 	.byte	0x3f
	.zero		1


	//   ....[14]....
        /*2a14*/ 	.word	0x0001c220
        /*2a18*/ 	.word	0x00000011
        /*2a1c*/ 	.word	0x00000010
        /*2a20*/ 	.short	0x010a
        /*2a22*/ 	.byte	0x3f
	.zero		1


	//   ....[15]....
        /*2a24*/ 	.word	0x0001c2f0
        /*2a28*/ 	.word	0x00000005
        /*2a2c*/ 	.word	0x00000000
        /*2a30*/ 	.short	0x010a
        /*2a32*/ 	.byte	0x3f
	.zero		1


	//----- nvinfo : EIATTR_NUM_MBARRIERS
	.align		4
.L_30:
        /*2a34*/ 	.byte	0x03, 0x38
        /*2a36*/ 	.short	0x0006


	//----- nvinfo : EIATTR_EXIT_INSTR_OFFSETS
	.align		4
        /*2a38*/ 	.byte	0x04, 0x1c
        /*2a3a*/ 	.short	(.L_32 - .L_31)


	//   ....[0]....
.L_31:
        /*2a3c*/ 	.word	0x00000a50


	//   ....[1]....
        /*2a40*/ 	.word	0x000012e0


	//   ....[2]....
        /*2a44*/ 	.word	0x0001aa40


	//   ....[3]....
        /*2a48*/ 	.word	0x0001b040


	//   ....[4]....
        /*2a4c*/ 	.word	0x0001c130


	//----- nvinfo : EIATTR_MAX_THREADS
	.align		4
.L_32:
        /*2a50*/ 	.byte	0x04, 0x05
        /*2a52*/ 	.short	(.L_34 - .L_33)
.L_33:
        /*2a54*/ 	.word	0x00000180
        /*2a58*/ 	.word	0x00000001
        /*2a5c*/ 	.word	0x00000001


	//----- nvinfo : EIATTR_CRS_STACK_SIZE
	.align		4
.L_34:
        /*2a60*/ 	.byte	0x04, 0x1e
        /*2a62*/ 	.short	(.L_36 - .L_35)
.L_35:
        /*2a64*/ 	.word	0x00000000


	//----- nvinfo : EIATTR_CBANK_PARAM_SIZE
	.align		4
.L_36:
        /*2a68*/ 	.byte	0x03, 0x19
        /*2a6a*/ 	.short	0x0570


	//----- nvinfo : EIATTR_PARAM_CBANK
	.align		4
        /*2a6c*/ 	.byte	0x04, 0x0a
        /*2a6e*/ 	.short	(.L_38 - .L_37)
	.align		4
.L_37:
        /*2a70*/ 	.word	index@(.nv.constant0._ZN7cutlass13device_kernelINS_4gemm6kernel13GemmUniversalIN4cute5tupleIJiiiiEEENS1_10collective13CollectiveMmaINS1_40MainloopSm90TmaGmmaWarpSpecializedSparseILi2ENS5_IJNS4_1CILi2EEENSA_ILi1EEESC_EEENS1_35KernelTmaWarpSpecializedCooperativeEEENS5_IJNSA_ILi256EEESG_NSA_ILi128EEEEEENS_6half_tENS5_IJNS4_6LayoutINS5_IJiNS5_IJSB_iEEEiEEENS5_IJlNS5_IJSC_SB_EEElEEEEENSK_INS5_IJNS5_IJNS5_IJNSA_ILi8EEESB_NSA_ILi4EEEEEEiEEENS5_IJNS5_IJNSA_ILi16EEESB_SR_EEEiEEEiEEENS5_IJNS5_IJNS5_IJSH_SU_NSA_ILi2048EEEEEENSA_ILi8192EEEEEENS5_IJNS5_IJSC_NSA_ILi1024EEENSA_ILi32EEEEEElEEElEEEEEEEESJ_NS5_IJlSC_lEEENS4_8TiledMMAINS4_8MMA_AtomIJNS4_4SM904GMMA6SPARSE27GMMA_64x256x32_F32F16F16_SSILNS1D_5MajorE0ELS1G_0ELNS1D_7ScaleInE1ELS1H_1ELNS1D_9SparseSelE0EEEEEENSK_ISD_NS5_IJSC_NSA_ILi0EEES1L_EEEEENS5_IJNS4_10UnderscoreES1O_S1O_EEEEENS4_13SM90_TMA_LOADENS4_14ComposedLayoutINS4_7SwizzleILi3ELi4ELi3EEENS4_25smem_sparse_ptr_flag_bitsILi2ELi16EEENSK_INS5_IJNS5_IJSC_SQ_EEENS5_IJSB_NSA_ILi64EEEEEEEEENS5_IJNS5_IJS1L_SH_EEESN_EEEEEEEvNS4_8identityENS4_23SM90_TMA_LOAD_MULTICASTENS1S_IS1U_NS4_18smem_ptr_flag_bitsILi16EEENSK_INS5_IJSQ_S1Y_EEENS5_IJS1Y_SC_EEEEEEEvS25_EENS_8epilogue10collective6detail29Sm90TmaWarpSpecializedAdapterINS2F_15DefaultEpilogueIfNS5_IJSC_llEEES2J_NS2E_6thread17LinearCombinationIfLi1EffLNS2K_9ScaleType4KindE0ELNS_15FloatRoundStyleE2EfEENS1_15EpilogueDefaultEEEEEvvEEEEvNT_6ParamsE)
        /*2a74*/ 	.short	0x0210
        /*2a76*/ 	.short	0x0570


	//----- nvinfo : EIATTR_SW_WAR
	.align		4
.L_38:
        /*2a78*/ 	.byte	0x04, 0x36
        /*2a7a*/ 	.short	(.L_40 - .L_39)
.L_39:
        /*2a7c*/ 	.word	0x00000008
.L_40:


//--------------------- .nv.callgraph             --------------------------
	.section	.nv.callgraph,"",@"SHT_CUDA_CALLGRAPH"
	.align	4
	.sectionentsize	8
	.align		4
        /*0000*/ 	.word	0x00000000
	.align		4
        /*0004*/ 	.word	0xffffffff
	.align		4
        /*0008*/ 	.word	0x00000000
	.align		4
        /*000c*/ 	.word	0xfffffffe
	.align		4
        /*0010*/ 	.word	0x00000000
	.align		4
        /*0014*/ 	.word	0xfffffffd
	.align		4
        /*0018*/ 	.word	0x00000000
	.align		4
        /*001c*/ 	.word	0xfffffffc


//--------------------- .nv.constant4             --------------------------
	.section	.nv.constant4,"a",@progbits
	.align	8
	.align		8
.nv.constant4:
        /*0000*/ 	.dword	_ZN39_INTERNAL_a650ea41_4_k_cu_c1d79216_34574cuda3std3__45__cpo5beginE
	.align		8
        /*0008*/ 	.dword	_ZN39_INTERNAL_a650ea41_4_k_cu_c1d79216_34574cuda3std3__45__cpo3endE
	.align		8
        /*0010*/ 	.dword	_ZN39_INTERNAL_a650ea41_4_k_cu_c1d79216_34574cuda3std3__45__cpo6cbeginE
	.align		8
        /*0018*/ 	.dword	_ZN39_INTERNAL_a650ea41_4_k_cu_c1d79216_34574cuda3std3__45__cpo4cendE
	.align		8
        /*0020*/ 	.dword	_ZN39_INTERNAL_a650ea41_4_k_cu_c1d79216_34574cuda3std3__441_GLOBAL__N__a650ea41_4_k_cu_c1d79216_34576ignoreE
	.align		8
        /*0028*/ 	.dword	_ZN39_INTERNAL_a650ea41_4_k_cu_c1d79216_34574cuda3std3__419piecewise_constructE
	.align		8
        /*0030*/ 	.dword	_ZN39_INTERNAL_a650ea41_4_k_cu_c1d79216_34574cuda3std3__48in_placeE
	.align		8
        /*0038*/ 	.dword	_ZN39_INTERNAL_a650ea41_4_k_cu_c1d79216_34574cuda3std6ranges3__45__cpo4swapE
	.align		8
        /*0040*/ 	.dword	_ZN39_INTERNAL_a650ea41_4_k_cu_c1d79216_34574cuda3std6ranges3__45__cpo9iter_moveE
	.align		8
        /*0048*/ 	.dword	_ZN39_INTERNAL_a650ea41_4_k_cu_c1d79216_34574cute7productE
	.align		8
        /*0050*/ 	.dword	_ZN39_INTERNAL_a650ea41_4_k_cu_c1d79216_34574cute1_E


//--------------------- .text._ZN7cutlass13device_kernelINS_4gemm6kernel13GemmUniversalIN4cute5tupleIJiiiiEEENS1_10collective13CollectiveMmaINS1_40MainloopSm90TmaGmmaWarpSpecializedSparseILi2ENS5_IJNS4_1CILi2EEENSA_ILi1EEESC_EEENS1_35KernelTmaWarpSpecializedCooperativeEEENS5_IJNSA_ILi256EEESG_NSA_ILi128EEEEEENS_6half_tENS5_IJNS4_6LayoutINS5_IJiNS5_IJSB_iEEEiEEENS5_IJlNS5_IJSC_SB_EEElEEEEENSK_INS5_IJNS5_IJNS5_IJNSA_ILi8EEESB_NSA_ILi4EEEEEEiEEENS5_IJNS5_IJNSA_ILi16EEESB_SR_EEEiEEEiEEENS5_IJNS5_IJNS5_IJSH_SU_NSA_ILi2048EEEEEENSA_ILi8192EEEEEENS5_IJNS5_IJSC_NSA_ILi1024EEENSA_ILi32EEEEEElEEElEEEEEEEESJ_NS5_IJlSC_lEEENS4_8TiledMMAINS4_8MMA_AtomIJNS4_4SM904GMMA6SPARSE27GMMA_64x256x32_F32F16F16_SSILNS1D_5MajorE0ELS1G_0ELNS1D_7ScaleInE1ELS1H_1ELNS1D_9SparseSelE0EEEEEENSK_ISD_NS5_IJSC_NSA_ILi0EEES1L_EEEEENS5_IJNS4_10UnderscoreES1O_S1O_EEEEENS4_13SM90_TMA_LOADENS4_14ComposedLayoutINS4_7SwizzleILi3ELi4ELi3EEENS4_25smem_sparse_ptr_flag_bitsILi2ELi16EEENSK_INS5_IJNS5_IJSC_SQ_EEENS5_IJSB_NSA_ILi64EEEEEEEEENS5_IJNS5_IJS1L_SH_EEESN_EEEEEEEvNS4_8identityENS4_23SM90_TMA_LOAD_MULTICASTENS1S_IS1U_NS4_18smem_ptr_flag_bitsILi16EEENSK_INS5_IJSQ_S1Y_EEENS5_IJS1Y_SC_EEEEEEEvS25_EENS_8epilogue10collective6detail29Sm90TmaWarpSpecializedAdapterINS2F_15DefaultEpilogueIfNS5_IJSC_llEEES2J_NS2E_6thread17LinearCombinationIfLi1EffLNS2K_9ScaleType4KindE0ELNS_15FloatRoundStyleE2EfEENS1_15EpilogueDefaultEEEEEvvEEEEvNT_6ParamsE --------------------------
	.section	.text._ZN7cutlass13device_kernelINS_4gemm6kernel13GemmUniversalIN4cute5tupleIJiiiiEEENS1_10collective13CollectiveMmaINS1_40MainloopSm90TmaGmmaWarpSpecializedSparseILi2ENS5_IJNS4_1CILi2EEENSA_ILi1EEESC_EEENS1_35KernelTmaWarpSpecializedCooperativeEEENS5_IJNSA_ILi256EEESG_NSA_ILi128EEEEEENS_6half_tENS5_IJNS4_6LayoutINS5_IJiNS5_IJSB_iEEEiEEENS5_IJlNS5_IJSC_SB_EEElEEEEENSK_INS5_IJNS5_IJNS5_IJNSA_ILi8EEESB_NSA_ILi4EEEEEEiEEENS5_IJNS5_IJNSA_ILi16EEESB_SR_EEEiEEEiEEENS5_IJNS5_IJNS5_IJSH_SU_NSA_ILi2048EEEEEENSA_ILi8192EEEEEENS5_IJNS5_IJSC_NSA_ILi1024EEENSA_ILi32EEEEEElEEElEEEEEEEESJ_NS5_IJlSC_lEEENS4_8TiledMMAINS4_8MMA_AtomIJNS4_4SM904GMMA6SPARSE27GMMA_64x256x32_F32F16F16_SSILNS1D_5MajorE0ELS1G_0ELNS1D_7ScaleInE1ELS1H_1ELNS1D_9SparseSelE0EEEEEENSK_ISD_NS5_IJSC_NSA_ILi0EEES1L_EEEEENS5_IJNS4_10UnderscoreES1O_S1O_EEEEENS4_13SM90_TMA_LOADENS4_14ComposedLayoutINS4_7SwizzleILi3ELi4ELi3EEENS4_25smem_sparse_ptr_flag_bitsILi2ELi16EEENSK_INS5_IJNS5_IJSC_SQ_EEENS5_IJSB_NSA_ILi64EEEEEEEEENS5_IJNS5_IJS1L_SH_EEESN_EEEEEEEvNS4_8identityENS4_23SM90_TMA_LOAD_MULTICASTENS1S_IS1U_NS4_18smem_ptr_flag_bitsILi16EEENSK_INS5_IJSQ_S1Y_EEENS5_IJS1Y_SC_EEEEEEEvS25_EENS_8epilogue10collective6detail29Sm90TmaWarpSpecializedAdapterINS2F_15DefaultEpilogueIfNS5_IJSC_llEEES2J_NS2E_6thread17LinearCombinationIfLi1EffLNS2K_9ScaleType4KindE0ELNS_15FloatRoundStyleE2EfEENS1_15EpilogueDefaultEEEEEvvEEEEvNT_6ParamsE,"ax",@progbits
	.align	128
.text._ZN7cutlass13device_kernelINS_4gemm6kernel13GemmUniversalIN4cute5tupleIJiiiiEEENS1_10collective13CollectiveMmaINS1_40MainloopSm90TmaGmmaWarpSpecializedSparseILi2ENS5_IJNS4_1CILi2EEENSA_ILi1EEESC_EEENS1_35KernelTmaWarpSpecializedCooperativeEEENS5_IJNSA_ILi256EEESG_NSA_ILi128EEEEEENS_6half_tENS5_IJNS4_6LayoutINS5_IJiNS5_IJSB_iEEEiEEENS5_IJlNS5_IJSC_SB_EEElEEEEENSK_INS5_IJNS5_IJNS5_IJNSA_ILi8EEESB_NSA_ILi4EEEEEEiEEENS5_IJNS5_IJNSA_ILi16EEESB_SR_EEEiEEEiEEENS5_IJNS5_IJNS5_IJSH_SU_NSA_ILi2048EEEEEENSA_ILi8192EEEEEENS5_IJNS5_IJSC_NSA_ILi1024EEENSA_ILi32EEEEEElEEElEEEEEEEESJ_NS5_IJlSC_lEEENS4_8TiledMMAINS4_8MMA_AtomIJNS4_4SM904GMMA6SPARSE27GMMA_64x256x32_F32F16F16_SSILNS1D_5MajorE0ELS1G_0ELNS1D_7ScaleInE1ELS1H_1ELNS1D_9SparseSelE0EEEEEENSK_ISD_NS5_IJSC_NSA_ILi0EEES1L_EEEEENS5_IJNS4_10UnderscoreES1O_S1O_EEEEENS4_13SM90_TMA_LOADENS4_14ComposedLayoutINS4_7SwizzleILi3ELi4ELi3EEENS4_25smem_sparse_ptr_flag_bitsILi2ELi16EEENSK_INS5_IJNS5_IJSC_SQ_EEENS5_IJSB_NSA_ILi64EEEEEEEEENS5_IJNS5_IJS1L_SH_EEESN_EEEEEEEvNS4_8identityENS4_23SM90_TMA_LOAD_MULTICASTENS1S_IS1U_NS4_18smem_ptr_flag_bitsILi16EEENSK_INS5_IJSQ_S1Y_EEENS5_IJS1Y_SC_EEEEEEEvS25_EENS_8epilogue10collective6detail29Sm90TmaWarpSpecializedAdapterINS2F_15DefaultEpilogueIfNS5_IJSC_llEEES2J_NS2E_6thread17LinearCombinationIfLi1EffLNS2K_9ScaleType4KindE0ELNS_15FloatRoundStyleE2EfEENS1_15EpilogueDefaultEEEEEvvEEEEvNT_6ParamsE:
        .type           _ZN7cutlass13device_kernelINS_4gemm6kernel13GemmUniversalIN4cute5tupleIJiiiiEEENS1_10collective13CollectiveMmaINS1_40MainloopSm90TmaGmmaWarpSpecializedSparseILi2ENS5_IJNS4_1CILi2EEENSA_ILi1EEESC_EEENS1_35KernelTmaWarpSpecializedCooperativeEEENS5_IJNSA_ILi256EEESG_NSA_ILi128EEEEEENS_6half_tENS5_IJNS4_6LayoutINS5_IJiNS5_IJSB_iEEEiEEENS5_IJlNS5_IJSC_SB_EEElEEEEENSK_INS5_IJNS5_IJNS5_IJNSA_ILi8EEESB_NSA_ILi4EEEEEEiEEENS5_IJNS5_IJNSA_ILi16EEESB_SR_EEEiEEEiEEENS5_IJNS5_IJNS5_IJSH_SU_NSA_ILi2048EEEEEENSA_ILi8192EEEEEENS5_IJNS5_IJSC_NSA_ILi1024EEENSA_ILi32EEEEEElEEElEEEEEEEESJ_NS5_IJlSC_lEEENS4_8TiledMMAINS4_8MMA_AtomIJNS4_4SM904GMMA6SPARSE27GMMA_64x256x32_F32F16F16_SSILNS1D_5MajorE0ELS1G_0ELNS1D_7ScaleInE1ELS1H_1ELNS1D_9SparseSelE0EEEEEENSK_ISD_NS5_IJSC_NSA_ILi0EEES1L_EEEEENS5_IJNS4_10UnderscoreES1O_S1O_EEEEENS4_13SM90_TMA_LOADENS4_14ComposedLayoutINS4_7SwizzleILi3ELi4ELi3EEENS4_25smem_sparse_ptr_flag_bitsILi2ELi16EEENSK_INS5_IJNS5_IJSC_SQ_EEENS5_IJSB_NSA_ILi64EEEEEEEEENS5_IJNS5_IJS1L_SH_EEESN_EEEEEEEvNS4_8identityENS4_23SM90_TMA_LOAD_MULTICASTENS1S_IS1U_NS4_18smem_ptr_flag_bitsILi16EEENSK_INS5_IJSQ_S1Y_EEENS5_IJS1Y_SC_EEEEEEEvS25_EENS_8epilogue10collective6detail29Sm90TmaWarpSpecializedAdapterINS2F_15DefaultEpilogueIfNS5_IJSC_llEEES2J_NS2E_6thread17LinearCombinationIfLi1EffLNS2K_9ScaleType4KindE0ELNS_15FloatRoundStyleE2EfEENS1_15EpilogueDefaultEEEEEvvEEEEvNT_6ParamsE,@function
        .size           _ZN7cutlass13device_kernelINS_4gemm6kernel13GemmUniversalIN4cute5tupleIJiiiiEEENS1_10collective13CollectiveMmaINS1_40MainloopSm90TmaGmmaWarpSpecializedSparseILi2ENS5_IJNS4_1CILi2EEENSA_ILi1EEESC_EEENS1_35KernelTmaWarpSpecializedCooperativeEEENS5_IJNSA_ILi256EEESG_NSA_ILi128EEEEEENS_6half_tENS5_IJNS4_6LayoutINS5_IJiNS5_IJSB_iEEEiEEENS5_IJlNS5_IJSC_SB_EEElEEEEENSK_INS5_IJNS5_IJNS5_IJNSA_ILi8EEESB_NSA_ILi4EEEEEEiEEENS5_IJNS5_IJNSA_ILi16EEESB_SR_EEEiEEEiEEENS5_IJNS5_IJNS5_IJSH_SU_NSA_ILi2048EEEEEENSA_ILi8192EEEEEENS5_IJNS5_IJSC_NSA_ILi1024EEENSA_ILi32EEEEEElEEElEEEEEEEESJ_NS5_IJlSC_lEEENS4_8TiledMMAINS4_8MMA_AtomIJNS4_4SM904GMMA6SPARSE27GMMA_64x256x32_F32F16F16_SSILNS1D_5MajorE0ELS1G_0ELNS1D_7ScaleInE1ELS1H_1ELNS1D_9SparseSelE0EEEEEENSK_ISD_NS5_IJSC_NSA_ILi0EEES1L_EEEEENS5_IJNS4_10UnderscoreES1O_S1O_EEEEENS4_13SM90_TMA_LOADENS4_14ComposedLayoutINS4_7SwizzleILi3ELi4ELi3EEENS4_25smem_sparse_ptr_flag_bitsILi2ELi16EEENSK_INS5_IJNS5_IJSC_SQ_EEENS5_IJSB_NSA_ILi64EEEEEEEEENS5_IJNS5_IJS1L_SH_EEESN_EEEEEEEvNS4_8identityENS4_23SM90_TMA_LOAD_MULTICASTENS1S_IS1U_NS4_18smem_ptr_flag_bitsILi16EEENSK_INS5_IJSQ_S1Y_EEENS5_IJS1Y_SC_EEEEEEEvS25_EENS_8epilogue10collective6detail29Sm90TmaWarpSpecializedAdapterINS2F_15DefaultEpilogueIfNS5_IJSC_llEEES2J_NS2E_6thread17LinearCombinationIfLi1EffLNS2K_9ScaleType4KindE0ELNS_15FloatRoundStyleE2EfEENS1_15EpilogueDefaultEEEEEvvEEEEvNT_6ParamsE,(.L_x_444 - _ZN7cutlass13device_kernelINS_4gemm6kernel13GemmUniversalIN4cute5tupleIJiiiiEEENS1_10collective13CollectiveMmaINS1_40MainloopSm90TmaGmmaWarpSpecializedSparseILi2ENS5_IJNS4_1CILi2EEENSA_ILi1EEESC_EEENS1_35KernelTmaWarpSpecializedCooperativeEEENS5_IJNSA_ILi256EEESG_NSA_ILi128EEEEEENS_6half_tENS5_IJNS4_6LayoutINS5_IJiNS5_IJSB_iEEEiEEENS5_IJlNS5_IJSC_SB_EEElEEEEENSK_INS5_IJNS5_IJNS5_IJNSA_ILi8EEESB_NSA_ILi4EEEEEEiEEENS5_IJNS5_IJNSA_ILi16EEESB_SR_EEEiEEEiEEENS5_IJNS5_IJNS5_IJSH_SU_NSA_ILi2048EEEEEENSA_ILi8192EEEEEENS5_IJNS5_IJSC_NSA_ILi1024EEENSA_ILi32EEEEEElEEElEEEEEEEESJ_NS5_IJlSC_lEEENS4_8TiledMMAINS4_8MMA_AtomIJNS4_4SM904GMMA6SPARSE27GMMA_64x256x32_F32F16F16_SSILNS1D_5MajorE0ELS1G_0ELNS1D_7ScaleInE1ELS1H_1ELNS1D_9SparseSelE0EEEEEENSK_ISD_NS5_IJSC_NSA_ILi0EEES1L_EEEEENS5_IJNS4_10UnderscoreES1O_S1O_EEEEENS4_13SM90_TMA_LOADENS4_14ComposedLayoutINS4_7SwizzleILi3ELi4ELi3EEENS4_25smem_sparse_ptr_flag_bitsILi2ELi16EEENSK_INS5_IJNS5_IJSC_SQ_EEENS5_IJSB_NSA_ILi64EEEEEEEEENS5_IJNS5_IJS1L_SH_EEESN_EEEEEEEvNS4_8identityENS4_23SM90_TMA_LOAD_MULTICASTENS1S_IS1U_NS4_18smem_ptr_flag_bitsILi16EEENSK_INS5_IJSQ_S1Y_EEENS5_IJS1Y_SC_EEEEEEEvS25_EENS_8epilogue10collective6detail29Sm90TmaWarpSpecializedAdapterINS2F_15DefaultEpilogueIfNS5_IJSC_llEEES2J_NS2E_6thread17LinearCombinationIfLi1EffLNS2K_9ScaleType4KindE0ELNS_15FloatRoundStyleE2EfEENS1_15EpilogueDefaultEEEEEvvEEEEvNT_6ParamsE)
        .other          _ZN7cutlass13device_kernelINS_4gemm6kernel13GemmUniversalIN4cute5tupleIJiiiiEEENS1_10collective13CollectiveMmaINS1_40MainloopSm90TmaGmmaWarpSpecializedSparseILi2ENS5_IJNS4_1CILi2EEENSA_ILi1EEESC_EEENS1_35KernelTmaWarpSpecializedCooperativeEEENS5_IJNSA_ILi256EEESG_NSA_ILi128EEEEEENS_6half_tENS5_IJNS4_6LayoutINS5_IJiNS5_IJSB_iEEEiEEENS5_IJlNS5_IJSC_SB_EEElEEEEENSK_INS5_IJNS5_IJNS5_IJNSA_ILi8EEESB_NSA_ILi4EEEEEEiEEENS5_IJNS5_IJNSA_ILi16EEESB_SR_EEEiEEEiEEENS5_IJNS5_IJNS5_IJSH_SU_NSA_ILi2048EEEEEENSA_ILi8192EEEEEENS5_IJNS5_IJSC_NSA_ILi1024EEENSA_ILi32EEEEEElEEElEEEEEEEESJ_NS5_IJlSC_lEEENS4_8TiledMMAINS4_8MMA_AtomIJNS4_4SM904GMMA6SPARSE27GMMA_64x256x32_F32F16F16_SSILNS1D_5MajorE0ELS1G_0ELNS1D_7ScaleInE1ELS1H_1ELNS1D_9SparseSelE0EEEEEENSK_ISD_NS5_IJSC_NSA_ILi0EEES1L_EEEEENS5_IJNS4_10UnderscoreES1O_S1O_EEEEENS4_13SM90_TMA_LOADENS4_14ComposedLayoutINS4_7SwizzleILi3ELi4ELi3EEENS4_25smem_sparse_ptr_flag_bitsILi2ELi16EEENSK_INS5_IJNS5_IJSC_SQ_EEENS5_IJSB_NSA_ILi64EEEEEEEEENS5_IJNS5_IJS1L_SH_EEESN_EEEEEEEvNS4_8identityENS4_23SM90_TMA_LOAD_MULTICASTENS1S_IS1U_NS4_18smem_ptr_flag_bitsILi16EEENSK_INS5_IJSQ_S1Y_EEENS5_IJS1Y_SC_EEEEEEEvS25_EENS_8epilogue10collective6detail29Sm90TmaWarpSpecializedAdapterINS2F_15DefaultEpilogueIfNS5_IJSC_llEEES2J_NS2E_6thread17LinearCombinationIfLi1EffLNS2K_9ScaleType4KindE0ELNS_15FloatRoundStyleE2EfEENS1_15EpilogueDefaultEEEEEvvEEEEvNT_6ParamsE,@"STO_CUDA_ENTRY STV_DEFAULT"
_ZN7cutlass13device_kernelINS_4gemm6kernel13GemmUniversalIN4cute5tupleIJiiiiEEENS1_10collective13CollectiveMmaINS1_40MainloopSm90TmaGmmaWarpSpecializedSparseILi2ENS5_IJNS4_1CILi2EEENSA_ILi1EEESC_EEENS1_35KernelTmaWarpSpecializedCooperativeEEENS5_IJNSA_ILi256EEESG_NSA_ILi128EEEEEENS_6half_tENS5_IJNS4_6LayoutINS5_IJiNS5_IJSB_iEEEiEEENS5_IJlNS5_IJSC_SB_EEElEEEEENSK_INS5_IJNS5_IJNS5_IJNSA_ILi8EEESB_NSA_ILi4EEEEEEiEEENS5_IJNS5_IJNSA_ILi16EEESB_SR_EEEiEEEiEEENS5_IJNS5_IJNS5_IJSH_SU_NSA_ILi2048EEEEEENSA_ILi8192EEEEEENS5_IJNS5_IJSC_NSA_ILi1024EEENSA_ILi32EEEEEElEEElEEEEEEEESJ_NS5_IJlSC_lEEENS4_8TiledMMAINS4_8MMA_AtomIJNS4_4SM904GMMA6SPARSE27GMMA_64x256x32_F32F16F16_SSILNS1D_5MajorE0ELS1G_0ELNS1D_7ScaleInE1ELS1H_1ELNS1D_9SparseSelE0EEEEEENSK_ISD_NS5_IJSC_NSA_ILi0EEES1L_EEEEENS5_IJNS4_10UnderscoreES1O_S1O_EEEEENS4_13SM90_TMA_LOADENS4_14ComposedLayoutINS4_7SwizzleILi3ELi4ELi3EEENS4_25smem_sparse_ptr_flag_bitsILi2ELi16EEENSK_INS5_IJNS5_IJSC_SQ_EEENS5_IJSB_NSA_ILi64EEEEEEEEENS5_IJNS5_IJS1L_SH_EEESN_EEEEEEEvNS4_8identityENS4_23SM90_TMA_LOAD_MULTICASTENS1S_IS1U_NS4_18smem_ptr_flag_bitsILi16EEENSK_INS5_IJSQ_S1Y_EEENS5_IJS1Y_SC_EEEEEEEvS25_EENS_8epilogue10collective6detail29Sm90TmaWarpSpecializedAdapterINS2F_15DefaultEpilogueIfNS5_IJSC_llEEES2J_NS2E_6thread17LinearCombinationIfLi1EffLNS2K_9ScaleType4KindE0ELNS_15FloatRoundStyleE2EfEENS1_15EpilogueDefaultEEEEEvvEEEEvNT_6ParamsE:
[----:B------:R-:W0:Y:S02]  /*0000*/  LDC R1, c[0x0][0x28] ;  /* 0x00000a00ff017b82 */ /* 0x000e240000000800 */
[----:B0-----:R-:W-:Y:S01]  /*0010*/  VIADD R1, R1, 0xfffff598 ;  /* 0xfffff59801017836 */ /* 0x001fe20000000000 */
[----:B------:R-:W0:Y:S01]  /*0020*/  S2R R4, SR_TID.X ;  /* 0x0000000000047919 */ /* 0x000e220000002100 */
[----:B------:R-:W-:Y:S01]  /*0030*/  ELECT P0, URZ, PT ;  /* 0x00000000003f782f */ /* 0x000fe20003800000 */
[----:B------:R-:W-:Y:S01]  /*0040*/  BSSY B0, `(.L_x_0) ;  /* 0x0000018000007945 */ /* 0x000fe20003800000 */
[--C-:B0-----:R-:W-:Y:S02]  /*0050*/  SHF.R.U32.HI R0, RZ, 0x5, R4.reuse ;  /* 0x00000005ff007819 */ /* 0x101fe40000011604 */
[----:B------:R-:W-:-:S03]  /*0060*/  SHF.R.U32.HI R2, RZ, 0x7, R4 ;  /* 0x00000007ff027819 */ /* 0x000fc60000011604 */
[----:B------:R-:W0:Y:S04]  /*0070*/  SHFL.IDX PT, R3, R0, RZ, 0x1f ;  /* 0x00001fff00037589 */ /* 0x000e2800000e0000 */
[----:B------:R-:W1:Y:S01]  /*0080*/  SHFL.IDX PT, R2, R2, RZ, 0x1f ;  /* 0x00001fff02027589 */ /* 0x000e6200000e0000 */
[----:B0-----:R-:W-:Y:S02]  /*0090*/  R2UR UR8, R3 ;  /* 0x00000000030872ca */ /* 0x001fe400000e0000 */
[----:B-1----:R-:W-:-:S11]  /*00a0*/  R2UR UR5, R2 ;  /* 0x00000000020572ca */ /* 0x002fd600000e0000 */
[----:B------:R-:W-:Y:S02]  /*00b0*/  USHF.R.S32.HI UR4, URZ, 0x1f, UR8 ;  /* 0x0000001f3f047899 */ /* 0x000fe40008011408 */
[----:B------:R-:W-:Y:S02]  /*00c0*/  ISETP.NE.OR P0, PT, RZ, UR8, !P0 ;  /* 0x00000008ff007c0c */ /* 0x000fe4000c705670 */
[----:B------:R-:W-:-:S04]  /*00d0*/  ULEA.HI UR4, UR4, UR8, URZ, 0x2 ;  /* 0x0000000804047291 */ /* 0x000fc8000f8f103f */
[----:B------:R-:W-:-:S04]  /*00e0*/  ULOP3.LUT UR4, UR4, 0xfffffffc, URZ, 0xc0, !UPT ;  /* 0xfffffffc04047892 */ /* 0x000fc8000f8ec03f */
[----:B------:R-:W-:-:S03]  /*00f0*/  UIADD3 UR8, UR8, -UR4, URZ ;  /* 0x8000000408087290 */ /* 0x000fc6000fffe03f */
[----:B------:R-:W-:Y:S09]  /*0100*/  @P0 BRA `(.L_x_1) ;  /* 0x00000000002c0947 */ /* 0x000ff20003800000 */
[----:B------:R-:W-:Y:S02]  /*0110*/  ULDC.64 UR6, c[0x0][0x198] ;  /* 0x0000660000067ab9 */ /* 0x000fe40000000a00 */
[----:B------:R-:W-:Y:S02]  /*0120*/  UIADD3 UR10, UP0, UR6, 0xf0, URZ ;  /* 0x000000f0060a7890 */ /* 0x000fe4000ff1e03f */
[----:B------:R-:W-:Y:S02]  /*0130*/  UIADD3 UR12, UP1, UR6, 0x1f0, URZ ;  /* 0x000001f0060c7890 */ /* 0x000fe4000ff3e03f */
[----:B------:R-:W-:Y:S02]  /*0140*/  UIADD3 UR6, UP2, UR6, 0x2f0, URZ ;  /* 0x000002f006067890 */ /* 0x000fe4000ff5e03f */
[----:B------:R-:W-:Y:S02]  /*0150*/  UIADD3.X UR11, URZ, UR7, URZ, UP0, !UPT ;  /* 0x000000073f0b7290 */ /* 0x000fe400087fe43f */
[----:B------:R-:W-:-:S02]  /*0160*/  UIADD3.X UR13, URZ, UR7, URZ, UP1, !UPT ;  /* 0x000000073f0d7290 */ /* 0x000fc40008ffe43f */
[----:B------:R-:W-:-:S05]  /*0170*/  UIADD3.X UR7, URZ, UR7, URZ, UP2, !UPT ;  /* 0x000000073f077290 */ /* 0x000fca00097fe43f */
[----:B------:R0:W-:Y:S02]  /*0180*/  UTMACCTL.PF [UR10] ;  /* 0x000000000a0079b9 */ /* 0x0001e40008040000 */
[----:B------:R0:W-:Y:S02]  /*0190*/  UTMACCTL.PF [UR12] ;  /* 0x000000000c0079b9 */ /* 0x0001e40008040000 */
[----:B------:R0:W-:Y:S02]  /*01a0*/  UTMACCTL.PF [UR6] ;  /* 0x00000000060079b9 */ /* 0x0001e40008040000 */
[----:B0-----:R-:W-:Y:S01]  /*01b0*/  NOP ;  /* 0x0000000000007918 */ /* 0x001fe20000000000 */
.L_x_1:
[----:B------:R-:W-:Y:S05]  /*01c0*/  BSYNC B0 ;  /* 0x0000000000007941 */ /* 0x000fea0003800000 */
.L_x_0:
[----:B------:R-:W0:Y:S01]  /*01d0*/  SHFL.IDX PT, R2, R0, RZ, 0x1f ;  /* 0x00001fff00027589 */ /* 0x000e2200000e0000 */
[----:B------:R-:W-:Y:S01]  /*01e0*/  UISETP.NE.AND UP0, UPT, UR8, 0x3, UPT ;  /* 0x000000030800788c */ /* 0x000fe2000bf05270 */
[----:B------:R-:W-:Y:S01]  /*01f0*/  ISETP.NE.AND P1, PT, RZ, UR5, PT ;  /* 0x00000005ff007c0c */ /* 0x000fe2000bf25270 */
[----:B------:R-:W-:Y:S02]  /*0200*/  UIADD3 UR17, UR5, -0x1, URZ ;  /* 0xffffffff05117890 */ /* 0x000fe4000fffe03f */
[----:B------:R-:W-:Y:S02]  /*0210*/  UISETP.EQ.OR UP0, UPT, UR8, URZ, !UP0 ;  /* 0x0000003f0800728c */ /* 0x000fe4000c702670 */
[----:B------:R-:W-:Y:S02]  /*0220*/  UISETP.GE.U32.AND UP1, UPT, UR17, 0x2, UPT ;  /* 0x000000021100788c */ /* 0x000fe4000bf26070 */
[----:B------:R-:W-:-:S04]  /*0230*/  UISETP.EQ.AND UP0, UPT, UR5, URZ, UP0 ;  /* 0x0000003f0500728c */ /* 0x000fc80008702270 */
[----:B------:R-:W-:-:S04]  /*0240*/  USEL UR6, URZ, 0x1, !UP0 ;  /* 0x000000013f067887 */ /* 0x000fc8000c000000 */
[----:B------:R-:W-:Y:S01]  /*0250*/  USEL UR6, UR6, 0x2, UP1 ;  /* 0x0000000206067887 */ /* 0x000fe20008800000 */
[----:B0-----:R-:W-:-:S13]  /*0260*/  ISETP.NE.AND P0, PT, R2, RZ, PT ;  /* 0x000000ff0200720c */ /* 0x001fda0003f05270 */
[----:B------:R-:W-:Y:S05]  /*0270*/  @P0 BRA `(.L_x_2) ;  /* 0x0000000000480947 */ /* 0x000fea0003800000 */
[----:B------:R-:W0:Y:S01]  /*0280*/  S2UR UR7, SR_CgaCtaId ;  /* 0x00000000000779c3 */ /* 0x000e220000008800 */
[----:B------:R-:W-:Y:S01]  /*0290*/  UMOV UR4, 0x400 ;  /* 0x0000040000047882 */ /* 0x000fe20000000000 */
[----:B------:R-:W-:Y:S01]  /*02a0*/  UMOV UR5, 0x1 ;  /* 0x0000000100057882 */ /* 0x000fe20000000000 */
[----:B------:R-:W-:Y:S01]  /*02b0*/  UMOV UR10, 0x4 ;  /* 0x00000004000a7882 */ /* 0x000fe20000000000 */
[----:B------:R-:W-:Y:S01]  /*02c0*/  ELECT P0, URZ, PT ;  /* 0x00000000003f782f */ /* 0x000fe20003800000 */
[----:B------:R-:W-:-:S04]  /*02d0*/  UIADD3 UR10, -UR10, 0x100000, URZ ;  /* 0x001000000a0a7890 */ /* 0x000fc8000fffe13f */
[----:B------:R-:W-:Y:S02]  /*02e0*/  USHF.L.U32 UR11, UR10, 0xb, URZ ;  /* 0x0000000b0a0b7899 */ /* 0x000fe4000800063f */
[----:B------:R-:W-:Y:S02]  /*02f0*/  USHF.L.U32 UR10, UR10, 0x1, URZ ;  /* 0x000000010a0a7899 */ /* 0x000fe4000800063f */
[----:B0-----:R-:W-:Y:S02]  /*0300*/  ULEA UR7, UR7, UR4, 0x18 ;  /* 0x0000000407077291 */ /* 0x001fe4000f8ec03f */
[----:B------:R-:W-:-:S04]  /*0310*/  UIADD3 UR4, -UR5, 0x100000, URZ ;  /* 0x0010000005047890 */ /* 0x000fc8000fffe13f */
[----:B------:R-:W-:Y:S02]  /*0320*/  USHF.L.U32 UR5, UR4, 0xb, URZ ;  /* 0x0000000b04057899 */ /* 0x000fe4000800063f */
[----:B------:R-:W-:Y:S01]  /*0330*/  USHF.L.U32 UR4, UR4, 0x1, URZ ;  /* 0x0000000104047899 */ /* 0x000fe2000800063f */
[----:B------:R-:W0:Y:S11]  /*0340*/  FENCE.VIEW.ASYNC.S ;  /* 0x00000000000073c6 */ /* 0x000e360000000000 */
[----:B0-----:R0:W1:Y:S01]  /*0350*/  SYNCS.EXCH.64 URZ, [UR7], UR4 ;  /* 0x00000004073f75b2 */ /* 0x0010620008000100 */
[----:B------:R0:W2:Y:S01]  /*0360*/  SYNCS.EXCH.64 URZ, [UR7+0x10], UR10 ;  /* 0x0000100a073f75b2 */ /* 0x0000a20008000100 */
[----:B------:R0:W3:Y:S01]  /*0370*/  SYNCS.EXCH.64 URZ, [UR7+0x8], UR4 ;  /* 0x00000804073f75b2 */ /* 0x0000e20008000100 */
[----:B------:R0:W4:Y:S01]  /*0380*/  SYNCS.EXCH.64 URZ, [UR7+0x18], UR10 ;  /* 0x0000180a073f75b2 */ /* 0x0001220008000100 */
[----:B------:R-:W-:Y:S01]  /*0390*/  NOP ;  /* 0x0000000000007918 */ /* 0x000fe20000000000 */
.L_x_2:
[----:B------:R-:W5:Y:S01]  /*03a0*/  S2UR UR14, SR_CTAID.X ;  /* 0x00000000000e79c3 */ /* 0x000f620000002500 */
[----:B------:R-:W1:Y:S01]  /*03b0*/  SHFL.IDX PT, R0, R0, RZ, 0x1f ;  /* 0x00001fff00007589 */ /* 0x000e6200000e0000 */
[----:B------:R-:W-:Y:S02]  /*03c0*/  SHF.R.S32.HI R3, RZ, 0x1f, R4 ;  /* 0x0000001fff037819 */ /* 0x000fe40000011404 */
[----:B------:R-:W-:Y:S02]  /*03d0*/  ELECT P0, URZ, PT ;  /* 0x00000000003f782f */ /* 0x000fe40003800000 */
[----:B------:R-:W-:Y:S01]  /*03e0*/  SHF.R.S32.HI R7, RZ, 0x1f, R2 ;  /* 0x0000001fff077819 */ /* 0x000fe20000011402 */
[----:B0-----:R-:W-:Y:S01]  /*03f0*/  ULDC UR4, c[0x0][0x150] ;  /* 0x0000540000047ab9 */ /* 0x001fe20000000800 */
[----:B------:R-:W-:Y:S01]  /*0400*/  LEA.HI R3, R3, R4, RZ, 0x7 ;  /* 0x0000000403037211 */ /* 0x000fe200078f38ff */
[----:B------:R-:W-:Y:S01]  /*0410*/  ULDC UR7, c[0x0][0x144] ;  /* 0x0000510000077ab9 */ /* 0x000fe20000000800 */
[----:B------:R-:W0:Y:S01]  /*0420*/  S2UR UR9, SR_CTAID.Y ;  /* 0x00000000000979c3 */ /* 0x000e220000002600 */
[----:B------:R-:W-:Y:S01]  /*0430*/  LEA.HI R7, R7, R2, RZ, 0x2 ;  /* 0x0000000207077211 */ /* 0x000fe200078f10ff */
[----:B------:R-:W-:Y:S01]  /*0440*/  UMOV UR5, 0x20 ;  /* 0x0000002000057882 */ /* 0x000fe20000000000 */
[----:B------:R-:W-:Y:S01]  /*0450*/  LOP3.LUT R3, R3, 0xffffff80, RZ, 0xc0, !PT ;  /* 0xffffff8003037812 */ /* 0x000fe200078ec0ff */
[----:B------:R-:W-:Y:S01]  /*0460*/  NOP ;  /* 0x0000000000007918 */ /* 0x000fe20000000000 */
[----:B------:R-:W-:Y:S01]  /*0470*/  LOP3.LUT R7, R7, 0x3ffffffc, RZ, 0xc0, !PT ;  /* 0x3ffffffc07077812 */ /* 0x000fe200078ec0ff */
[----:B------:R-:W-:Y:S01]  /*0480*/  NOP ;  /* 0x0000000000007918 */ /* 0x000fe20000000000 */
[----:B------:R-:W-:Y:S01]  /*0490*/  MOV R161, 0x1 ;  /* 0x0000000100a17802 */ /* 0x000fe20000000f00 */
[----:B------:R-:W-:Y:S01]  /*04a0*/  IMAD.IADD R3, R4, 0x1, -R3 ;  /* 0x0000000104037824 */ /* 0x000fe200078e0a03 */
[----:B------:R-:W-:-:S04]  /*04b0*/  IADD3 R2, R2, -R7, RZ ;  /* 0x8000000702027210 */ /* 0x000fc80007ffe0ff */
[----:B------:R-:W-:Y:S02]  /*04c0*/  SHF.R.S32.HI R4, RZ, 0x1f, R3 ;  /* 0x0000001fff047819 */ /* 0x000fe40000011403 */
[----:B-----5:R-:W-:Y:S02]  /*04d0*/  I2FP.F32.U32 R5, UR14 ;  /* 0x0000000e00057c45 */ /* 0x020fe40008201000 */
[----:B-1----:R-:W-:Y:S02]  /*04e0*/  ISETP.NE.OR P0, PT, R0, RZ, !P0 ;  /* 0x000000ff0000720c */ /* 0x002fe40004705670 */
[----:B------:R-:W-:Y:S01]  /*04f0*/  LEA.HI R4, R4, R3, RZ, 0x3 ;  /* 0x0000000304047211 */ /* 0x000fe200078f18ff */
[----:B------:R-:W-:Y:S01]  /*0500*/  FMUL R6, R5, UR4 ;  /* 0x0000000405067c20 */ /* 0x000fe20008400000 */
[----:B------:R-:W-:Y:S02]  /*0510*/  ULDC UR4, c[0x0][0x154] ;  /* 0x0000550000047ab9 */ /* 0x000fe40000000800 */
[----:B------:R-:W-:-:S02]  /*0520*/  SHF.R.S32.HI R0, RZ, 0x3, R4 ;  /* 0x00000003ff007819 */ /* 0x000fc40000011404 */
[----:B------:R-:W-:Y:S01]  /*0530*/  SHF.R.S32.HI R5, RZ, 0x1f, R4 ;  /* 0x0000001fff057819 */ /* 0x000fe20000011404 */
[----:B------:R-:W1:Y:S01]  /*0540*/  F2I.U32.TRUNC.NTZ R6, R6 ;  /* 0x0000000600067305 */ /* 0x000e62000020f000 */
[----:B0-----:R-:W-:Y:S01]  /*0550*/  I2FP.F32.U32 R8, UR9 ;  /* 0x0000000900087c45 */ /* 0x001fe20008201000 */
[----:B------:R-:W0:Y:S01]  /*0560*/  LDC R4, c[0x0][0x140] ;  /* 0x00005000ff047b82 */ /* 0x000e220000000800 */
[----:B------:R-:W-:Y:S01]  /*0570*/  LEA.HI R5, R5, R0, RZ, 0x2 ;  /* 0x0000000005057211 */ /* 0x000fe200078f10ff */
[----:B------:R-:W-:Y:S01]  /*0580*/  VOTEU.ALL UP0, P0 ;  /* 0x00000000003f7886 */ /* 0x000fe20000000000 */
[----:B------:R-:W-:Y:S01]  /*0590*/  VOTEU.ALL UP1, P0 ;  /* 0x00000000003f7886 */ /* 0x000fe20000020000 */
[----:B------:R-:W-:Y:S01]  /*05a0*/  FMUL R8, R8, UR4 ;  /* 0x0000000408087c20 */ /* 0x000fe20008400000 */
[----:B------:R-:W-:Y:S02]  /*05b0*/  LOP3.LUT R5, R5, 0xfffffffc, RZ, 0xc0, !PT ;  /* 0xfffffffc05057812 */ /* 0x000fe400078ec0ff */
[----:B------:R-:W-:Y:S01]  /*05c0*/  @!UP0 UMOV UR11, 0x400 ;  /* 0x00000400000b8882 */ /* 0x000fe20000000000 */
[----:B------:R-:W5:Y:S02]  /*05d0*/  @!UP0 S2UR UR12, SR_CgaCtaId ;  /* 0x00000000000c89c3 */ /* 0x000f640000008800 */
[----:B------:R-:W-:Y:S01]  /*05e0*/  IMAD.IADD R5, R0, 0x1, -R5 ;  /* 0x0000000100057824 */ /* 0x000fe200078e0a05 */
[----:B------:R-:W2:Y:S01]  /*05f0*/  F2I.U32.TRUNC.NTZ R8, R8 ;  /* 0x0000000800087305 */ /* 0x000ea2000020f000 */
[----:B-1----:R-:W-:-:S02]  /*0600*/  R2UR UR4, R6 ;  /* 0x00000000060472ca */ /* 0x002fc400000e0000 */
[----:B------:R-:W-:-:S05]  /*0610*/  IMAD R2, R2, 0x4, R5 ;  /* 0x0000000402027824 */ /* 0x000fca00078e0205 */
[----:B------:R-:W-:-:S04]  /*0620*/  LEA.HI R0, R2, R2, RZ, 0x1 ;  /* 0x0000000202007211 */ /* 0x000fc800078f08ff */
[----:B------:R-:W-:Y:S02]  /*0630*/  LOP3.LUT R5, R0, 0xfffffffe, RZ, 0xc0, !PT ;  /* 0xfffffffe00057812 */ /* 0x000fe400078ec0ff */
[----:B0-----:R-:W-:Y:S01]  /*0640*/  ISETP.EQ.U32.AND P4, PT, R4, 0x1, PT ;  /* 0x000000010400780c */ /* 0x001fe20003f82070 */
[----:B------:R-:W-:Y:S01]  /*0650*/  UIADD3 UR4, -UR4, URZ, URZ ;  /* 0x0000003f04047290 */ /* 0x000fe2000fffe13f */
[----:B--2---:R-:W-:Y:S01]  /*0660*/  R2UR UR10, R8 ;  /* 0x00000000080a72ca */ /* 0x004fe200000e0000 */
[----:B------:R-:W-:Y:S02]  /*0670*/  IMAD.IADD R5, R2, 0x1, -R5 ;  /* 0x0000000102057824 */ /* 0x000fe400078e0a05 */
[----:B------:R-:W-:Y:S02]  /*0680*/  UIMAD UR7, UR7, UR4, UR14 ;  /* 0x00000004070772a4 */ /* 0x000fe4000f8e020e */
[----:B------:R-:W-:-:S04]  /*0690*/  @!UP0 UIADD3 UR4, -UR5, 0x100000, URZ ;  /* 0x0010000005048890 */ /* 0x000fc8000fffe13f */
[----:B------:R-:W-:Y:S02]  /*06a0*/  @!UP0 USHF.L.U32 UR5, UR4, 0xb, URZ ;  /* 0x0000000b04058899 */ /* 0x000fe4000800063f */
[----:B------:R-:W-:Y:S02]  /*06b0*/  @!UP0 USHF.L.U32 UR4, UR4, 0x1, URZ ;  /* 0x0000000104048899 */ /* 0x000fe4000800063f */
[----:B-----5:R-:W-:Y:S01]  /*06c0*/  @!UP0 ULEA UR11, UR12, UR11, 0x18 ;  /* 0x0000000b0c0b8291 */ /* 0x020fe2000f8ec03f */
[----:B------:R-:W-:Y:S01]  /*06d0*/  ISETP.NE.AND P2, PT, R5, UR7, PT ;  /* 0x0000000705007c0c */ /* 0x000fe2000bf45270 */
[C---:B------:R-:W-:Y:S01]  /*06e0*/  IMAD.SHL.U32 R5, R2.reuse, 0x4, RZ ;  /* 0x0000000402057824 */ /* 0x040fe200078e00ff */
[----:B------:R-:W-:Y:S01]  /*06f0*/  VOTEU.ALL UP0, P0 ;  /* 0x00000000003f7886 */ /* 0x000fe20000000000 */
[----:B------:R-:W-:Y:S01]  /*0700*/  LOP3.LUT P0, RZ, R3, 0x7, RZ, 0xc0, !PT ;  /* 0x0000000703ff7812 */ /* 0x000fe2000780c0ff */
[----:B------:R-:W-:Y:S02]  /*0710*/  UIADD3 UR10, -UR10, URZ, URZ ;  /* 0x0000003f0a0a7290 */ /* 0x000fe4000fffe13f */
[----:B------:R-:W-:Y:S01]  /*0720*/  LOP3.LUT R160, R2, 0xc, R5, 0x78, !PT ;  /* 0x0000000c02a07812 */ /* 0x000fe200078e7805 */
[----:B------:R-:W0:Y:S04]  /*0730*/  FENCE.VIEW.ASYNC.S ;  /* 0x00000000000073c6 */ /* 0x000e280000000000 */
[----:B0-----:R-:W0:Y:S01]  /*0740*/  @!UP0 SYNCS.EXCH.64 URZ, [UR11+0x30], UR4 ;  /* 0x000030040b3f85b2 */ /* 0x001e220008000100 */
[----:B------:R-:W-:-:S02]  /*0750*/  ISETP.LT.U32.AND P0, PT, R160, 0x2, !P0 ;  /* 0x00000002a000780c */ /* 0x000fc40004701070 */
[----:B------:R-:W-:-:S04]  /*0760*/  @P2 LEA.HI R0, R160, R160, RZ, 0x1 ;  /* 0x000000a0a0002211 */ /* 0x000fc800078f08ff */
[----:B------:R-:W-:Y:S01]  /*0770*/  @P2 SHF.R.S32.HI R0, RZ, 0x1, R0 ;  /* 0x00000001ff002819 */ /* 0x000fe20000011400 */
[----:B------:R1:W2:Y:S01]  /*0780*/  @!UP1 SYNCS.EXCH.64 URZ, [UR11+0x38], UR4 ;  /* 0x000038040b3f95b2 */ /* 0x0002a20008000100 */
[----:B------:R-:W-:Y:S01]  /*0790*/  NOP ;  /* 0x0000000000007918 */ /* 0x000fe20000000000 */
[----:B-1----:R-:W-:Y:S02]  /*07a0*/  ULDC UR11, c[0x0][0x148] ;  /* 0x00005200000b7ab9 */ /* 0x002fe40000000800 */
[----:B------:R-:W-:-:S06]  /*07b0*/  UIMAD UR4, UR11, UR10, UR9 ;  /* 0x0000000a0b0472a4 */ /* 0x000fcc000f8e0209 */
[----:B------:R-:W-:Y:S02]  /*07c0*/  @P2 ISETP.NE.AND P3, PT, R0, UR4, PT ;  /* 0x0000000400002c0c */ /* 0x000fe4000bf65270 */
[----:B------:R-:W-:Y:S02]  /*07d0*/  SEL R0, RZ, 0x1, !P0 ;  /* 0x00000001ff007807 */ /* 0x000fe40004000000 */
[----:B------:R-:W-:-:S03]  /*07e0*/  @P2 SEL R161, RZ, 0x1, P3 ;  /* 0x00000001ffa12807 */ /* 0x000fc60001800000 */
[----:B------:R1:W-:Y:S01]  /*07f0*/  STL [R1+0x200], R0 ;  /* 0x0002000001007387 */ /* 0x0003e20000100800 */
[----:B0-----:R-:W-:Y:S05]  /*0800*/  @!P4 BRA `(.L_x_3) ;  /* 0x000000000008c947 */ /* 0x001fea0003800000 */
[----:B--234-:R-:W-:Y:S01]  /*0810*/  UCGABAR_ARV ;  /* 0x00000000000079c7 */ /* 0x01cfe20008000000 */
[----:B------:R-:W-:Y:S05]  /*0820*/  BRA `(.L_x_4) ;  /* 0x0000000000047947 */ /* 0x000fea0003800000 */
.L_x_3:
[----:B--234-:R-:W-:Y:S01]  /*0830*/  NOP ;  /* 0x0000000000007918 */ /* 0x01cfe20000000000 */
.L_x_4:
[----:B------:R-:W-:Y:S02]  /*0840*/  ULDC UR4, c[0x0][0x75c] ;  /* 0x0001d70000047ab9 */ /* 0x000fe40000000800 */
[----:B------:R-:W-:-:S06]  /*0850*/  UISETP.NE.AND UP2, UPT, UR4, 0x1, UPT ;  /* 0x000000010400788c */ /* 0x000fcc000bf45270 */
[----:B------:R-:W-:-:S05]  /*0860*/  PLOP3.LUT P2, PT, PT, PT, UP2, 0x80, 0x0 ;  /* 0x000000000000781c */ /* 0x000fca0003f4f028 */
[----:B------:R-:W-:Y:S01]  /*0870*/  @UP2 ULDC UR12, c[0x0][0x10] ;  /* 0x00000400000c2ab9 */ /* 0x000fe20000000800 */
[----:B------:R-:W-:Y:S01]  /*0880*/  @UP2 UMOV UR4, UR9 ;  /* 0x0000000900042c82 */ /* 0x000fe20008000000 */
[----:B------:R-:W-:Y:S01]  /*0890*/  @UP2 UMOV UR5, URZ ;  /* 0x0000003f00052c82 */ /* 0x000fe20008000000 */
[----:B------:R-:W-:Y:S01]  /*08a0*/  @!UP2 ULDC UR15, c[0x0][0xc] ;  /* 0x00000300000faab9 */ /* 0x000fe20000000800 */
[----:B------:R-:W-:-:S03]  /*08b0*/  @UP2 UIMAD.WIDE.U32 UR12, UR14, UR12, UR4 ;  /* 0x0000000c0e0c22a5 */ /* 0x000fc6000f8e0004 */
[----:B------:R-:W-:Y:S01]  /*08c0*/  @UP2 UMOV UR4, URZ ;  /* 0x0000003f00042c82 */ /* 0x000fe20008000000 */
[----:B------:R-:W-:Y:S01]  /*08d0*/  UMOV UR5, URZ ;  /* 0x0000003f00057c82 */ /* 0x000fe20008000000 */
[----:B------:R-:W-:Y:S01]  /*08e0*/  @UP2 UIADD3 UR16, UR13, UR4, URZ ;  /* 0x000000040d102290 */ /* 0x000fe2000fffe03f */
[----:B------:R-:W-:Y:S02]  /*08f0*/  IMAD.U32 R2, RZ, RZ, UR12 ;  /* 0x0000000cff027e24 */ /* 0x000fe4000f8e00ff */
[----:B------:R-:W-:Y:S01]  /*0900*/  UMOV UR4, UR14 ;  /* 0x0000000e00047c82 */ /* 0x000fe20008000000 */
[----:B------:R-:W-:Y:S01]  /*0910*/  IMAD.U32 R3, RZ, RZ, UR13 ;  /* 0x0000000dff037e24 */ /* 0x000fe2000f8e00ff */
[----:B------:R-:W-:Y:S01]  /*0920*/  @!UP2 UIMAD.WIDE.U32 UR4, UR9, UR15, UR4 ;  /* 0x0000000f0904a2a5 */ /* 0x000fe2000f8e0004 */
[----:B------:R-:W-:Y:S01]  /*0930*/  @P2 IMAD.MOV.U32 R7, RZ, RZ, R2 ;  /* 0x000000ffff072224 */ /* 0x000fe200078e0002 */
[----:B------:R-:W-:-:S04]  /*0940*/  @P2 MOV R6, UR16 ;  /* 0x0000001000062c02 */ /* 0x000fc80008000f00 */
[----:B------:R-:W-:Y:S01]  /*0950*/  MOV R5, UR5 ;  /* 0x0000000500057c02 */ /* 0x000fe20008000f00 */
[----:B------:R-:W-:Y:S02]  /*0960*/  IMAD.U32 R2, RZ, RZ, UR4 ;  /* 0x00000004ff027e24 */ /* 0x000fe4000f8e00ff */
[----:B------:R-:W-:Y:S02]  /*0970*/  IMAD.U32 R3, RZ, RZ, UR5 ;  /* 0x00000005ff037e24 */ /* 0x000fe4000f8e00ff */
[----:B------:R-:W-:Y:S02]  /*0980*/  @!P2 IMAD.MOV.U32 R6, RZ, RZ, R5 ;  /* 0x000000ffff06a224 */ /* 0x000fe400078e0005 */
[----:B------:R-:W-:Y:S02]  /*0990*/  @!P2 IMAD.MOV.U32 R7, RZ, RZ, R2 ;  /* 0x000000ffff07a224 */ /* 0x000fe400078e0002 */
[----:B------:R-:W-:Y:S01]  /*09a0*/  IMAD.U32 R4, RZ, RZ, UR4 ;  /* 0x00000004ff047e24 */ /* 0x000fe2000f8e00ff */
[----:B------:R0:W-:Y:S04]  /*09b0*/  STL [R1+0x204], R6 ;  /* 0x0002040601007387 */ /* 0x0001e80000100800 */
[----:B------:R0:W-:Y:S01]  /*09c0*/  STL [R1+0x208], R7 ;  /* 0x0002080701007387 */ /* 0x0001e20000100800 */
[----:B------:R-:W-:Y:S05]  /*09d0*/  @!P4 BRA `(.L_x_5) ;  /* 0x00000000000cc947 */ /* 0x000fea0003800000 */
[----:B------:R-:W-:Y:S01]  /*09e0*/  UCGABAR_WAIT ;  /* 0x0000000000007dc7 */ /* 0x000fe20008000000 */
[----:B------:R-:W-:Y:S01]  /*09f0*/  CCTL.IVALL ;  /* 0x00000000ff00798f */ /* 0x000fe20002000000 */
[----:B------:R-:W-:Y:S05]  /*0a00*/  BRA `(.L_x_6) ;  /* 0x0000000000047947 */ /* 0x000fea0003800000 */
.L_x_5:
[----:B------:R-:W-:Y:S06]  /*0a10*/  BAR.SYNC.DEFER_BLOCKING 0x0 ;  /* 0x0000000000007b1d */ /* 0x000fec0000010000 */
.L_x_6:
[----:B------:R-:W-:Y:S05]  /*0a20*/  @!P1 BRA `(.L_x_7) ;  /* 0x000001a000089947 */ /* 0x000fea0003800000 */
[----:B------:R-:W-:-:S06]  /*0a30*/  UISETP.GT.U32.AND UP0, UPT, UR17, 0x1, UPT ;  /* 0x000000011100788c */ /* 0x000fcc000bf04070 */
[----:B------:R-:W-:-:S13]  /*0a40*/  PLOP3.LUT P0, PT, PT, PT, UP0, 0x80, 0x0 ;  /* 0x000000000000781c */ /* 0x000fda0003f0f008 */
[----:B------:R-:W-:Y:S05]  /*0a50*/  @P0 EXIT ;  /* 0x000000000000094d */ /* 0x000fea0003800000 */
[----:B------:R-:W-:Y:S01]  /*0a60*/  ULDC.64 UR4, c[0x0][0x750] ;  /* 0x0001d40000047ab9 */ /* 0x000fe20000000a00 */
[----:B------:R-:W-:Y:S01]  /*0a70*/  UMOV UR14, 0xffffffff ;  /* 0xffffffff000e7882 */ /* 0x000fe20000000000 */
[----:B------:R-:W-:Y:S01]  /*0a80*/  ISETP.GE.U32.AND P0, PT, R7, UR4, PT ;  /* 0x0000000407007c0c */ /* 0x000fe2000bf06070 */
[----:B------:R-:W-:Y:S01]  /*0a90*/  UMOV UR13, 0xffffffff ;  /* 0xffffffff000d7882 */ /* 0x000fe20000000000 */
[----:B------:R-:W-:Y:S01]  /*0aa0*/  UMOV UR12, 0xffffffff ;  /* 0xffffffff000c7882 */ /* 0x000fe20000000000 */
[----:B-1----:R-:W-:Y:S02]  /*0ab0*/  PRMT R0, RZ, 0x7610, R0 ;  /* 0x00007610ff007816 */ /* 0x002fe40000000000 */
[----:B------:R-:W-:-:S13]  /*0ac0*/  ISETP.GE.U32.AND.EX P0, PT, R6, UR5, PT, P0 ;  /* 0x0000000506007c0c */ /* 0x000fda000bf06100 */
[----:B------:R-:W-:Y:S05]  /*0ad0*/  @P0 BRA `(.L_x_8) ;  /* 0x0000000400400947 */ /* 0x000fea0003800000 */
[----:B------:R-:W-:Y:S01]  /*0ae0*/  ULDC.64 UR18, c[0x0][0x728] ;  /* 0x0001ca0000127ab9 */ /* 0x000fe20000000a00 */
[C---:B------:R-:W-:Y:S01]  /*0af0*/  R2UR UR20, R7.reuse ;  /* 0x00000000071472ca */ /* 0x040fe200000e0000 */
[----:B------:R-:W-:Y:S01]  /*0b00*/  ULDC UR17, c[0x0][0x730] ;  /* 0x0001cc0000117ab9 */ /* 0x000fe20000000800 */
[----:B------:R-:W-:Y:S02]  /*0b10*/  ISETP.NE.U32.AND P0, PT, RZ, UR18, PT ;  /* 0x00000012ff007c0c */ /* 0x000fe4000bf05070 */
[----:B------:R-:W-:Y:S02]  /*0b20*/  R2UR UR4, R7 ;  /* 0x00000000070472ca */ /* 0x000fe400000e0000 */
[----:B------:R-:W-:Y:S02]  /*0b30*/  ISETP.NE.AND.EX P0, PT, RZ, UR19, PT, P0 ;  /* 0x00000013ff007c0c */ /* 0x000fe4000bf05300 */
[----:B------:R-:W-:-:S11]  /*0b40*/  R2UR UR5, R6 ;  /* 0x00000000060572ca */ /* 0x000fd600000e0000 */
[----:B------:R-:W-:Y:S05]  /*0b50*/  @!P0 BRA `(.L_x_9) ;  /* 0x0000000000308947 */ /* 0x000fea0003800000 */
[----:B------:R-:W-:Y:S01]  /*0b60*/  R2UR UR4, R7 ;  /* 0x00000000070472ca */ /* 0x000fe200000e0000 */
[----:B------:R-:W-:Y:S01]  /*0b70*/  ULDC UR8, c[0x0][0x734] ;  /* 0x0001cd0000087ab9 */ /* 0x000fe20000000800 */
[----:B------:R-:W-:-:S11]  /*0b80*/  R2UR UR16, R6 ;  /* 0x00000000061072ca */ /* 0x000fd600000e0000 */
[----:B------:R-:W-:-:S04]  /*0b90*/  UIADD3 UR8, UP0, UR4, UR8, URZ ;  /* 0x0000000804087290 */ /* 0x000fc8000ff1e03f */
[----:B------:R-:W-:-:S04]  /*0ba0*/  UIADD3.X UR16, URZ, UR16, URZ, UP0, !UPT ;  /* 0x000000103f107290 */ /* 0x000fc800087fe43f */
[----:B------:R-:W-:-:S04]  /*0bb0*/  UIMAD.WIDE.U32 UR4, UR16, UR18, URZ ;  /* 0x00000012100472a5 */ /* 0x000fc8000f8e003f */
[----:B------:R-:W-:Y:S02]  /*0bc0*/  UIMAD.WIDE.U32 UR12, UP0, UR8, UR19, UR4 ;  /* 0x00000013080c72a5 */ /* 0x000fe4000f800004 */
[----:B------:R-:W-:Y:S02]  /*0bd0*/  UIMAD.WIDE.U32 UR4, UR8, UR18, URZ ;  /* 0x00000012080472a5 */ /* 0x000fe4000f8e003f */
[----:B------:R-:W-:Y:S02]  /*0be0*/  UIADD3.X UR15, URZ, URZ, URZ, UP0, !UPT ;  /* 0x0000003f3f0f7290 */ /* 0x000fe400087fe43f */
[----:B------:R-:W-:Y:S01]  /*0bf0*/  UIADD3 URZ, UP0, UR5, UR12, URZ ;  /* 0x0000000c053f7290 */ /* 0x000fe2000ff1e03f */
[----:B------:R-:W-:-:S03]  /*0c00*/  UMOV UR14, UR13 ;  /* 0x0000000d000e7c82 */ /* 0x000fc60008000000 */
[----:B------:R-:W-:-:S12]  /*0c10*/  UIMAD.WIDE.U32.X UR4, UR16, UR19, UR14, UP0 ;  /* 0x00000013100472a5 */ /* 0x000fd800080e040e */
.L_x_9:
[----:B------:R-:W-:Y:S01]  /*0c20*/  USHF.R.U64 UR12, UR4, UR17, UR5 ;  /* 0x00000011040c7299 */ /* 0x000fe20008001205 */
[----:B------:R-:W-:Y:S01]  /*0c30*/  R2UR UR15, R6 ;  /* 0x00000000060f72ca */ /* 0x000fe200000e0000 */
[----:B------:R-:W-:Y:S02]  /*0c40*/  USHF.R.U32.HI UR4, URZ, UR17, UR5 ;  /* 0x000000113f047299 */ /* 0x000fe40008011605 */
[----:B------:R-:W-:Y:S01]  /*0c50*/  UIADD3 UR5, UP0, URZ, -UR12, URZ ;  /* 0x8000000c3f057290 */ /* 0x000fe2000ff1e03f */
[----:B------:R-:W-:Y:S01]  /*0c60*/  ULDC.64 UR16, c[0x0][0x720] ;  /* 0x0001c80000107ab9 */ /* 0x000fe20000000a00 */
[----:B------:R-:W-:Y:S02]  /*0c70*/  UMOV UR14, UR20 ;  /* 0x00000014000e7c82 */ /* 0x000fe40008000000 */
[----:B------:R-:W-:Y:S02]  /*0c80*/  UIADD3.X UR4, URZ, ~UR4, URZ, UP0, !UPT ;  /* 0x800000043f047290 */ /* 0x000fe400087fe43f */
[----:B------:R-:W-:-:S02]  /*0c90*/  UIMAD UR13, UR11, UR10, UR9 ;  /* 0x0000000a0b0d72a4 */ /* 0x000fc4000f8e0209 */
[----:B------:R-:W-:Y:S02]  /*0ca0*/  UIMAD UR4, UR4, UR16, URZ ;  /* 0x00000010040472a4 */ /* 0x000fe4000f8e023f */
[----:B------:R-:W-:Y:S02]  /*0cb0*/  UIMAD.WIDE.U32 UR14, UR5, UR16, UR14 ;  /* 0x00000010050e72a5 */ /* 0x000fe4000f8e000e */
[----:B------:R-:W-:Y:S01]  /*0cc0*/  UIMAD UR4, UR5, UR17, UR4 ;  /* 0x00000011050472a4 */ /* 0x000fe2000f8e0204 */
[----:B------:R-:W-:Y:S01]  /*0cd0*/  ULDC UR8, c[0x0][0x718] ;  /* 0x0001c60000087ab9 */ /* 0x000fe20000000800 */
[----:B------:R-:W-:Y:S02]  /*0ce0*/  ULDC UR10, c[0x0][0x708] ;  /* 0x0001c200000a7ab9 */ /* 0x000fe40000000800 */
[----:B------:R-:W-:Y:S01]  /*0cf0*/  UIADD3 UR9, UR15, UR4, URZ ;  /* 0x000000040f097290 */ /* 0x000fe2000fffe03f */
[----:B------:R-:W-:Y:S02]  /*0d00*/  ULDC UR20, c[0x0][0x758] ;  /* 0x0001d60000147ab9 */ /* 0x000fe40000000800 */
[----:B------:R-:W-:Y:S01]  /*0d10*/  ULDC.64 UR4, c[0x0][0x740] ;  /* 0x0001d00000047ab9 */ /* 0x000fe20000000a00 */
[----:B------:R-:W-:Y:S01]  /*0d20*/  USHF.R.U64 UR18, UR14, UR8, UR9 ;  /* 0x000000080e127299 */ /* 0x000fe20008001209 */
[----:B------:R-:W-:Y:S01]  /*0d30*/  ISETP.NE.U32.AND P0, PT, RZ, UR4, PT ;  /* 0x00000004ff007c0c */ /* 0x000fe2000bf05070 */
[----:B------:R-:W-:Y:S01]  /*0d40*/  USHF.R.U32.HI UR9, URZ, UR8, UR9 ;  /* 0x000000083f097299 */ /* 0x000fe20008011609 */
[----:B------:R-:W-:-:S02]  /*0d50*/  UMOV UR11, 0xffffffff ;  /* 0xffffffff000b7882 */ /* 0x000fc40000000000 */
[----:B------:R-:W-:Y:S01]  /*0d60*/  ISETP.NE.AND.EX P0, PT, RZ, UR5, PT, P0 ;  /* 0x00000005ff007c0c */ /* 0x000fe2000bf05300 */
[----:B------:R-:W-:Y:S02]  /*0d70*/  USHF.R.U64 UR24, UR18, UR10, UR9 ;  /* 0x0000000a12187299 */ /* 0x000fe40008001209 */
[----:B------:R-:W-:Y:S02]  /*0d80*/  USHF.R.U32.HI UR9, URZ, UR10, UR9 ;  /* 0x0000000a3f097299 */ /* 0x000fe40008011609 */
[----:B------:R-:W-:Y:S02]  /*0d90*/  USHF.L.U32 UR8, UR11, UR20, URZ ;  /* 0x000000140b087299 */ /* 0x000fe4000800063f */
[----:B------:R-:W-:Y:S01]  /*0da0*/  USHF.R.U64 UR25, UR24, UR20, UR9 ;  /* 0x0000001418197299 */ /* 0x000fe20008001209 */
[----:B------:R-:W-:Y:S01]  /*0db0*/  ULDC UR19, c[0x0][0x700] ;  /* 0x0001c00000137ab9 */ /* 0x000fe20000000800 */
[----:B------:R-:W-:Y:S02]  /*0dc0*/  USEL UR7, UR7, UR13, !UP2 ;  /* 0x0000000d07077287 */ /* 0x000fe4000d000000 */
[----:B------:R-:W-:-:S02]  /*0dd0*/  ULOP3.LUT UR13, URZ, UR8, URZ, 0x33, !UPT ;  /* 0x000000083f0d7292 */ /* 0x000fc4000f8e333f */
[----:B------:R-:W-:Y:S02]  /*0de0*/  UIADD3 UR17, UR19, -0x1, URZ ;  /* 0xffffffff13117890 */ /* 0x000fe4000fffe03f */
[----:B------:R-:W-:Y:S01]  /*0df0*/  USHF.R.U32.HI UR9, URZ, UR20, UR9 ;  /* 0x000000143f097299 */ /* 0x000fe20008011609 */
[----:B------:R-:W-:Y:S01]  /*0e00*/  ULDC UR21, c[0x0][0x748] ;  /* 0x0001d20000157ab9 */ /* 0x000fe20000000800 */
[----:B------:R-:W-:Y:S01]  /*0e10*/  ULDC UR22, c[0x0][0x738] ;  /* 0x0001ce0000167ab9 */ /* 0x000fe20000000800 */
[----:B------:R-:W-:Y:S01]  /*0e20*/  UMOV UR23, 0x1 ;  /* 0x0000000100177882 */ /* 0x000fe20000000000 */
[----:B------:R-:W-:Y:S01]  /*0e30*/  UMOV UR8, UR25 ;  /* 0x0000001900087c82 */ /* 0x000fe20008000000 */
[----:B------:R-:W-:Y:S07]  /*0e40*/  @!P0 BRA `(.L_x_10) ;  /* 0x0000000000308947 */ /* 0x000fee0003800000 */
[----:B------:R-:W-:Y:S02]  /*0e50*/  ULDC UR14, c[0x0][0x74c] ;  /* 0x0001d300000e7ab9 */ /* 0x000fe40000000800 */
        /* <DEDUP_REMOVED lines=8> */
[----:B------:R-:W-:-:S07]  /*0ee0*/  UIMAD.WIDE.U32.X UR4, UR16, UR5, UR14, UP0 ;  /* 0x00000005100472a5 */ /* 0x000fce00080e040e */
[----:B------:R-:W-:Y:S01]  /*0ef0*/  UMOV UR8, UR4 ;  /* 0x0000000400087c82 */ /* 0x000fe20008000000 */
[----:B------:R-:W-:-:S05]  /*0f00*/  UMOV UR9, UR5 ;  /* 0x0000000500097c82 */ /* 0x000fca0008000000 */
.L_x_10:
[----:B------:R-:W-:Y:S01]  /*0f10*/  USHF.R.U64 UR5, UR8, UR21, UR9 ;  /* 0x0000001508057299 */ /* 0x000fe20008001209 */
[----:B------:R-:W-:Y:S01]  /*0f20*/  IMAD.MOV.U32 R0, RZ, RZ, 0x1 ;  /* 0x00000001ff007424 */ /* 0x000fe200078e00ff */
[----:B------:R-:W-:Y:S02]  /*0f30*/  USHF.L.U32 UR4, UR23, UR20, URZ ;  /* 0x0000001417047299 */ /* 0x000fe4000800063f */
[----:B------:R-:W-:Y:S02]  /*0f40*/  ULOP3.LUT UR13, UR24, UR13, URZ, 0xc0, !UPT ;  /* 0x0000000d180d7292 */ /* 0x000fe4000f8ec03f */
[----:B------:R-:W-:Y:S02]  /*0f50*/  UIADD3 UR8, -UR5, URZ, URZ ;  /* 0x0000003f05087290 */ /* 0x000fe4000fffe13f */
[----:B------:R-:W-:Y:S02]  /*0f60*/  UIMAD UR13, UR4, UR5, UR13 ;  /* 0x00000005040d72a4 */ /* 0x000fe4000f8e020d */
[----:B------:R-:W-:-:S02]  /*0f70*/  ULOP3.LUT UR17, UR18, UR17, URZ, 0xc0, !UPT ;  /* 0x0000001112117292 */ /* 0x000fc4000f8ec03f */
[----:B------:R-:W-:Y:S01]  /*0f80*/  UIMAD UR4, UR8, UR22, UR25 ;  /* 0x00000016080472a4 */ /* 0x000fe2000f8e0219 */
[----:B------:R-:W-:Y:S02]  /*0f90*/  ULDC UR5, c[0x0][0x710] ;  /* 0x0001c40000057ab9 */ /* 0x000fe40000000800 */
[----:B------:R-:W-:Y:S02]  /*0fa0*/  UIMAD UR7, UR13, UR5, UR7 ;  /* 0x000000050d0772a4 */ /* 0x000fe4000f8e0207 */
[----:B------:R-:W-:-:S04]  /*0fb0*/  UIMAD UR4, UR4, UR19, UR17 ;  /* 0x00000013040472a4 */ /* 0x000fc8000f8e0211 */
[----:B------:R-:W-:Y:S02]  /*0fc0*/  USEL UR13, UR4, UR7, !UP2 ;  /* 0x00000007040d7287 */ /* 0x000fe4000d000000 */
[----:B------:R-:W-:-:S12]  /*0fd0*/  USEL UR14, UR7, UR4, !UP2 ;  /* 0x00000004070e7287 */ /* 0x000fd8000d000000 */
.L_x_8:
[----:B------:R-:W-:-:S08]  /*0fe0*/  NOP ;  /* 0x0000000000007918 */ /* 0x000fd00000000000 */
[----:B------:R-:W1:Y:S02]  /*0ff0*/  USETMAXREG.TRY_ALLOC.CTAPOOL UP0, 0xf0 ;  /* 0x000000f0000079c8 */ /* 0x000e640008000600 */
[----:B-1----:R-:W-:-:S13]  /*1000*/  PLOP3.LUT P0, PT, PT, PT, UP0, 0x80, 0x0 ;  /* 0x000000000000781c */ /* 0x002fda0003f0f008 */
[----:B------:R-:W-:Y:S05]  /*1010*/  @!P0 BRA `(.L_x_8) ;  /* 0xfffffffc00f08947 */ /* 0x000fea000383ffff */
[----:B------:R-:W-:Y:S01]  /*1020*/  ULDC.64 UR4, c[0x0][0x698] ;  /* 0x0001a60000047ab9 */ /* 0x000fe20000000a00 */
[----:B------:R-:W-:Y:S01]  /*1030*/  ULDC.64 UR18, c[0x0][0x208] ;  /* 0x0000820000127ab9 */ /* 0x000fe20000000a00 */
[----:B------:R-:W-:-:S04]  /*1040*/  ISETP.NE.U32.AND P0, PT, RZ, UR4, PT ;  /* 0x00000004ff007c0c */ /* 0x000fc8000bf05070 */
[----:B------:R-:W-:-:S13]  /*1050*/  ISETP.NE.AND.EX P0, PT, RZ, UR5, PT, P0 ;  /* 0x00000005ff007c0c */ /* 0x000fda000bf05300 */
[----:B------:R-:W-:Y:S05]  /*1060*/  @!P0 BRA `(.L_x_11) ;  /* 0x0000000000208947 */ /* 0x000fea0003800000 */
[----:B------:R-:W1:Y:S02]  /*1070*/  LDC.64 R2, c[0x0][0x698] ;  /* 0x0001a600ff027b82 */ /* 0x000e640000000a00 */
[----:B-1----:R-:W2:Y:S02]  /*1080*/  LDG.E.64 R2, desc[UR18][R2.64] ;  /* 0x0000001202027981 */ /* 0x002ea4000c1e1b00 */
[----:B--2---:R-:W-:-:S04]  /*1090*/  ISETP.NE.U32.AND P0, PT, R2, RZ, PT ;  /* 0x000000ff0200720c */ /* 0x004fc80003f05070 */
[----:B------:R-:W-:-:S13]  /*10a0*/  ISETP.NE.AND.EX P0, PT, R3, RZ, PT, P0 ;  /* 0x000000ff0300720c */ /* 0x000fda0003f05300 */
[----:B------:R-:W-:Y:S05]  /*10b0*/  @!P0 BRA `(.L_x_11) ;  /* 0x00000000000c8947 */ /* 0x000fea0003800000 */
[----:B------:R-:W2:Y:S02]  /*10c0*/  LD.E R2, desc[UR18][R2.64] ;  /* 0x0000001202027980 */ /* 0x000ea4000c101900 */
[----:B--2---:R-:W-:Y:S01]  /*10d0*/  R2UR UR22, R2 ;  /* 0x00000000021672ca */ /* 0x004fe200000e0000 */
[----:B------:R-:W-:-:S14]  /*10e0*/  BRA `(.L_x_12) ;  /* 0x0000000000247947 */ /* 0x000fdc0003800000 */
.L_x_11:
[----:B------:R-:W-:Y:S02]  /*10f0*/  ULDC.64 UR4, c[0x0][0x688] ;  /* 0x0001a20000047ab9 */ /* 0x000fe40000000a00 */
[----:B------:R-:W-:-:S04]  /*1100*/  ISETP.NE.U32.AND P0, PT, RZ, UR4, PT ;  /* 0x00000004ff007c0c */ /* 0x000fc8000bf05070 */
[----:B------:R-:W-:-:S13]  /*1110*/  ISETP.NE.AND.EX P0, PT, RZ, UR5, PT, P0 ;  /* 0x00000005ff007c0c */ /* 0x000fda000bf05300 */
[----:B------:R-:W-:Y:S05]  /*1120*/  @!P0 BRA `(.L_x_13) ;  /* 0x0000000000108947 */ /* 0x000fea0003800000 */
[----:B------:R-:W1:Y:S02]  /*1130*/  LDC.64 R2, c[0x0][0x688] ;  /* 0x0001a200ff027b82 */ /* 0x000e640000000a00 */
[----:B-1----:R-:W2:Y:S02]  /*1140*/  LDG.E R2, desc[UR18][R2.64] ;  /* 0x0000001202027981 */ /* 0x002ea4000c1e1900 */
[----:B--2---:R-:W-:Y:S01]  /*1150*/  R2UR UR22, R2 ;  /* 0x00000000021672ca */ /* 0x004fe200000e0000 */
[----:B------:R-:W-:-:S14]  /*1160*/  BRA `(.L_x_12) ;  /* 0x0000000000047947 */ /* 0x000fdc0003800000 */
.L_x_13:
[----:B------:R-:W-:-:S05]  /*1170*/  ULDC UR22, c[0x0][0x680] ;  /* 0x0001a00000167ab9 */ /* 0x000fca0000000800 */
.L_x_12:
[----:B------:R-:W-:Y:S02]  /*1180*/  ULDC.64 UR4, c[0x0][0x6a0] ;  /* 0x0001a80000047ab9 */ /* 0x000fe40000000a00 */
        /* <DEDUP_REMOVED lines=11> */
.L_x_14:
        /* <DEDUP_REMOVED lines=8> */
.L_x_16:
[----:B------:R-:W-:-:S05]  /*12c0*/  ULDC UR23, c[0x0][0x684] ;  /* 0x0001a10000177ab9 */ /* 0x000fca0000000800 */
.L_x_15:
[----:B------:R-:W-:-:S13]  /*12d0*/  LOP3.LUT P0, RZ, R0, 0xff, RZ, 0xc0, !PT ;  /* 0x000000ff00ff7812 */ /* 0x000fda000780c0ff */
[----:B------:R-:W-:Y:S05]  /*12e0*/  @!P0 EXIT ;  /* 0x000000000000894d */ /* 0x000fea0003800000 */
[----:B------:R-:W-:Y:S01]  /*12f0*/  ULDC UR4, c[0x0][0x28c] ;  /* 0x0000a30000047ab9 */ /* 0x000fe20000000800 */
[----:B------:R-:W-:Y:S02]  /*1300*/  ULOP3.LUT UR24, UR6, 0x1, URZ, 0xfc, !UPT ;  /* 0x0000000106187892 */ /* 0x000fe4000f8efc3f */
[----:B------:R-:W-:-:S04]  /*1310*/  UIADD3 UR4, UR4, 0x7f, URZ ;  /* 0x0000007f04047890 */ /* 0x000fc8000fffe03f */
[----:B------:R-:W-:-:S04]  /*1320*/  USHF.R.S32.HI UR5, URZ, 0x1f, UR4 ;  /* 0x0000001f3f057899 */ /* 0x000fc80008011404 */
[----:B------:R-:W-:-:S03]  /*1330*/  ULEA.HI UR5, UR5, UR4, URZ, 0x7 ;  /* 0x0000000405057291 */ /* 0x000fc6000f8f383f */
[----:B------:R-:W-:Y:S01]  /*1340*/  UMOV UR4, URZ ;  /* 0x0000003f00047c82 */ /* 0x000fe20008000000 */
[----:B------:R-:W-:-:S03]  /*1350*/  USHF.R.S32.HI UR7, URZ, 0x7, UR5 ;  /* 0x000000073f077899 */ /* 0x000fc60008011405 */
[----:B------:R-:W-:-:S09]  /*1360*/  UMOV UR5, URZ ;  /* 0x0000003f00057c82 */ /* 0x000fd20008000000 */
.L_x_413:
[----:B------:R-:W-:Y:S01]  /*1370*/  STL [R1], RZ ;  /* 0x000000ff01007387 */ /* 0x000fe20000100800 */
[----:B------:R-:W-:Y:S01]  /*1380*/  UISETP.LT.AND UP0, UPT, URZ, UR7, UPT ;  /* 0x000000073f00728c */ /* 0x000fe2000bf01270 */
[----:B------:R-:W-:Y:S02]  /*1390*/  CS2R R150, SRZ ;  /* 0x0000000000967805 */ /* 0x000fe4000001ff00 */
[----:B------:R-:W-:Y:S01]  /*13a0*/  CS2R R24, SRZ ;  /* 0x0000000000187805 */ /* 0x000fe2000001ff00 */
[----:B------:R-:W-:Y:S01]  /*13b0*/  STL [R1+0x4], RZ ;  /* 0x000004ff01007387 */ /* 0x000fe20000100800 */
[----:B------:R-:W-:Y:S01]  /*13c0*/  USEL UR8, URZ, UR7, UP0 ;  /* 0x000000073f087287 */ /* 0x000fe20008000000 */
[----:B------:R-:W-:Y:S02]  /*13d0*/  CS2R R26, SRZ ;  /* 0x00000000001a7805 */ /* 0x000fe4000001ff00 */
[----:B------:R-:W-:Y:S01]  /*13e0*/  CS2R R28, SRZ ;  /* 0x00000000001c7805 */ /* 0x000fe2000001ff00 */
[----:B------:R-:W-:Y:S01]  /*13f0*/  STL [R1+0x8], RZ ;  /* 0x000008ff01007387 */ /* 0x000fe20000100800 */
[----:B------:R-:W-:Y:S01]  /*1400*/  UIADD3 UR16, UR7, -UR8, URZ ;  /* 0x8000000807107290 */ /* 0x000fe2000fffe03f */
[----:B------:R-:W-:-:S02]  /*1410*/  CS2R R30, SRZ ;  /* 0x00000000001e7805 */ /* 0x000fc4000001ff00 */
[----:B------:R-:W-:Y:S01]  /*1420*/  CS2R R32, SRZ ;  /* 0x0000000000207805 */ /* 0x000fe2000001ff00 */
[----:B------:R-:W-:Y:S01]  /*1430*/  STL [R1+0xc], RZ ;  /* 0x00000cff01007387 */ /* 0x000fe20000100800 */
[----:B------:R-:W-:Y:S01]  /*1440*/  UISETP.GE.AND UP0, UPT, UR16, 0x1, UPT ;  /* 0x000000011000788c */ /* 0x000fe2000bf06270 */
[----:B------:R-:W-:Y:S02]  /*1450*/  CS2R R34, SRZ ;  /* 0x0000000000227805 */ /* 0x000fe4000001ff00 */
[----:B------:R-:W-:Y:S01]  /*1460*/  CS2R R36, SRZ ;  /* 0x0000000000247805 */ /* 0x000fe2000001ff00 */
[----:B------:R-:W-:Y:S01]  /*1470*/  STL [R1+0x10], RZ ;  /* 0x000010ff01007387 */ /* 0x000fe20000100800 */
[----:B------:R-:W-:Y:S02]  /*1480*/  CS2R R38, SRZ ;  /* 0x0000000000267805 */ /* 0x000fe4000001ff00 */
[----:B------:R-:W-:Y:S02]  /*1490*/  CS2R R40, SRZ ;  /* 0x0000000000287805 */ /* 0x000fe4000001ff00 */
[----:B------:R-:W-:Y:S01]  /*14a0*/  PLOP3.LUT P0, PT, PT, PT, UP0, 0x80, 0x0 ;  /* 0x000000000000781c */ /* 0x000fe20003f0f008 */
[----:B------:R-:W-:Y:S01]  /*14b0*/  STL [R1+0x14], RZ ;  /* 0x000014ff01007387 */ /* 0x000fe20000100800 */
[----:B------:R-:W-:-:S02]  /*14c0*/  CS2R R42, SRZ ;  /* 0x00000000002a7805 */ /* 0x000fc4000001ff00 */
[----:B------:R-:W-:Y:S02]  /*14d0*/  CS2R R44, SRZ ;  /* 0x00000000002c7805 */ /* 0x000fe4000001ff00 */
[----:B------:R-:W-:Y:S01]  /*14e0*/  CS2R R46, SRZ ;  /* 0x00000000002e7805 */ /* 0x000fe2000001ff00 */
[----:B------:R-:W-:Y:S01]  /*14f0*/  STL [R1+0x18], RZ ;  /* 0x000018ff01007387 */ /* 0x000fe20000100800 */
[----:B------:R-:W-:Y:S02]  /*1500*/  CS2R R48, SRZ ;  /* 0x0000000000307805 */ /* 0x000fe4000001ff00 */
[----:B------:R-:W-:Y:S02]  /*1510*/  CS2R R50, SRZ ;  /* 0x0000000000327805 */ /* 0x000fe4000001ff00 */
[----:B------:R-:W-:Y:S01]  /*1520*/  CS2R R52, SRZ ;  /* 0x0000000000347805 */ /* 0x000fe2000001ff00 */
        /* <DEDUP_REMOVED lines=64> */
[----:B------:R-:W-:Y:S04]  /*1930*/  STL [R1+0x5c], RZ ;  /* 0x00005cff01007387 */ /* 0x000fe80000100800 */
        /* <DEDUP_REMOVED lines=53> */
[----:B------:R-:W-:Y:S01]  /*1c90*/  STL [R1+0x134], RZ ;  /* 0x000134ff01007387 */ /* 0x000fe20000100800 */
[----:B-1----:R-:W1:Y:S03]  /*1ca0*/  S2R R0, SR_TID.X ;  /* 0x0000000000007919 */ /* 0x002e660000002100 */
        /* <DEDUP_REMOVED lines=8> */
[----:B-1----:R-:W-:-:S03]  /*1d30*/  LOP3.LUT R0, R0, 0x80, RZ, 0xc0, !PT ;  /* 0x0000008000007812 */ /* 0x002fc600078ec0ff */
[----:B------:R-:W-:Y:S01]  /*1d40*/  STL [R1+0x158], RZ ;  /* 0x000158ff01007387 */ /* 0x000fe20000100800 */
[----:B------:R-:W-:-:S03]  /*1d50*/  SHF.R.U32.HI R0, RZ, 0x7, R0 ;  /* 0x00000007ff007819 */ /* 0x000fc60000011600 */
        /* <DEDUP_REMOVED lines=33> */
[----:B------:R-:W1:Y:S04]  /*1f70*/  SHFL.IDX PT, R0, R0, RZ, 0x1f ;  /* 0x00001fff00007589 */ /* 0x000e6800000e0000 */
[----:B------:R2:W-:Y:S04]  /*1f80*/  STL [R1+0x1e0], RZ ;  /* 0x0001e0ff01007387 */ /* 0x0005e80000100800 */
[----:B------:R2:W-:Y:S04]  /*1f90*/  STL [R1+0x1e4], RZ ;  /* 0x0001e4ff01007387 */ /* 0x0005e80000100800 */
[----:B------:R2:W-:Y:S04]  /*1fa0*/  STL [R1+0x1e8], RZ ;  /* 0x0001e8ff01007387 */ /* 0x0005e80000100800 */
[----:B------:R2:W-:Y:S04]  /*1fb0*/  STL [R1+0x1ec], RZ ;  /* 0x0001ecff01007387 */ /* 0x0005e80000100800 */
[----:B------:R2:W-:Y:S04]  /*1fc0*/  STL [R1+0x1f0], RZ ;  /* 0x0001f0ff01007387 */ /* 0x0005e80000100800 */
[----:B------:R2:W-:Y:S01]  /*1fd0*/  STL [R1+0x1f4], RZ ;  /* 0x0001f4ff01007387 */ /* 0x0005e20000100800 */
[----:B-1----:R-:W-:-:S03]  /*1fe0*/  R2UR UR9, R0 ;  /* 0x00000000000972ca */ /* 0x002fc600000e0000 */
[----:B------:R2:W-:Y:S04]  /*1ff0*/  STL [R1+0x1f8], RZ ;  /* 0x0001f8ff01007387 */ /* 0x0005e80000100800 */
[----:B------:R2:W-:Y:S01]  /*2000*/  STL [R1+0x1fc], RZ ;  /* 0x0001fcff01007387 */ /* 0x0005e20000100800 */
[----:B---34-:R-:W-:Y:S07]  /*2010*/  @!P0 BRA `(.L_x_17) ;  /* 0x00000054008c8947 */ /* 0x018fee0003800000 */
[----:B------:R-:W1:Y:S01]  /*2020*/  S2UR UR11, SR_CgaCtaId ;  /* 0x00000000000b79c3 */ /* 0x000e620000008800 */
[----:B------:R-:W-:Y:S01]  /*2030*/  ULEA.HI UR8, UR9, UR9, URZ, 0x1 ;  /* 0x0000000909087291 */ /* 0x000fe2000f8f083f */
[----:B------:R-:W-:Y:S01]  /*2040*/  MOV R2, UR4 ;  /* 0x0000000400027c02 */ /* 0x000fe20008000f00 */
[----:B------:R-:W-:Y:S01]  /*2050*/  UMOV UR10, 0x400 ;  /* 0x00000400000a7882 */ /* 0x000fe20000000000 */
[----:B------:R-:W-:Y:S02]  /*2060*/  UPLOP3.LUT UP0, UPT, UPT, UPT, UPT, 0x40, 0x0 ;  /* 0x000000000000789c */ /* 0x000fe40003f0e870 */
[----:B------:R-:W-:Y:S01]  /*2070*/  ULOP3.LUT UR8, UR8, 0x7fffe, URZ, 0xc0, !UPT ;  /* 0x0007fffe08087892 */ /* 0x000fe2000f8ec03f */
[----:B------:R-:W-:Y:S01]  /*2080*/  UMOV UR17, UR5 ;  /* 0x0000000500117c82 */ /* 0x000fe20008000000 */
[----:B------:R-:W-:Y:S02]  /*2090*/  UMOV UR20, UR5 ;  /* 0x0000000500147c82 */ /* 0x000fe40008000000 */
[----:B------:R-:W-:-:S02]  /*20a0*/  UIADD3 UR8, UR9, -UR8, URZ ;  /* 0x8000000809087290 */ /* 0x000fc4000fffe03f */
[----:B-1----:R-:W-:-:S04]  /*20b0*/  ULEA UR10, UR11, UR10, 0x18 ;  /* 0x0000000a0b0a7291 */ /* 0x002fc8000f8ec03f */
[----:B------:R-:W-:-:S04]  /*20c0*/  ULEA UR8, UR8, UR10, 0xd ;  /* 0x0000000a08087291 */ /* 0x000fc8000f8e683f */
[----:B------:R-:W-:-:S04]  /*20d0*/  UIADD3 UR8, UR8, 0x100, URZ ;  /* 0x0000010008087890 */ /* 0x000fc8000fffe03f */
[----:B------:R-:W-:-:S04]  /*20e0*/  USHF.R.U32.HI UR8, URZ, 0x4, UR8 ;  /* 0x000000043f087899 */ /* 0x000fc80008011608 */
[----:B------:R-:W-:-:S12]  /*20f0*/  ULOP3.LUT UR15, UR8, 0x3fff, URZ, 0xc0, !UPT ;  /* 0x00003fff080f7892 */ /* 0x000fd8000f8ec03f */
.L_x_24:
[----:B------:R-:W-:-:S06]  /*2100*/  UISETP.NE.AND UP1, UPT, UR24, 0x3, UPT ;  /* 0x000000031800788c */ /* 0x000fcc000bf25270 */
[----:B------:R-:W-:-:S13]  /*2110*/  PLOP3.LUT P1, PT, PT, PT, UP1, 0x80, 0x0 ;  /* 0x000000000000781c */ /* 0x000fda0003f2f018 */
[----:B------:R-:W-:Y:S05]  /*2120*/  @!P1 BRA `(.L_x_18) ;  /* 0x0000000000049947 */ /* 0x000fea0003800000 */
[----:B------:R-:W-:Y:S01]  /*2130*/  BPT.TRAP 0x1 ;  /* 0x000000040000795c */ /* 0x000fe20000300000 */
.L_x_18:
[----:B------:R-:W1:Y:S01]  /*2140*/  S2UR UR8, SR_CgaCtaId ;  /* 0x00000000000879c3 */ /* 0x000e620000008800 */
[----:B------:R-:W-:Y:S01]  /*2150*/  UMOV UR21, 0x400 ;  /* 0x0000040000157882 */ /* 0x000fe20000000000 */
[----:B------:R-:W-:Y:S01]  /*2160*/  SHF.L.U32 R0, R2, 0x1f, RZ ;  /* 0x0000001f02007819 */ /* 0x000fe200000006ff */
[----:B-1----:R-:W-:-:S04]  /*2170*/  ULEA UR21, UR8, UR21, 0x18 ;  /* 0x0000001508157291 */ /* 0x002fc8000f8ec03f */
[----:B------:R-:W-:-:S09]  /*2180*/  ULEA UR8, UR17, UR21, 0x3 ;  /* 0x0000001511087291 */ /* 0x000fd2000f8e183f */
[----:B------:R1:W3:Y:S01]  /*2190*/  SYNCS.PHASECHK.TRANS64.TRYWAIT P0, [UR8], R0 ;  /* 0x00000000ff0075a7 */ /* 0x0002e20008000148 */
[----:B------:R-:W-:Y:S05]  /*21a0*/  @!P1 BRA `(.L_x_19) ;  /* 0x0000000000049947 */ /* 0x000fea0003800000 */
[----:B------:R-:W-:Y:S01]  /*21b0*/  BPT.TRAP 0x1 ;  /* 0x000000040000795c */ /* 0x000fe20000300000 */
.L_x_19:
[----:B---3--:R-:W-:Y:S05]  /*21c0*/  @P0 BRA `(.L_x_20) ;  /* 0x0000000000080947 */ /* 0x008fea0003800000 */
[----:B------:R-:W3:Y:S02]  /*21d0*/  SYNCS.PHASECHK.TRANS64.TRYWAIT P0, [UR8], R0 ;  /* 0x00000000ff0075a7 */ /* 0x000ee40008000148 */
[----:B---3--:R-:W-:Y:S05]  /*21e0*/  @!P0 BRA `(.L_x_21) ;  /* 0x0000019c00d48947 */ /* 0x008fea0003800000 */
.L_x_20:
[----:B------:R-:W-:Y:S04]  /*21f0*/  STL.64 [R1+0xa60], R150 ;  /* 0x000a609601007387 */ /* 0x000fe80000100a00 */
        /* <DEDUP_REMOVED lines=62> */
[----:B------:R4:W-:Y:S04]  /*25e0*/  STL.64 [R1+0x868], R24 ;  /* 0x0008681801007387 */ /* 0x0009e80000100a00 */
[----:B----4-:R-:W4:Y:S04]  /*25f0*/  LDL.LU.64 R24, [R1] ;  /* 0x0000000001187983 */ /* 0x010f280000300a00 */
[----:B------:R-:W4:Y:S04]  /*2600*/  LDL.LU.64 R26, [R1+0x8] ;  /* 0x00000800011a7983 */ /* 0x000f280000300a00 */
        /* <DEDUP_REMOVED lines=61> */
[----:B------:R-:W4:Y:S01]  /*29e0*/  LDL.LU.64 R150, [R1+0x1f8] ;  /* 0x0001f80001967983 */ /* 0x000f220000300a00 */
[----:B------:R-:W-:-:S02]  /*29f0*/  USHF.L.U32 UR8, UR17, 0xc, URZ ;  /* 0x0000000c11087899 */ /* 0x000fc4000800063f */
[----:B------:R-:W-:Y:S01]  /*2a00*/  UIADD3 UR9, UR21, 0x10100, URZ ;  /* 0x0001010015097890 */ /* 0x000fe2000fffe03f */
[----:B---3--:R-:W3:Y:S01]  /*2a10*/  S2R R3, SR_TID.X ;  /* 0x0000000000037919 */ /* 0x008ee20000002100 */
[----:B------:R-:W-:Y:S02]  /*2a20*/  ULOP3.LUT UR25, UR15, 0x10000, URZ, 0xfc, !UPT ;  /* 0x000100000f197892 */ /* 0x000fe4000f8efc3f */
[----:B------:R-:W-:Y:S01]  /*2a30*/  USHF.R.U32.HI UR9, URZ, 0x4, UR9 ;  /* 0x000000043f097899 */ /* 0x000fe20008011609 */
[----:B------:R-:W-:Y:S01]  /*2a40*/  STL [R1+0x460], R161 ;  /* 0x000460a101007387 */ /* 0x000fe20000100800 */
[----:B------:R-:W-:Y:S02]  /*2a50*/  ULEA UR25, UR17, UR25, 0xb ;  /* 0x0000001911197291 */ /* 0x000fe4000f8e583f */
[----:B------:R-:W-:Y:S01]  /*2a60*/  ULOP3.LUT UR9, UR9, 0x3fff, URZ, 0xc0, !UPT ;  /* 0x00003fff09097892 */ /* 0x000fe2000f8ec03f */
[----:B------:R-:W-:Y:S01]  /*2a70*/  STL [R1+0x45c], R160 ;  /* 0x00045ca001007387 */ /* 0x000fe20000100800 */
[----:B------:R-:W-:-:S02]  /*2a80*/  UMOV UR11, 0x40000040 ;  /* 0x40000040000b7882 */ /* 0x000fc40000000000 */
[----:B------:R-:W-:Y:S01]  /*2a90*/  ULOP3.LUT UR9, UR9, 0x10000, URZ, 0xfc, !UPT ;  /* 0x0001000009097892 */ /* 0x000fe2000f8efc3f */
[----:B------:R-:W-:Y:S03]  /*2aa0*/  STL [R1+0x458], R2 ;  /* 0x0004580201007387 */ /* 0x000fe60000100800 */
[----:B------:R-:W-:-:S03]  /*2ab0*/  UIADD3 UR26, UR8, UR9, URZ ;  /* 0x00000009081a7290 */ /* 0x000fc6000fffe03f */
[----:B------:R-:W-:-:S04]  /*2ac0*/  UMOV UR9, 0x40000040 ;  /* 0x4000004000097882 */ /* 0x000fc80000000000 */
[----:B------:R-:W-:Y:S01]  /*2ad0*/  UMOV UR10, UR26 ;  /* 0x0000001a000a7c82 */ /* 0x000fe20008000000 */
[C---:B---3--:R-:W-:Y:S02]  /*2ae0*/  IMAD.SHL.U32 R152, R3.reuse, 0x40, RZ ;  /* 0x0000004003987824 */ /* 0x048fe400078e00ff */
[----:B-1----:R-:W-:-:S03]  /*2af0*/  IMAD.SHL.U32 R0, R3, 0x400, RZ ;  /* 0x0000040003007824 */ /* 0x002fc600078e00ff */
[----:B------:R-:W-:-:S04]  /*2b00*/  LOP3.LUT R152, R152, 0x3800, RZ, 0xc0, !PT ;  /* 0x0000380098987812 */ /* 0x000fc800078ec0ff */
[----:B------:R-:W-:Y:S01]  /*2b10*/  LOP3.LUT R152, R152, 0x400, R0, 0xf8, !PT ;  /* 0x0000040098987812 */ /* 0x000fe200078ef800 */
[----:B------:R-:W-:-:S05]  /*2b20*/  IMAD.SHL.U32 R0, R3, 0x20, RZ ;  /* 0x0000002003007824 */ /* 0x000fca00078e00ff */
[----:B------:R-:W-:-:S04]  /*2b30*/  LOP3.LUT R152, R152, 0x380, R0, 0xf8, !PT ;  /* 0x0000038098987812 */ /* 0x000fc800078ef800 */
[----:B------:R-:W-:Y:S01]  /*2b40*/  LEA.HI R152, R152, UR8, RZ, 0x1d ;  /* 0x0000000898987c11 */ /* 0x000fe2000f8fe8ff */
[----:B------:R-:W-:-:S04]  /*2b50*/  UMOV UR8, UR25 ;  /* 0x0000001900087c82 */ /* 0x000fc80008000000 */
[----:B------:R-:W4:Y:S04]  /*2b60*/  LDS.128 R156, [R152+UR21+0x30100] ;  /* 0x03010015989c7984 */ /* 0x000f280008000c00 */
[----:B------:R-:W1:Y:S01]  /*2b70*/  LDS.128 R152, [R152+UR21+0x30900] ;  /* 0x0309001598987984 */ /* 0x000e620008000c00 */
[----:B----4-:R-:W-:-:S06]  /*2b80*/  WARPGROUP.ARRIVE ;  /* 0x00000000000079c5 */ /* 0x010fcc0000000000 */
[----:B------:R-:W-:Y:S03]  /*2b90*/  HGMMA.SP.64x256x32.F32 R24, gdesc[UR8], R24, UP0, R156, 0x0, gsb0 ;  /* 0x0be09c00081879f0 */ /* 0x000fe6000b800a18 */
[----:B------:R-:W-:Y:S02]  /*2ba0*/  WARPGROUP.DEPBAR.LE gsb0, 0x0 ;  /* 0x00008000000079c5 */ /* 0x000fe40000010000 */
[----:B------:R-:W-:Y:S01]  /*2bb0*/  STL.64 [R1], R24 ;  /* 0x0000001801007387 */ /* 0x000fe20000100a00 */
[----:B------:R-:W-:Y:S01]  /*2bc0*/  IMAD.MOV.U32 R2, RZ, RZ, R150 ;  /* 0x000000ffff027224 */ /* 0x000fe200078e0096 */
[----:B------:R-:W-:Y:S01]  /*2bd0*/  MOV R3, R149 ;  /* 0x0000009500037202 */ /* 0x000fe20000000f00 */
[----:B------:R-:W-:Y:S01]  /*2be0*/  IMAD.MOV.U32 R0, RZ, RZ, R151 ;  /* 0x000000ffff007224 */ /* 0x000fe200078e0097 */
[----:B------:R-:W-:Y:S01]  /*2bf0*/  STL.64 [R1+0x8], R26 ;  /* 0x0000081a01007387 */ /* 0x000fe20000100a00 */
[----:B------:R-:W-:Y:S01]  /*2c00*/  IMAD.MOV.U32 R4, RZ, RZ, R148 ;  /* 0x000000ffff047224 */ /* 0x000fe200078e0094 */
[----:B0-----:R-:W-:Y:S01]  /*2c10*/  MOV R7, R145 ;  /* 0x0000009100077202 */ /* 0x001fe20000000f00 */
[----:B------:R-:W-:Y:S01]  /*2c20*/  IMAD.MOV.U32 R6, RZ, RZ, R146 ;  /* 0x000000ffff067224 */ /* 0x000fe200078e0092 */
[----:B------:R-:W-:Y:S01]  /*2c30*/  STL.64 [R1+0x10], R28 ;  /* 0x0000101c01007387 */ /* 0x000fe20000100a00 */
[----:B------:R-:W-:Y:S01]  /*2c40*/  IMAD.MOV.U32 R5, RZ, RZ, R147 ;  /* 0x000000ffff057224 */ /* 0x000fe200078e0093 */
[----:B------:R-:W-:Y:S01]  /*2c50*/  MOV R11, R141 ;  /* 0x0000008d000b7202 */ /* 0x000fe20000000f00 */
        /* <DEDUP_REMOVED lines=45> */
[----:B------:R0:W-:Y:S01]  /*2f30*/  STL [R1+0x70], R52 ;  /* 0x0000703401007387 */ /* 0x0001e20000100800 */
[----:B------:R-:W-:Y:S01]  /*2f40*/  IMAD.MOV.U32 R173, RZ, RZ, R115 ;  /* 0x000000ffffad7224 */ /* 0x000fe200078e0073 */
[----:B------:R-:W-:Y:S01]  /*2f50*/  MOV R195, R93 ;  /* 0x0000005d00c37202 */ /* 0x000fe20000000f00 */
[----:B------:R-:W-:Y:S01]  /*2f60*/  IMAD.MOV.U32 R176, RZ, RZ, R112 ;  /* 0x000000ffffb07224 */ /* 0x000fe200078e0070 */
[----:B------:R-:W3:Y:S01]  /*2f70*/  LDL.LU.64 R150, [R1+0xa60] ;  /* 0x000a600001967983 */ /* 0x000ee20000300a00 */
        /* <DEDUP_REMOVED lines=40> */
[----:B------:R-:W-:-:S02]  /*3200*/  IMAD.MOV.U32 R204, RZ, RZ, R84 ;  /* 0x000000ffffcc7224 */ /* 0x000fc400078e0054 */
[----:B------:R-:W-:Y:S01]  /*3210*/  IMAD.MOV.U32 R206, RZ, RZ, R82 ;  /* 0x000000ffffce7224 */ /* 0x000fe200078e0052 */
[----:B------:R-:W3:Y:S01]  /*3220*/  LDL.LU.64 R128, [R1+0xa08] ;  /* 0x000a080001807983 */ /* 0x000ee20000300a00 */
[----:B------:R-:W-:Y:S02]  /*3230*/  IMAD.MOV.U32 R205, RZ, RZ, R83 ;  /* 0x000000ffffcd7224 */ /* 0x000fe400078e0053 */
[----:B------:R-:W-:Y:S01]  /*3240*/  IMAD.MOV.U32 R208, RZ, RZ, R80 ;  /* 0x000000ffffd07224 */ /* 0x000fe200078e0050 */
[----:B------:R-:W3:Y:S01]  /*3250*/  LDL.LU.64 R126, [R1+0xa00] ;  /* 0x000a0000017e7983 */ /* 0x000ee20000300a00 */
[----:B------:R-:W-:Y:S02]  /*3260*/  IMAD.MOV.U32 R210, RZ, RZ, R78 ;  /* 0x000000ffffd27224 */ /* 0x000fe400078e004e */
        /* <DEDUP_REMOVED lines=28> */
[----:B------:R-:W3:Y:S04]  /*3430*/  LDL.LU.64 R106, [R1+0x9b0] ;  /* 0x0009b000016a7983 */ /* 0x000ee80000300a00 */
        /* <DEDUP_REMOVED lines=26> */
[----:B0-----:R-:W3:Y:S04]  /*35e0*/  LDL.LU.64 R52, [R1+0x8d8] ;  /* 0x0008d80001347983 */ /* 0x001ee80000300a00 */
        /* <DEDUP_REMOVED lines=13> */
[----:B------:R-:W3:Y:S01]  /*36c0*/  LDL.LU.64 R24, [R1+0x868] ;  /* 0x0008680001187983 */ /* 0x000ee20000300a00 */
[----:B------:R-:W-:Y:S01]  /*36d0*/  UIADD3 UR8, UR25, 0x400, URZ ;  /* 0x0000040019087890 */ /* 0x000fe2000fffe03f */
[----:B------:R-:W-:-:S02]  /*36e0*/  UMOV UR9, 0x40000040 ;  /* 0x4000004000097882 */ /* 0x000fc40000000000 */
[----:B-1----:R-:W-:Y:S04]  /*36f0*/  STL.64 [R1+0x860], R154 ;  /* 0x0008609a01007387 */ /* 0x002fe80000100a00 */
[----:B------:R-:W-:Y:S01]  /*3700*/  STL.64 [R1+0x858], R152 ;  /* 0x0008589801007387 */ /* 0x000fe20000100a00 */
[----:B---3--:R-:W-:-:S06]  /*3710*/  WARPGROUP.ARRIVE ;  /* 0x00000000000079c5 */ /* 0x008fcc0000000000 */
[----:B------:R-:W-:Y:S03]  /*3720*/  HGMMA.SP.64x256x32.F32 R24, gdesc[UR8], R24, UP0, R152, 0x0, gsb0 ;  /* 0x0be09800081879f0 */ /* 0x000fe6000b800a18 */
[----:B------:R-:W-:Y:S02]  /*3730*/  WARPGROUP.DEPBAR.LE gsb0, 0x0 ;  /* 0x00008000000079c5 */ /* 0x000fe40000010000 */
        /* <DEDUP_REMOVED lines=62> */
[----:B0-----:R-:W3:Y:S04]  /*3b20*/  LDL.LU R28, [R1] ;  /* 0x00000000011c7983 */ /* 0x001ee80000300800 */
[----:B------:R-:W3:Y:S04]  /*3b30*/  LDL.LU R29, [R1+0x4] ;  /* 0x00000400011d7983 */ /* 0x000ee80000300800 */
        /* <DEDUP_REMOVED lines=26> */
[----:B------:R-:W3:Y:S01]  /*3ce0*/  LDL.LU R56, [R1+0x70] ;  /* 0x0000700001387983 */ /* 0x000ee20000300800 */
[----:B------:R-:W-:Y:S01]  /*3cf0*/  IMAD.MOV.U32 R57, RZ, RZ, R235 ;  /* 0x000000ffff397224 */ /* 0x000fe200078e00eb */
[----:B------:R-:W-:Y:S01]  /*3d00*/  MOV R58, R234 ;  /* 0x000000ea003a7202 */ /* 0x000fe20000000f00 */
        /* <DEDUP_REMOVED lines=48> */
[----:B------:R-:W-:-:S02]  /*4010*/  IMAD.MOV.U32 R91, RZ, RZ, R201 ;  /* 0x000000ffff5b7224 */ /* 0x000fc400078e00c9 */
[----:B------:R-:W-:Y:S02]  /*4020*/  IMAD.MOV.U32 R92, RZ, RZ, R200 ;  /* 0x000000ffff5c7224 */ /* 0x000fe400078e00c8 */
[----:B------:R-:W-:Y:S02]  /*4030*/  IMAD.MOV.U32 R93, RZ, RZ, R199 ;  /* 0x000000ffff5d7224 */ /* 0x000fe400078e00c7 */
[----:B------:R-:W-:Y:S02]  /*4040*/  IMAD.MOV.U32 R95, RZ, RZ, R197 ;  /* 0x000000ffff5f7224 */ /* 0x000fe400078e00c5 */
[----:B------:R-:W-:Y:S02]  /*4050*/  IMAD.MOV.U32 R96, RZ, RZ, R196 ;  /* 0x000000ffff607224 */ /* 0x000fe400078e00c4 */
[----:B------:R-:W-:Y:S02]  /*4060*/  IMAD.MOV.U32 R97, RZ, RZ, R195 ;  /* 0x000000ffff617224 */ /* 0x000fe400078e00c3 */
        /* <DEDUP_REMOVED lines=42> */
[----:B------:R-:W-:Y:S01]  /*4310*/  IMAD.MOV.U32 R155, RZ, RZ, R0 ;  /* 0x000000ffff9b7224 */ /* 0x000fe200078e0000 */
[----:B------:R-:W-:-:S02]  /*4320*/  UIADD3 UR8, UR25, 0x2, URZ ;  /* 0x0000000219087890 */ /* 0x000fc4000fffe03f */
[----:B------:R-:W-:Y:S01]  /*4330*/  UIADD3 UR10, UR26, 0x4, URZ ;  /* 0x000000041a0a7890 */ /* 0x000fe2000fffe03f */
[----:B------:R-:W-:Y:S01]  /*4340*/  UMOV UR9, 0x40000040 ;  /* 0x4000004000097882 */ /* 0x000fe20000000000 */
[----:B------:R-:W-:Y:S01]  /*4350*/  UMOV UR11, 0x40000040 ;  /* 0x40000040000b7882 */ /* 0x000fe20000000000 */
[----:B---3--:R-:W-:-:S06]  /*4360*/  WARPGROUP.ARRIVE ;  /* 0x00000000000079c5 */ /* 0x008fcc0000000000 */
[----:B------:R-:W-:Y:S03]  /*4370*/  HGMMA.SP.64x256x32.F32 R28, gdesc[UR8], R28, R157, 0x0, gsb0 ;  /* 0x0be09d00081c79f0 */ /* 0x000fe60008000a1c */
[----:B------:R-:W-:Y:S02]  /*4380*/  WARPGROUP.DEPBAR.LE gsb0, 0x0 ;  /* 0x00008000000079c5 */ /* 0x000fe40000010000 */
[----:B------:R-:W-:Y:S04]  /*4390*/  STL.64 [R1], R28 ;  /* 0x0000001c01007387 */ /* 0x000fe80000100a00 */
        /* <DEDUP_REMOVED lines=63> */
[----:B0-----:R-:W3:Y:S04]  /*4790*/  LDL.LU.64 R154, [R1+0x860] ;  /* 0x00086000019a7983 */ /* 0x001ee80000300a00 */
        /* <DEDUP_REMOVED lines=63> */
[----:B------:R-:W-:Y:S01]  /*4b90*/  UIADD3 UR8, UR25, 0x402, URZ ;  /* 0x0000040219087890 */ /* 0x000fe2000fffe03f */
[----:B------:R-:W-:Y:S01]  /*4ba0*/  UMOV UR9, 0x40000040 ;  /* 0x4000004000097882 */ /* 0x000fe20000000000 */
[----:B----4-:R-:W-:-:S07]  /*4bb0*/  WARPGROUP.ARRIVE ;  /* 0x00000000000079c5 */ /* 0x010fce0000000000 */
[----:B------:R-:W-:Y:S03]  /*4bc0*/  HGMMA.SP.64x256x32.F32 R24, gdesc[UR8], R24, R153, 0x0, gsb0 ;  /* 0x0be09900081879f0 */ /* 0x000fe60008000a18 */
        /* <DEDUP_REMOVED lines=65> */
[----:B0-----:R-:W4:Y:S04]  /*4fe0*/  LDL.LU.64 R24, [R1] ;  /* 0x0000000001187983 */ /* 0x001f280000300a00 */
        /* <DEDUP_REMOVED lines=63> */
[----:B------:R-:W-:-:S02]  /*53e0*/  UIADD3 UR8, UR25, 0x4, URZ ;  /* 0x0000000419087890 */ /* 0x000fc4000fffe03f */
[----:B------:R-:W-:Y:S01]  /*53f0*/  UIADD3 UR10, UR26, 0x800, URZ ;  /* 0x000008001a0a7890 */ /* 0x000fe2000fffe03f */
[----:B------:R-:W-:Y:S01]  /*5400*/  UMOV UR9, 0x40000040 ;  /* 0x4000004000097882 */ /* 0x000fe20000000000 */
[----:B------:R-:W-:Y:S01]  /*5410*/  UMOV UR11, 0x40000040 ;  /* 0x40000040000b7882 */ /* 0x000fe20000000000 */
[----:B----4-:R-:W-:-:S06]  /*5420*/  WARPGROUP.ARRIVE ;  /* 0x00000000000079c5 */ /* 0x010fcc0000000000 */
        /* <DEDUP_REMOVED lines=10> */
[----:B------:R-:W-:Y:S01]  /*54d0*/  STL.64 [R1+0x40], R40 ;  /* 0x0000402801007387 */ /* 0x000fe20000100a00 */
[----:B------:R-:W-:-:S03]  /*54e0*/  IMAD.MOV.U32 R3, RZ, RZ, R150 ;  /* 0x000000ffff037224 */ /* 0x000fc600078e0096 */
[----:B------:R-:W-:Y:S01]  /*54f0*/  STL.64 [R1+0x48], R42 ;  /* 0x0000482a01007387 */ /* 0x000fe20000100a00 */
[----:B------:R-:W-:-:S03]  /*5500*/  MOV R0, R151 ;  /* 0x0000009700007202 */ /* 0x000fc60000000f00 */
[----:B------:R-:W-:Y:S01]  /*5510*/  STL.64 [R1+0x50], R44 ;  /* 0x0000502c01007387 */ /* 0x000fe20000100a00 */
[----:B------:R-:W-:-:S03]  /*5520*/  IMAD.MOV.U32 R5, RZ, RZ, R148 ;  /* 0x000000ffff057224 */ /* 0x000fc600078e0094 */
[----:B------:R-:W-:Y:S01]  /*5530*/  STL.64 [R1+0x58], R46 ;  /* 0x0000582e01007387 */ /* 0x000fe20000100a00 */
[----:B------:R-:W-:Y:S01]  /*5540*/  IMAD.MOV.U32 R4, RZ, RZ, R149 ;  /* 0x000000ffff047224 */ /* 0x000fe200078e0095 */
[----:B------:R-:W-:Y:S02]  /*5550*/  MOV R6, R147 ;  /* 0x0000009300067202 */ /* 0x000fe40000000f00 */
[----:B------:R0:W-:Y:S01]  /*5560*/  STL [R1+0x60], R48 ;  /* 0x0000603001007387 */ /* 0x0001e20000100800 */
[----:B------:R-:W-:-:S03]  /*5570*/  IMAD.MOV.U32 R7, RZ, RZ, R146 ;  /* 0x000000ffff077224 */ /* 0x000fc600078e0092 */
[----:B------:R-:W4:Y:S01]  /*5580*/  LDL.LU.64 R150, [R1+0x660] ;  /* 0x0006600001967983 */ /* 0x000f220000300a00 */
[----:B------:R-:W-:Y:S01]  /*5590*/  IMAD.MOV.U32 R9, RZ, RZ, R144 ;  /* 0x000000ffff097224 */ /* 0x000fe200078e0090 */
[----:B------:R-:W-:Y:S01]  /*55a0*/  MOV R10, R143 ;  /* 0x0000008f000a7202 */ /* 0x000fe20000000f00 */
[----:B------:R-:W-:Y:S01]  /*55b0*/  IMAD.MOV.U32 R8, RZ, RZ, R145 ;  /* 0x000000ffff087224 */ /* 0x000fe200078e0091 */
[----:B------:R-:W4:Y:S01]  /*55c0*/  LDL.LU.64 R148, [R1+0x658] ;  /* 0x0006580001947983 */ /* 0x000f220000300a00 */
        /* <DEDUP_REMOVED lines=140> */
[----:B------:R-:W-:-:S03]  /*5e90*/  IMAD.MOV.U32 R161, RZ, RZ, R49 ;  /* 0x000000ffffa17224 */ /* 0x000fc600078e0031 */
[----:B------:R-:W4:Y:S04]  /*5ea0*/  LDL.LU.64 R52, [R1+0x4d8] ;  /* 0x0004d80001347983 */ /* 0x000f280000300a00 */
[----:B------:R-:W4:Y:S04]  /*5eb0*/  LDL.LU.64 R50, [R1+0x4d0] ;  /* 0x0004d00001327983 */ /* 0x000f280000300a00 */
[----:B0-----:R-:W4:Y:S04]  /*5ec0*/  LDL.LU.64 R48, [R1+0x4c8] ;  /* 0x0004c80001307983 */ /* 0x001f280000300a00 */
        /* <DEDUP_REMOVED lines=13> */
[----:B------:R-:W-:-:S02]  /*5fa0*/  UMOV UR9, 0x40000040 ;  /* 0x4000004000097882 */ /* 0x000fc40000000000 */
[----:B---3--:R-:W-:Y:S01]  /*5fb0*/  STL.64 [R1+0x450], R154 ;  /* 0x0004509a01007387 */ /* 0x008fe20000100a00 */
[----:B----4-:R-:W-:-:S06]  /*5fc0*/  WARPGROUP.ARRIVE ;  /* 0x00000000000079c5 */ /* 0x010fcc0000000000 */
        /* <DEDUP_REMOVED lines=139> */
[----:B------:R-:W-:Y:S01]  /*6880*/  UIADD3 UR8, UR25, 0x6, URZ ;  /* 0x0000000619087890 */ /* 0x000fe2000fffe03f */
[----:B------:R-:W-:Y:S01]  /*6890*/  IMAD.MOV.U32 R85, RZ, RZ, R206 ;  /* 0x000000ffff557224 */ /* 0x000fe200078e00ce */
[----:B------:R-:W-:Y:S01]  /*68a0*/  UIADD3 UR10, UR26, 0x804, URZ ;  /* 0x000008041a0a7890 */ /* 0x000fe2000fffe03f */
[----:B------:R-:W-:Y:S01]  /*68b0*/  IMAD.MOV.U32 R86, RZ, RZ, R205 ;  /* 0x000000ffff567224 */ /* 0x000fe200078e00cd */
[----:B------:R-:W-:Y:S01]  /*68c0*/  UMOV UR9, 0x40000040 ;  /* 0x4000004000097882 */ /* 0x000fe20000000000 */
[----:B------:R-:W-:Y:S01]  /*68d0*/  IMAD.MOV.U32 R87, RZ, RZ, R204 ;  /* 0x000000ffff577224 */ /* 0x000fe200078e00cc */
[----:B------:R-:W-:Y:S01]  /*68e0*/  UMOV UR11, 0x40000040 ;  /* 0x40000040000b7882 */ /* 0x000fe20000000000 */
[----:B------:R-:W-:Y:S01]  /*68f0*/  IMAD.MOV.U32 R89, RZ, RZ, R202 ;  /* 0x000000ffff597224 */ /* 0x000fe200078e00ca */
[----:B------:R0:W5:Y:S01]  /*6900*/  LDL.LU R161, [R1+0x460] ;  /* 0x0004600001a17983 */ /* 0x0001620000300800 */
[----:B------:R-:W-:-:S02]  /*6910*/  IMAD.MOV.U32 R90, RZ, RZ, R201 ;  /* 0x000000ffff5a7224 */ /* 0x000fc400078e00c9 */
[----:B------:R-:W-:Y:S01]  /*6920*/  IMAD.MOV.U32 R91, RZ, RZ, R200 ;  /* 0x000000ffff5b7224 */ /* 0x000fe200078e00c8 */
[----:B------:R0:W5:Y:S01]  /*6930*/  LDL.LU R160, [R1+0x45c] ;  /* 0x00045c0001a07983 */ /* 0x0001620000300800 */
[----:B------:R-:W-:Y:S02]  /*6940*/  IMAD.MOV.U32 R93, RZ, RZ, R198 ;  /* 0x000000ffff5d7224 */ /* 0x000fe400078e00c6 */
[----:B------:R-:W-:Y:S01]  /*6950*/  IMAD.MOV.U32 R94, RZ, RZ, R197 ;  /* 0x000000ffff5e7224 */ /* 0x000fe200078e00c5 */
[----:B------:R0:W5:Y:S01]  /*6960*/  LDL.LU R2, [R1+0x458] ;  /* 0x0004580001027983 */ /* 0x0001620000300800 */
        /* <DEDUP_REMOVED lines=44> */
[----:B------:R-:W-:-:S06]  /*6c30*/  IMAD.MOV.U32 R155, RZ, RZ, R0 ;  /* 0x000000ffff9b7224 */ /* 0x000fcc00078e0000 */
        /* <DEDUP_REMOVED lines=67> */
[----:B-1----:R-:W3:Y:S04]  /*7070*/  LDL.LU.64 R154, [R1+0x450] ;  /* 0x00045000019a7983 */ /* 0x002ee80000300a00 */
        /* <DEDUP_REMOVED lines=63> */
[----:B------:R-:W-:Y:S01]  /*7470*/  UMOV UR9, 0x40000040 ;  /* 0x4000004000097882 */ /* 0x000fe20000000000 */
[----:B---3--:R-:W-:-:S07]  /*7480*/  WARPGROUP.ARRIVE ;  /* 0x00000000000079c5 */ /* 0x008fce0000000000 */
[----:B------:R-:W-:Y:S03]  /*7490*/  HGMMA.SP.64x256x32.F32 R24, gdesc[UR8], R24, R155, 0x0, gsb0 ;  /* 0x0be09b00081879f0 */ /* 0x000fe60008000a18 */
[----:B------:R-:W-:Y:S02]  /*74a0*/  WARPGROUP.DEPBAR.LE gsb0, 0x0 ;  /* 0x00008000000079c5 */ /* 0x000fe40000010000 */
[----:B0-----:R-:W-:Y:S05]  /*74b0*/  @!P1 BRA `(.L_x_22) ;  /* 0x0000000000049947 */ /* 0x001fea0003800000 */
[----:B------:R-:W-:Y:S01]  /*74c0*/  BPT.TRAP 0x1 ;  /* 0x000000040000795c */ /* 0x000fe20000300000 */
.L_x_22:
[----:B------:R-:W3:Y:S01]  /*74d0*/  LDL R0, [R1+0x200] ;  /* 0x0002000001007983 */ /* 0x000ee20000100800 */
[----:B------:R-:W-:Y:S01]  /*74e0*/  UISETP.GT.U32.AND UP0, UPT, UR6, 0x1, UPT ;  /* 0x000000010600788c */ /* 0x000fe2000bf04070 */
[----:B---3-5:R-:W-:Y:S02]  /*74f0*/  LOP3.LUT P0, RZ, R161, R0, RZ, 0xc0, !PT ;  /* 0x00000000a1ff7212 */ /* 0x028fe4000780c0ff */
[----:B------:R-:W-:-:S11]  /*7500*/  MOV R0, UR20 ;  /* 0x0000001400007c02 */ /* 0x000fd60008000f00 */
[----:B------:R-:W-:-:S05]  /*7510*/  @P0 LEA R0, R0, UR21, 0x3 ;  /* 0x0000001500000c11 */ /* 0x000fca000f8e18ff */
[----:B------:R-:W-:-:S05]  /*7520*/  @P0 VIADD R0, R0, 0x10 ;  /* 0x0000001000000836 */ /* 0x000fca0000000000 */
[----:B------:R-:W-:-:S04]  /*7530*/  @P0 PRMT R0, R160, 0x654, R0 ;  /* 0x00000654a0000816 */ /* 0x000fc80000000000 */
[----:B------:R0:W-:Y:S01]  /*7540*/  @P0 SYNCS.ARRIVE.TRANS64.RED.A1T0 RZ, [R0+URZ], RZ ;  /* 0x000000ff00ff09a7 */ /* 0x0001e2000810043f */
[----:B------:R-:W-:-:S13]  /*7550*/  PLOP3.LUT P0, PT, PT, PT, UP0, 0x80, 0x0 ;  /* 0x000000000000781c */ /* 0x000fda0003f0f008 */
[----:B0-----:R-:W-:Y:S05]  /*7560*/  @P0 BRA `(.L_x_23) ;  /* 0x0000000000040947 */ /* 0x001fea0003800000 */
[----:B------:R-:W-:Y:S01]  /*7570*/  BPT.TRAP 0x1 ;  /* 0x000000040000795c */ /* 0x000fe20000300000 */
.L_x_23:
[----:B------:R-:W-:Y:S02]  /*7580*/  UISETP.GT.AND UP3, UPT, UR16, 0x1, UPT ;  /* 0x000000011000788c */ /* 0x000fe4000bf64270 */
[----:B------:R-:W-:Y:S02]  /*7590*/  UIADD3 UR17, UR17, 0x1, URZ ;  /* 0x0000000111117890 */ /* 0x000fe4000fffe03f */
[----:B------:R-:W-:Y:S02]  /*75a0*/  UIADD3 UR20, UR20, 0x1, URZ ;  /* 0x0000000114147890 */ /* 0x000fe4000fffe03f */
[----:B------:R-:W-:Y:S01]  /*75b0*/  PLOP3.LUT P0, PT, PT, PT, UP3, 0x80, 0x0 ;  /* 0x000000000000781c */ /* 0x000fe20003f0f038 */
[----:B------:R-:W-:Y:S02]  /*75c0*/  UISETP.NE.AND UP0, UPT, UR17, 0x2, UPT ;  /* 0x000000021100788c */ /* 0x000fe4000bf05270 */
[----:B------:R-:W-:Y:S02]  /*75d0*/  UISETP.NE.AND UP1, UPT, UR20, 0x2, UPT ;  /* 0x000000021400788c */ /* 0x000fe4000bf25270 */
[----:B------:R-:W-:-:S02]  /*75e0*/  USEL UR8, URZ, 0x1, UP0 ;  /* 0x000000013f087887 */ /* 0x000fc40008000000 */
[----:B------:R-:W-:Y:S02]  /*75f0*/  USEL UR17, UR17, URZ, UP0 ;  /* 0x0000003f11117287 */ /* 0x000fe40008000000 */
[----:B------:R-:W-:Y:S02]  /*7600*/  UIADD3 UR16, UR16, -0x1, URZ ;  /* 0xffffffff10107890 */ /* 0x000fe4000fffe03f */
[----:B------:R-:W-:Y:S01]  /*7610*/  USEL UR20, UR20, URZ, UP1 ;  /* 0x0000003f14147287 */ /* 0x000fe20008800000 */
[----:B------:R-:W-:Y:S01]  /*7620*/  LOP3.LUT R2, R2, UR8, RZ, 0x3c, !PT ;  /* 0x0000000802027c12 */ /* 0x000fe2000f8e3cff */
[----:B------:R-:W-:Y:S01]  /*7630*/  UPLOP3.LUT UP0, UPT, UPT, UPT, UPT, 0x80, 0x0 ;  /* 0x000000000000789c */ /* 0x000fe20003f0f070 */
[----:B------:R-:W-:Y:S10]  /*7640*/  @P0 BRA `(.L_x_24) ;  /* 0xffffffa800ac0947 */ /* 0x000ff4000383ffff */
.L_x_17:
[----:B------:R-:W1:Y:S01]  /*7650*/  S2R R5, SR_TID.X ;  /* 0x0000000000057919 */ /* 0x000e620000002100 */
[----:B------:R-:W-:Y:S02]  /*7660*/  USHF.L.U32 UR14, UR14, 0x8, URZ ;  /* 0x000000080e0e7899 */ /* 0x000fe4000800063f */
[----:B------:R-:W-:Y:S01]  /*7670*/  USHF.R.S32.HI UR9, URZ, 0x1f, UR12 ;  /* 0x0000001f3f097899 */ /* 0x000fe2000801140c */
[----:B------:R-:W3:Y:S01]  /*7680*/  S2R R4, SR_TID.X ;  /* 0x0000000000047919 */ /* 0x000ee20000002100 */
[----:B------:R-:W-:Y:S01]  /*7690*/  ULDC.64 UR10, c[0x0][0x6d0] ;  /* 0x0001b400000a7ab9 */ /* 0x000fe20000000a00 */
[----:B------:R-:W-:Y:S01]  /*76a0*/  UIADD3 UR5, UR7, UR5, URZ ;  /* 0x0000000507057290 */ /* 0x000fe2000fffe03f */
[----:B------:R-:W-:Y:S01]  /*76b0*/  IMAD.U32 R12, RZ, RZ, UR10 ;  /* 0x0000000aff0c7e24 */ /* 0x000fe2000f8e00ff */
[----:B------:R-:W-:Y:S01]  /*76c0*/  UIMAD UR8, UR9, UR10, URZ ;  /* 0x0000000a090872a4 */ /* 0x000fe2000f8e023f */
[----:B------:R-:W-:Y:S02]  /*76d0*/  ULDC UR15, c[0x0][0x288] ;  /* 0x0000a200000f7ab9 */ /* 0x000fe40000000800 */
[----:B------:R-:W-:Y:S01]  /*76e0*/  ULDC UR10, c[0x0][0x284] ;  /* 0x0000a100000a7ab9 */ /* 0x000fe20000000800 */
[----:B------:R-:W-:Y:S01]  /*76f0*/  UIMAD UR8, UR12, UR11, UR8 ;  /* 0x0000000b0c0872a4 */ /* 0x000fe2000f8e0208 */
[----:B------:R-:W-:Y:S01]  /*7700*/  IMAD.U32 R231, RZ, RZ, UR10 ;  /* 0x0000000affe77e24 */ /* 0x000fe2000f8e00ff */
[----:B------:R-:W-:-:S02]  /*7710*/  USHF.L.U32 UR11, UR13, 0x8, URZ ;  /* 0x000000080d0b7899 */ /* 0x000fc4000800063f */
[----:B------:R-:W-:Y:S02]  /*7720*/  UISETP.GT.U32.AND UP0, UPT, UR5, 0x1, UPT ;  /* 0x000000010500788c */ /* 0x000fe4000bf04070 */
[----:B------:R-:W-:Y:S02]  /*7730*/  UISETP.GE.AND UP1, UPT, UR11, UR15, UPT ;  /* 0x0000000f0b00728c */ /* 0x000fe4000bf26270 */
[----:B------:R-:W-:Y:S02]  /*7740*/  UISETP.LT.U32.AND UP0, UPT, UR7, 0x2, UP0 ;  /* 0x000000020700788c */ /* 0x000fe40008701070 */
[----:B------:R-:W-:Y:S02]  /*7750*/  UISETP.GE.OR UP1, UPT, UR14, UR10, UP1 ;  /* 0x0000000a0e00728c */ /* 0x000fe40008f26670 */
[----:B------:R-:W-:-:S04]  /*7760*/  USEL UR10, URZ, 0x1, !UP0 ;  /* 0x000000013f0a7887 */ /* 0x000fc8000c000000 */
[----:B------:R-:W-:Y:S02]  /*7770*/  PLOP3.LUT P0, PT, PT, PT, UP1, 0x80, 0x0 ;  /* 0x000000000000781c */ /* 0x000fe40003f0f018 */
[----:B-1----:R-:W-:Y:S02]  /*7780*/  LOP3.LUT R3, R5, 0x60, RZ, 0xc0, !PT ;  /* 0x0000006005037812 */ /* 0x002fe400078ec0ff */
[----:B------:R-:W-:Y:S02]  /*7790*/  SHF.R.U32.HI R2, RZ, 0x2, R5 ;  /* 0x00000002ff027819 */ /* 0x000fe40000011605 */
[----:B------:R-:W-:Y:S02]  /*77a0*/  SHF.R.U32.HI R3, RZ, 0x5, R3 ;  /* 0x00000005ff037819 */ /* 0x000fe40000011603 */
[----:B------:R-:W-:Y:S02]  /*77b0*/  LOP3.LUT R2, R2, 0x7, RZ, 0xc0, !PT ;  /* 0x0000000702027812 */ /* 0x000fe400078ec0ff */
[----:B---3--:R-:W-:Y:S01]  /*77c0*/  SHF.R.U32.HI R4, RZ, 0x7, R4 ;  /* 0x00000007ff047819 */ /* 0x008fe20000011604 */
[----:B------:R-:W-:-:S02]  /*77d0*/  IMAD.SHL.U32 R0, R3, 0x10, RZ ;  /* 0x0000001003007824 */ /* 0x000fc400078e00ff */
[----:B------:R-:W-:-:S03]  /*77e0*/  IMAD R3, R3, -0x10, -R2 ;  /* 0xfffffff003037824 */ /* 0x000fc600078e0a02 */
[----:B------:R-:W-:Y:S02]  /*77f0*/  LOP3.LUT R0, R0, 0xfffffff0, R2, 0xe2, !PT ;  /* 0xfffffff000007812 */ /* 0x000fe400078ee202 */
[----:B------:R-:W-:-:S04]  /*7800*/  SHF.R.U32.HI R2, RZ, 0x1, R5 ;  /* 0x00000001ff027819 */ /* 0x000fc80000011605 */
[----:B------:R-:W-:Y:S02]  /*7810*/  LOP3.LUT R2, R0, 0x40, R2, 0xf8, !PT ;  /* 0x0000004000027812 */ /* 0x000fe400078ef802 */
[----:B------:R-:W-:Y:S01]  /*7820*/  LOP3.LUT R0, R4, 0x1, RZ, 0xc0, !PT ;  /* 0x0000000104007812 */ /* 0x000fe200078ec0ff */
[----:B------:R-:W-:Y:S01]  /*7830*/  IMAD.MOV.U32 R4, RZ, RZ, -0x2 ;  /* 0xfffffffeff047424 */ /* 0x000fe200078e00ff */
[----:B------:R-:W-:-:S03]  /*7840*/  LOP3.LUT R2, R2, UR14, RZ, 0xfc, !PT ;  /* 0x0000000e02027c12 */ /* 0x000fc6000f8efcff */
[----:B------:R-:W-:Y:S01]  /*7850*/  IMAD R0, R0, -0x40, R3 ;  /* 0xffffffc000007824 */ /* 0x000fe200078e0203 */
[----:B------:R-:W-:-:S04]  /*7860*/  SHF.R.S32.HI R3, RZ, 0x1f, R2 ;  /* 0x0000001fff037819 */ /* 0x000fc80000011402 */
[----:B------:R-:W-:Y:S01]  /*7870*/  IADD3 R231, R231, -UR14, R0 ;  /* 0x8000000ee7e77c10 */ /* 0x000fe2000fffe000 */
[----:B------:R-:W-:Y:S01]  /*7880*/  IMAD.WIDE.U32 R12, R12, UR12, R2 ;  /* 0x0000000c0c0c7c25 */ /* 0x000fe2000f8e0002 */
[----:B------:R-:W-:-:S04]  /*7890*/  LOP3.LUT R0, R5, 0x3, RZ, 0xc0, !PT ;  /* 0x0000000305007812 */ /* 0x000fc800078ec0ff */
[----:B------:R-:W-:Y:S01]  /*78a0*/  IADD3 R13, R13, UR8, RZ ;  /* 0x000000080d0d7c10 */ /* 0x000fe2000fffe0ff */
[----:B------:R-:W-:Y:S01]  /*78b0*/  USHF.R.U32.HI UR8, URZ, 0x1, UR5 ;  /* 0x000000013f087899 */ /* 0x000fe20008011605 */
[----:B------:R-:W-:Y:S01]  /*78c0*/  IMAD R0, R0, R4, UR15 ;  /* 0x0000000f00007e24 */ /* 0x000fe2000f8e0204 */
[----:B------:R-:W-:Y:S02]  /*78d0*/  ULOP3.LUT UR5, UR5, 0x1, URZ, 0xc0, !UPT ;  /* 0x0000000105057892 */ /* 0x000fe4000f8ec03f */
[----:B------:R-:W-:Y:S01]  /*78e0*/  ULOP3.LUT UR8, UR8, 0x1, URZ, 0xc0, !UPT ;  /* 0x0000000108087892 */ /* 0x000fe2000f8ec03f */
[----:B------:R-:W-:-:S03]  /*78f0*/  VIADD R0, R0, -UR11 ;  /* 0x8000000b00007c36 */ /* 0x000fc60008000000 */
[----:B------:R-:W-:-:S04]  /*7900*/  UISETP.NE.U32.AND UP3, UPT, UR8, 0x1, UPT ;  /* 0x000000010800788c */ /* 0x000fc8000bf65070 */
[----:B------:R-:W-:-:S04]  /*7910*/  UISETP.GT.U32.AND UP3, UPT, UR7, 0x1, !UP3 ;  /* 0x000000010700788c */ /* 0x000fc8000df64070 */
[----:B------:R-:W-:-:S04]  /*7920*/  USEL UR8, URZ, 0x1, !UP3 ;  /* 0x000000013f087887 */ /* 0x000fc8000d800000 */
[----:B------:R-:W-:Y:S01]  /*7930*/  ULOP3.LUT UR4, UR8, UR4, UR10, 0x96, !UPT ;  /* 0x0000000408047292 */ /* 0x000fe2000f8e960a */
[----:B------:R-:W-:Y:S11]  /*7940*/  @P0 BRA `(.L_x_25) ;  /* 0x0000012800600947 */ /* 0x000ff60003800000 */
[----:B------:R-:W-:Y:S01]  /*7950*/  UIMAD.WIDE UR10, UR13, 0x100, URZ ;  /* 0x000001000d0a78a5 */ /* 0x000fe2000f8e023f */
[----:B------:R-:W-:Y:S01]  /*7960*/  FSETP.NEU.AND P1, PT, RZ, UR23, PT ;  /* 0x00000017ff007c0b */ /* 0x000fe2000bf2d000 */
[----:B------:R-:W-:Y:S01]  /*7970*/  ULDC.64 UR28, c[0x0][0x6c8] ;  /* 0x0001b200001c7ab9 */ /* 0x000fe20000000a00 */
[----:B------:R-:W-:Y:S01]  /*7980*/  SHF.L.U32 R4, R5, 0x1, RZ ;  /* 0x0000000105047819 */ /* 0x000fe200000006ff */
[----:B------:R-:W-:Y:S01]  /*7990*/  UIMAD UR8, UR11, UR28, URZ ;  /* 0x0000001c0b0872a4 */ /* 0x000fe2000f8e023f */
[----:B------:R-:W-:Y:S01]  /*79a0*/  IMAD.U32 R18, RZ, RZ, UR29 ;  /* 0x0000001dff127e24 */ /* 0x000fe2000f8e00ff */
[----:B------:R-:W-:Y:S01]  /*79b0*/  ISETP.GT.AND P2, PT, R231, RZ, PT ;  /* 0x000000ffe700720c */ /* 0x000fe20003f44270 */
[----:B------:R-:W-:Y:S01]  /*79c0*/  IMAD.U32 R8, RZ, RZ, UR10 ;  /* 0x0000000aff087e24 */ /* 0x000fe2000f8e00ff */
[----:B------:R-:W-:Y:S02]  /*79d0*/  BSSY B0, `(.L_x_25) ;  /* 0x000128f000007945 */ /* 0x000fe40003800000 */
[----:B------:R-:W-:-:S02]  /*79e0*/  ISETP.GT.AND P0, PT, R0, RZ, P2 ;  /* 0x000000ff0000720c */ /* 0x000fc40001704270 */
[----:B------:R-:W-:-:S05]  /*79f0*/  LOP3.LUT R8, R8, 0x6, R4, 0xf8, !PT ;  /* 0x0000000608087812 */ /* 0x000fca00078ef804 */
[----:B------:R-:W-:-:S04]  /*7a00*/  IMAD.WIDE.U32 R12, R8, UR28, R12 ;  /* 0x0000001c080c7c25 */ /* 0x000fc8000f8e000c */
[----:B------:R-:W-:-:S04]  /*7a10*/  IMAD R18, R8, R18, UR8 ;  /* 0x0000000808127e24 */ /* 0x000fc8000f8e0212 */
[----:B------:R-:W-:Y:S01]  /*7a20*/  IMAD.IADD R18, R13, 0x1, R18 ;  /* 0x000000010d127824 */ /* 0x000fe200078e0212 */
[----:B------:R-:W-:Y:S06]  /*7a30*/  @!P1 BRA `(.L_x_26) ;  /* 0x000000d800949947 */ /* 0x000fec0003800000 */
[----:B------:R-:W-:Y:S01]  /*7a40*/  ULDC.64 UR16, c[0x0][0x6b8] ;  /* 0x0001ae0000107ab9 */ /* 0x000fe20000000a00 */
[----:B------:R-:W-:Y:S01]  /*7a50*/  ULDC.64 UR26, c[0x0][0x6b0] ;  /* 0x0001ac00001a7ab9 */ /* 0x000fe20000000a00 */
[----:B------:R-:W-:Y:S02]  /*7a60*/  UIMAD UR9, UR9, UR16, URZ ;  /* 0x00000010090972a4 */ /* 0x000fe4000f8e023f */
[----:B------:R-:W-:Y:S01]  /*7a70*/  MOV R10, UR16 ;  /* 0x00000010000a7c02 */ /* 0x000fe20008000f00 */
[----:B------:R-:W-:Y:S01]  /*7a80*/  ULDC.64 UR20, c[0x0][0x6a8] ;  /* 0x0001aa0000147ab9 */ /* 0x000fe20000000a00 */
[----:B------:R-:W3:Y:S01]  /*7a90*/  LDL.LU R19, [R1] ;  /* 0x0000000001137983 */ /* 0x000ee20000300800 */
[----:B------:R-:W-:Y:S02]  /*7aa0*/  UIMAD UR9, UR12, UR17, UR9 ;  /* 0x000000110c0972a4 */ /* 0x000fe4000f8e0209 */
[----:B0-----:R-:W-:Y:S01]  /*7ab0*/  IMAD.WIDE.U32 R6, R10, UR12, R2 ;  /* 0x0000000c0a067c25 */ /* 0x001fe2000f8e0002 */
[----:B------:R-:W-:Y:S01]  /*7ac0*/  UIMAD UR10, UR11, UR26, URZ ;  /* 0x0000001a0b0a72a4 */ /* 0x000fe2000f8e023f */
[----:B------:R-:W-:-:S02]  /*7ad0*/  ULDC.64 UR14, c[0x0][0x6b0] ;  /* 0x0001ac00000e7ab9 */ /* 0x000fc40000000a00 */
[----:B------:R-:W-:Y:S01]  /*7ae0*/  IMAD.U32 R9, RZ, RZ, UR27 ;  /* 0x0000001bff097e24 */ /* 0x000fe2000f8e00ff */
[----:B------:R-:W-:Y:S01]  /*7af0*/  ISETP.GT.AND P3, PT, R0, 0x1, P2 ;  /* 0x000000010000780c */ /* 0x000fe20001764270 */
[----:B------:R-:W-:Y:S01]  /*7b00*/  VIADD R5, R7, UR9 ;  /* 0x0000000907057c36 */ /* 0x000fe20008000000 */
[----:B------:R-:W4:Y:S01]  /*7b10*/  LDL.LU R21, [R1+0x4] ;  /* 0x0000040001157983 */ /* 0x000f220000300800 */
[----:B------:R-:W-:Y:S02]  /*7b20*/  IMAD.MOV.U32 R4, RZ, RZ, R6 ;  /* 0x000000ffff047224 */ /* 0x000fe400078e0006 */
[C---:B------:R-:W-:Y:S01]  /*7b30*/  IMAD R9, R8.reuse, R9, UR10 ;  /* 0x0000000a08097e24 */ /* 0x040fe2000f8e0209 */
[----:B------:R-:W-:Y:S01]  /*7b40*/  ULDC.64 UR10, c[0x0][0x6c0] ;  /* 0x0001b000000a7ab9 */ /* 0x000fe20000000a00 */
[----:B------:R-:W-:-:S05]  /*7b50*/  IMAD.WIDE.U32 R14, R8, UR26, R4 ;  /* 0x0000001a080e7c25 */ /* 0x000fca000f8e0004 */
[----:B------:R-:W-:Y:S02]  /*7b60*/  IADD3 R11, R15, R9, RZ ;  /* 0x000000090f0b7210 */ /* 0x000fe40007ffe0ff */
[----:B------:R-:W-:-:S04]  /*7b70*/  LEA R16, P1, R14, UR20, 0x2 ;  /* 0x000000140e107c11 */ /* 0x000fc8000f8210ff */
[----:B------:R-:W-:-:S05]  /*7b80*/  LEA.HI.X R17, R14, UR21, R11, 0x2, P1 ;  /* 0x000000150e117c11 */ /* 0x000fca00088f140b */
[----:B------:R0:W5:Y:S01]  /*7b90*/  @P0 LDG.E.LTC128B R11, desc[UR18][R16.64] ;  /* 0x00000012100b0981 */ /* 0x000162000c1e1920 */
[----:B------:R-:W-:-:S04]  /*7ba0*/  LEA R14, P1, R12, UR10, 0x2 ;  /* 0x0000000a0c0e7c11 */ /* 0x000fc8000f8210ff */
[----:B------:R-:W-:Y:S01]  /*7bb0*/  LEA.HI.X R15, R12, UR11, R18, 0x2, P1 ;  /* 0x0000000b0c0f7c11 */ /* 0x000fe200088f1412 */
[----:B0-----:R-:W-:-:S04]  /*7bc0*/  IMAD.U32 R16, RZ, RZ, UR26 ;  /* 0x0000001aff107e24 */ /* 0x001fc8000f8e00ff */
[----:B------:R-:W-:-:S04]  /*7bd0*/  IMAD.WIDE.U32 R16, R8, R16, UR14 ;  /* 0x0000000e08107e25 */ /* 0x000fc8000f8e0010 */
[----:B------:R-:W-:Y:S01]  /*7be0*/  IMAD.IADD R20, R9, 0x1, R17 ;  /* 0x0000000109147824 */ /* 0x000fe200078e0211 */
[----:B------:R-:W-:-:S05]  /*7bf0*/  IADD3 R13, P1, R6, R16, RZ ;  /* 0x00000010060d7210 */ /* 0x000fca0007f3e0ff */
[----:B------:R-:W-:Y:S02]  /*7c00*/  IMAD.X R18, R20, 0x1, R5, P1 ;  /* 0x0000000114127824 */ /* 0x000fe400008e0605 */
[----:B-----5:R-:W-:-:S04]  /*7c10*/  FMUL R12, R11, UR23 ;  /* 0x000000170b0c7c20 */ /* 0x020fc80008400000 */
[----:B---3--:R-:W-:Y:S01]  /*7c20*/  FFMA R19, R19, UR22, R12 ;  /* 0x0000001613137c23 */ /* 0x008fe2000800000c */
[----:B------:R-:W-:-:S04]  /*7c30*/  LEA R12, P1, R13, UR20, 0x2 ;  /* 0x000000140d0c7c11 */ /* 0x000fc8000f8210ff */
[----:B------:R-:W-:Y:S01]  /*7c40*/  LEA.HI.X R13, R13, UR21, R18, 0x2, P1 ;  /* 0x000000150d0d7c11 */ /* 0x000fe200088f1412 */
[----:B------:R-:W-:Y:S04]  /*7c50*/  @P0 STG.E desc[UR18][R14.64], R19 ;  /* 0x000000130e000986 */ /* 0x000fe8000c101912 */
[----:B------:R0:W3:Y:S01]  /*7c60*/  @P3 LDG.E.LTC128B R11, desc[UR18][R12.64] ;  /* 0x000000120c0b3981 */ /* 0x0000e2000c1e1920 */
[----:B------:R-:W-:Y:S01]  /*7c70*/  USHF.L.U64.HI UR8, UR28, 0x2, UR29 ;  /* 0x000000021c087899 */ /* 0x000fe2000801021d */
[----:B------:R-:W-:Y:S01]  /*7c80*/  BSSY B1, `(.L_x_27) ;  /* 0x0000015000017945 */ /* 0x000fe20003800000 */
[----:B0-----:R-:W-:-:S04]  /*7c90*/  MOV R12, UR28 ;  /* 0x0000001c000c7c02 */ /* 0x001fc80008000f00 */
[----:B------:R-:W-:-:S04]  /*7ca0*/  LEA R12, P0, R12, R14, 0x2 ;  /* 0x0000000e0c0c7211 */ /* 0x000fc800078010ff */
[----:B------:R-:W-:Y:S01]  /*7cb0*/  IADD3.X R13, R15, UR8, RZ, P0, !PT ;  /* 0x000000080f0d7c10 */ /* 0x000fe200087fe4ff */
[----:B---3--:R-:W-:-:S04]  /*7cc0*/  FMUL R18, R11, UR23 ;  /* 0x000000170b127c20 */ /* 0x008fc80008400000 */
[----:B----4-:R-:W-:-:S05]  /*7cd0*/  FFMA R18, R21, UR22, R18 ;  /* 0x0000001615127c23 */ /* 0x010fca0008000012 */
[----:B------:R0:W-:Y:S02]  /*7ce0*/  @P3 STG.E desc[UR18][R12.64], R18 ;  /* 0x000000120c003986 */ /* 0x0001e4000c101912 */
[----:B0-----:R-:W-:-:S04]  /*7cf0*/  IMAD.WIDE.U32 R18, R8, UR26, R2 ;  /* 0x0000001a08127c25 */ /* 0x001fc8000f8e0002 */
[----:B------:R-:W-:Y:S02]  /*7d00*/  IMAD.IADD R19, R9, 0x1, R19 ;  /* 0x0000000109137824 */ /* 0x000fe400078e0213 */
[----:B------:R-:W-:-:S04]  /*7d10*/  IMAD.WIDE.U32 R18, R10, UR12, R18 ;  /* 0x0000000c0a127c25 */ /* 0x000fc8000f8e0012 */
[----:B------:R-:W-:Y:S01]  /*7d20*/  VIADD R19, R19, UR9 ;  /* 0x0000000913137c36 */ /* 0x000fe20008000000 */
[----:B------:R-:W-:-:S04]  /*7d30*/  LEA R22, P0, R18, UR20, 0x2 ;  /* 0x0000001412167c11 */ /* 0x000fc8000f8010ff */
[----:B------:R-:W-:Y:S02]  /*7d40*/  LEA.HI.X R23, R18, UR21, R19, 0x2, P0 ;  /* 0x0000001512177c11 */ /* 0x000fe400080f1413 */
[----:B------:R-:W-:Y:S02]  /*7d50*/  ISETP.GT.AND P0, PT, R231, 0x8, PT ;  /* 0x00000008e700780c */ /* 0x000fe40003f04270 */
[----:B------:R-:W-:Y:S01]  /*7d60*/  IADD3 R18, P1, R2, R16, RZ ;  /* 0x0000001002127210 */ /* 0x000fe20007f3e0ff */
[----:B------:R0:W-:Y:S01]  /*7d70*/  STL.64 [R1+0x258], R22 ;  /* 0x0002581601007387 */ /* 0x0001e20000100a00 */
[----:B------:R-:W-:-:S03]  /*7d80*/  ISETP.GT.AND P3, PT, R0, RZ, P0 ;  /* 0x000000ff0000720c */ /* 0x000fc60000764270 */
[----:B------:R-:W-:Y:S02]  /*7d90*/  IMAD.X R19, R3, 0x1, R20, P1 ;  /* 0x0000000103137824 */ /* 0x000fe400008e0614 */
[----:B------:R-:W-:-:S08]  /*7da0*/  IMAD.WIDE.U32 R18, R10, UR12, R18 ;  /* 0x0000000c0a127c25 */ /* 0x000fd0000f8e0012 */
[----:B0-----:R-:W-:Y:S05]  /*7db0*/  @!P3 BRA `(.L_x_28) ;  /* 0x000000000004b947 */ /* 0x001fea0003800000 */
[----:B------:R0:W5:Y:S02]  /*7dc0*/  LDG.E.LTC128B R11, desc[UR18][R22.64+0x20] ;  /* 0x00002012160b7981 */ /* 0x000164000c1e1920 */
.L_x_28:
[----:B------:R-:W-:Y:S05]  /*7dd0*/  BSYNC B1 ;  /* 0x0000000000017941 */ /* 0x000fea0003800000 */
.L_x_27:
[----:B------:R-:W0:Y:S01]  /*7de0*/  LDL.LU R21, [R1+0x8] ;  /* 0x0000080001157983 */ /* 0x000e220000300800 */
[----:B-----5:R-:W-:Y:S01]  /*7df0*/  FMUL R17, R11, UR23 ;  /* 0x000000170b117c20 */ /* 0x020fe20008400000 */
[----:B------:R-:W-:Y:S01]  /*7e00*/  LEA R152, P1, R18, UR20, 0x2 ;  /* 0x0000001412987c11 */ /* 0x000fe2000f8210ff */
[----:B------:R-:W-:Y:S01]  /*7e10*/  UIMAD UR8, UR27, 0x7, URZ ;  /* 0x000000071b0878a4 */ /* 0x000fe2000f8e023f */
[----:B------:R-:W-:Y:S01]  /*7e20*/  ISETP.GT.AND P4, PT, R0, 0x1, P0 ;  /* 0x000000010000780c */ /* 0x000fe20000784270 */
[----:B------:R-:W-:Y:S01]  /*7e30*/  BSSY B1, `(.L_x_29) ;  /* 0x000000c000017945 */ /* 0x000fe20003800000 */
[----:B0-----:R-:W-:Y:S01]  /*7e40*/  FFMA R22, R21, UR22, R17 ;  /* 0x0000001615167c23 */ /* 0x001fe20008000011 */
[----:B------:R-:W-:Y:S01]  /*7e50*/  IADD3 R17, R19, UR9, RZ ;  /* 0x0000000913117c10 */ /* 0x000fe2000fffe0ff */
[----:B------:R-:W-:Y:S02]  /*7e60*/  IMAD.MOV.U32 R21, RZ, RZ, R20 ;  /* 0x000000ffff157224 */ /* 0x000fe400078e0014 */
[----:B------:R-:W-:Y:S01]  /*7e70*/  IMAD.MOV.U32 R20, RZ, RZ, R16 ;  /* 0x000000ffff147224 */ /* 0x000fe200078e0010 */
[----:B------:R-:W-:Y:S01]  /*7e80*/  LEA.HI.X R153, R18, UR21, R17, 0x2, P1 ;  /* 0x0000001512997c11 */ /* 0x000fe200088f1411 */
[----:B------:R0:W-:Y:S01]  /*7e90*/  @P3 STG.E desc[UR18][R14.64+0x20], R22 ;  /* 0x000020160e003986 */ /* 0x0001e2000c101912 */
[----:B------:R-:W-:-:S03]  /*7ea0*/  IMAD.U32 R16, RZ, RZ, UR26 ;  /* 0x0000001aff107e24 */ /* 0x000fc6000f8e00ff */
[----:B------:R0:W-:Y:S01]  /*7eb0*/  STL.64 [R1+0x250], R152 ;  /* 0x0002509801007387 */ /* 0x0001e20000100a00 */
[----:B------:R-:W-:Y:S01]  /*7ec0*/  IMAD.WIDE.U32 R20, R16, 0x7, R20 ;  /* 0x0000000710147825 */ /* 0x000fe200078e0014 */
[----:B------:R-:W-:Y:S06]  /*7ed0*/  @!P4 BRA `(.L_x_30) ;  /* 0x000000000004c947 */ /* 0x000fec0003800000 */
[----:B------:R1:W5:Y:S02]  /*7ee0*/  LDG.E.LTC128B R11, desc[UR18][R152.64+0x20] ;  /* 0x00002012980b7981 */ /* 0x000364000c1e1920 */
.L_x_30:
[----:B------:R-:W-:Y:S05]  /*7ef0*/  BSYNC B1 ;  /* 0x0000000000017941 */ /* 0x000fea0003800000 */
.L_x_29:
[----:B------:R-:W3:Y:S01]  /*7f00*/  LDL.LU R17, [R1+0xc] ;  /* 0x00000c0001117983 */ /* 0x000ee20000300800 */
[----:B-----5:R-:W-:Y:S01]  /*7f10*/  FMUL R16, R11, UR23 ;  /* 0x000000170b107c20 */ /* 0x020fe20008400000 */
[----:B------:R-:W-:Y:S02]  /*7f20*/  IADD3 R21, R21, UR8, RZ ;  /* 0x0000000815157c10 */ /* 0x000fe4000fffe0ff */
[----:B------:R-:W-:Y:S01]  /*7f30*/  ISETP.GT.AND P1, PT, R0, 0x8, P2 ;  /* 0x000000080000780c */ /* 0x000fe20001724270 */
[----:B01----:R-:W4:Y:S01]  /*7f40*/  LDL.LU R152, [R1+0x10] ;  /* 0x0000100001987983 */ /* 0x003f220000300800 */
[----:B------:R-:W-:-:S03]  /*7f50*/  UIMAD UR13, UR29, 0x1c, URZ ;  /* 0x0000001c1d0d78a4 */ /* 0x000fc6000f8e023f */
[----:B------:R-:W2:Y:S01]  /*7f60*/  LDL.LU R23, [R1+0x14] ;  /* 0x0000140001177983 */ /* 0x000ea20000300800 */
[----:B---3--:R-:W-:Y:S01]  /*7f70*/  FFMA R19, R17, UR22, R16 ;  /* 0x0000001611137c23 */ /* 0x008fe20008000010 */
[----:B------:R-:W-:-:S04]  /*7f80*/  IADD3 R17, P3, R6, R20, RZ ;  /* 0x0000001406117210 */ /* 0x000fc80007f7e0ff */
[----:B------:R0:W-:Y:S01]  /*7f90*/  @P4 STG.E desc[UR18][R12.64+0x20], R19 ;  /* 0x000020130c004986 */ /* 0x0001e2000c101912 */
[----:B------:R-:W-:Y:S01]  /*7fa0*/  IMAD.X R18, R21, 0x1, R5, P3 ;  /* 0x0000000115127824 */ /* 0x000fe200018e0605 */
[----:B------:R-:W-:-:S04]  /*7fb0*/  LEA R16, P3, R17, UR20, 0x2 ;  /* 0x0000001411107c11 */ /* 0x000fc8000f8610ff */
[----:B------:R-:W-:-:S05]  /*7fc0*/  LEA.HI.X R17, R17, UR21, R18, 0x2, P3 ;  /* 0x0000001511117c11 */ /* 0x000fca00098f1412 */
[----:B------:R1:W3:Y:S01]  /*7fd0*/  @P1 LDG.E.LTC128B R11, desc[UR18][R16.64] ;  /* 0x00000012100b1981 */ /* 0x0002e2000c1e1920 */
[----:B------:R-:W-:Y:S01]  /*7fe0*/  IADD3 R20, P3, R20, UR26, RZ ;  /* 0x0000001a14147c10 */ /* 0x000fe2000ff7e0ff */
[----:B------:R-:W-:-:S03]  /*7ff0*/  IMAD.U32 R18, RZ, RZ, UR28 ;  /* 0x0000001cff127e24 */ /* 0x000fc6000f8e00ff */
[----:B------:R-:W-:Y:S01]  /*8000*/  IADD3.X R21, R21, UR27, RZ, P3, !PT ;  /* 0x0000001b15157c10 */ /* 0x000fe20009ffe4ff */
[----:B0-----:R-:W-:Y:S01]  /*8010*/  IMAD.WIDE.U32 R18, R18, 0x1c, R12 ;  /* 0x0000001c12127825 */ /* 0x001fe200078e000c */
[----:B-1----:R-:W-:-:S04]  /*8020*/  IADD3 R17, P3, R20, R6, RZ ;  /* 0x0000000614117210 */ /* 0x002fc80007f7e0ff */
[----:B------:R-:W-:Y:S01]  /*8030*/  IADD3 R19, R19, UR13, RZ ;  /* 0x0000000d13137c10 */ /* 0x000fe2000fffe0ff */
[----:B------:R-:W-:Y:S01]  /*8040*/  IMAD.X R22, R21, 0x1, R5, P3 ;  /* 0x0000000115167824 */ /* 0x000fe200018e0605 */
[----:B------:R-:W-:-:S04]  /*8050*/  LEA R16, P3, R17, UR20, 0x2 ;  /* 0x0000001411107c11 */ /* 0x000fc8000f8610ff */
[----:B------:R-:W-:Y:S02]  /*8060*/  LEA.HI.X R17, R17, UR21, R22, 0x2, P3 ;  /* 0x0000001511117c11 */ /* 0x000fe400098f1416 */
[----:B------:R-:W-:Y:S01]  /*8070*/  ISETP.GT.AND P3, PT, R0, 0x9, P2 ;  /* 0x000000090000780c */ /* 0x000fe20001764270 */
[----:B---3--:R-:W-:-:S04]  /*8080*/  FMUL R22, R11, UR23 ;  /* 0x000000170b167c20 */ /* 0x008fc80008400000 */
[----:B----4-:R-:W-:-:S05]  /*8090*/  FFMA R22, R152, UR22, R22 ;  /* 0x0000001698167c23 */ /* 0x010fca0008000016 */
[----:B------:R2:W-:Y:S04]  /*80a0*/  @P1 STG.E desc[UR18][R18.64], R22 ;  /* 0x0000001612001986 */ /* 0x0005e8000c101912 */
[----:B------:R-:W3:Y:S01]  /*80b0*/  @P3 LDG.E.LTC128B R11, desc[UR18][R16.64] ;  /* 0x00000012100b3981 */ /* 0x000ee2000c1e1920 */
[----:B------:R-:W-:Y:S01]  /*80c0*/  USHF.L.U32 UR11, UR28, 0x5, URZ ;  /* 0x000000051c0b7899 */ /* 0x000fe2000800063f */
[----:B------:R-:W-:Y:S01]  /*80d0*/  BSSY B1, `(.L_x_31) ;  /* 0x0000016000017945 */ /* 0x000fe20003800000 */
[----:B------:R-:W-:Y:S02]  /*80e0*/  USHF.L.U64.HI UR10, UR28, 0x5, UR29 ;  /* 0x000000051c0a7899 */ /* 0x000fe4000801021d */
[----:B------:R-:W-:-:S04]  /*80f0*/  UIMAD.WIDE.U32 UR14, UR26, 0x7, UR14 ;  /* 0x000000071a0e78a5 */ /* 0x000fc8000f8e000e */
[----:B------:R-:W-:-:S03]  /*8100*/  UIADD3 UR17, UR8, UR15, URZ ;  /* 0x0000000f08117290 */ /* 0x000fc6000fffe03f */
[----:B------:R-:W-:Y:S01]  /*8110*/  UMOV UR16, UR14 ;  /* 0x0000000e00107c82 */ /* 0x000fe20008000000 */
[----:B---3--:R-:W-:-:S04]  /*8120*/  FMUL R16, R11, UR23 ;  /* 0x000000170b107c20 */ /* 0x008fc80008400000 */
[----:B--2---:R-:W-:Y:S01]  /*8130*/  FFMA R22, R23, UR22, R16 ;  /* 0x0000001617167c23 */ /* 0x004fe20008000010 */
[----:B------:R-:W-:-:S04]  /*8140*/  IADD3 R16, P1, R12, UR11, RZ ;  /* 0x0000000b0c107c10 */ /* 0x000fc8000ff3e0ff */
[----:B------:R-:W-:-:S05]  /*8150*/  IADD3.X R17, R13, UR10, RZ, P1, !PT ;  /* 0x0000000a0d117c10 */ /* 0x000fca0008ffe4ff */
[----:B------:R0:W-:Y:S02]  /*8160*/  @P3 STG.E desc[UR18][R16.64], R22 ;  /* 0x0000001610003986 */ /* 0x0001e4000c101912 */
[----:B0-----:R-:W-:-:S04]  /*8170*/  IMAD.U32 R22, RZ, RZ, UR26 ;  /* 0x0000001aff167e24 */ /* 0x001fc8000f8e00ff */
[----:B------:R-:W-:-:S03]  /*8180*/  IMAD.WIDE.U32 R22, R8, R22, UR16 ;  /* 0x0000001008167e25 */ /* 0x000fc6000f8e0016 */
[----:B------:R-:W-:-:S04]  /*8190*/  IADD3 R22, P1, R2, R22, RZ ;  /* 0x0000001602167210 */ /* 0x000fc80007f3e0ff */
[----:B------:R-:W-:-:S03]  /*81a0*/  IADD3.X R23, R3, R9, R23, P1, !PT ;  /* 0x0000000903177210 */ /* 0x000fc60000ffe417 */
[----:B------:R-:W-:-:S04]  /*81b0*/  IMAD.WIDE.U32 R22, R10, UR12, R22 ;  /* 0x0000000c0a167c25 */ /* 0x000fc8000f8e0016 */
[----:B------:R-:W-:Y:S01]  /*81c0*/  VIADD R23, R23, UR9 ;  /* 0x0000000917177c36 */ /* 0x000fe20008000000 */
[----:B------:R-:W-:-:S04]  /*81d0*/  LEA R152, P1, R22, UR20, 0x2 ;  /* 0x0000001416987c11 */ /* 0x000fc8000f8210ff */
[----:B------:R-:W-:Y:S02]  /*81e0*/  LEA.HI.X R153, R22, UR21, R23, 0x2, P1 ;  /* 0x0000001516997c11 */ /* 0x000fe400088f1417 */
[----:B------:R-:W-:-:S03]  /*81f0*/  ISETP.GT.AND P1, PT, R0, 0x8, P0 ;  /* 0x000000080000780c */ /* 0x000fc60000724270 */
[----:B------:R0:W-:Y:S10]  /*8200*/  STL.64 [R1+0x248], R152 ;  /* 0x0002489801007387 */ /* 0x0001f40000100a00 */
[----:B------:R-:W-:Y:S05]  /*8210*/  @!P1 BRA `(.L_x_32) ;  /* 0x0000000000049947 */ /* 0x000fea0003800000 */
[----:B------:R1:W5:Y:S02]  /*8220*/  LDG.E.LTC128B R11, desc[UR18][R152.64+0x20] ;  /* 0x00002012980b7981 */ /* 0x000364000c1e1920 */
.L_x_32:
[----:B------:R-:W-:Y:S05]  /*8230*/  BSYNC B1 ;  /* 0x0000000000017941 */ /* 0x000fea0003800000 */
.L_x_31:
[----:B------:R-:W2:Y:S01]  /*8240*/  LDL.LU R23, [R1+0x18] ;  /* 0x0000180001177983 */ /* 0x000ea20000300800 */
[----:B-----5:R-:W-:Y:S01]  /*8250*/  FMUL R22, R11, UR23 ;  /* 0x000000170b167c20 */ /* 0x020fe20008400000 */
[----:B------:R-:W-:Y:S01]  /*8260*/  UIADD3 UR14, UP0, UR14, UR26, URZ ;  /* 0x0000001a0e0e7290 */ /* 0x000fe2000ff1e03f */
[----:B------:R-:W-:Y:S01]  /*8270*/  ISETP.GT.AND P3, PT, R0, 0x9, P0 ;  /* 0x000000090000780c */ /* 0x000fe20000764270 */
[----:B------:R-:W-:Y:S02]  /*8280*/  BSSY B1, `(.L_x_33) ;  /* 0x0000011000017945 */ /* 0x000fe40003800000 */
[----:B------:R-:W-:Y:S01]  /*8290*/  UIADD3.X UR15, UR17, UR27, URZ, UP0, !UPT ;  /* 0x0000001b110f7290 */ /* 0x000fe200087fe43f */
[----:B--2---:R-:W-:-:S05]  /*82a0*/  FFMA R22, R23, UR22, R22 ;  /* 0x0000001617167c23 */ /* 0x004fca0008000016 */
[----:B------:R2:W-:Y:S02]  /*82b0*/  @P1 STG.E desc[UR18][R18.64+0x20], R22 ;  /* 0x0000201612001986 */ /* 0x0005e4000c101912 */
[----:B--2---:R-:W-:-:S04]  /*82c0*/  IMAD.U32 R18, RZ, RZ, UR26 ;  /* 0x0000001aff127e24 */ /* 0x004fc8000f8e00ff */
[----:B------:R-:W-:-:S03]  /*82d0*/  IMAD.WIDE.U32 R18, R8, R18, UR14 ;  /* 0x0000000e08127e25 */ /* 0x000fc6000f8e0012 */
[----:B------:R-:W-:-:S04]  /*82e0*/  IADD3 R18, P1, R2, R18, RZ ;  /* 0x0000001202127210 */ /* 0x000fc80007f3e0ff */
[----:B------:R-:W-:-:S03]  /*82f0*/  IADD3.X R19, R3, R9, R19, P1, !PT ;  /* 0x0000000903137210 */ /* 0x000fc60000ffe413 */
[----:B------:R-:W-:-:S05]  /*8300*/  IMAD.WIDE.U32 R18, R10, UR12, R18 ;  /* 0x0000000c0a127c25 */ /* 0x000fca000f8e0012 */
[----:B------:R-:W-:Y:S02]  /*8310*/  IADD3 R19, R19, UR9, RZ ;  /* 0x0000000913137c10 */ /* 0x000fe4000fffe0ff */
[----:B01----:R-:W-:-:S04]  /*8320*/  LEA R152, P1, R18, UR20, 0x2 ;  /* 0x0000001412987c11 */ /* 0x003fc8000f8210ff */
[----:B------:R-:W-:Y:S01]  /*8330*/  LEA.HI.X R153, R18, UR21, R19, 0x2, P1 ;  /* 0x0000001512997c11 */ /* 0x000fe200088f1413 */
[----:B------:R-:W-:-:S04]  /*8340*/  IMAD.U32 R18, RZ, RZ, UR26 ;  /* 0x0000001aff127e24 */ /* 0x000fc8000f8e00ff */
[----:B------:R0:W-:Y:S01]  /*8350*/  STL.64 [R1+0x240], R152 ;  /* 0x0002409801007387 */ /* 0x0001e20000100a00 */
[----:B------:R-:W-:Y:S01]  /*8360*/  IMAD.WIDE.U32 R20, R18, 0x7, R20 ;  /* 0x0000000712147825 */ /* 0x000fe200078e0014 */
[----:B------:R-:W-:Y:S06]  /*8370*/  @!P3 BRA `(.L_x_34) ;  /* 0x000000000004b947 */ /* 0x000fec0003800000 */
[----:B------:R1:W5:Y:S02]  /*8380*/  LDG.E.LTC128B R11, desc[UR18][R152.64+0x20] ;  /* 0x00002012980b7981 */ /* 0x000364000c1e1920 */
.L_x_34:
[----:B------:R-:W-:Y:S05]  /*8390*/  BSYNC B1 ;  /* 0x0000000000017941 */ /* 0x000fea0003800000 */
.L_x_33:
[----:B------:R-:W2:Y:S01]  /*83a0*/  LDL.LU R19, [R1+0x1c] ;  /* 0x00001c0001137983 */ /* 0x000ea20000300800 */
[----:B-----5:R-:W-:Y:S01]  /*83b0*/  FMUL R18, R11, UR23 ;  /* 0x000000170b127c20 */ /* 0x020fe20008400000 */
[----:B------:R-:W-:Y:S01]  /*83c0*/  VIADD R21, R21, UR8 ;  /* 0x0000000815157c36 */ /* 0x000fe20008000000 */
[----:B------:R-:W-:Y:S01]  /*83d0*/  ISETP.GT.AND P4, PT, R0, 0x10, P2 ;  /* 0x000000100000780c */ /* 0x000fe20001784270 */
[----:B01----:R-:W3:Y:S01]  /*83e0*/  LDL.LU R152, [R1+0x20] ;  /* 0x0000200001987983 */ /* 0x003ee20000300800 */
[----:B--2---:R-:W-:Y:S01]  /*83f0*/  FFMA R23, R19, UR22, R18 ;  /* 0x0000001613177c23 */ /* 0x004fe20008000012 */
[----:B------:R-:W-:-:S04]  /*8400*/  IADD3 R19, P1, R6, R20, RZ ;  /* 0x0000001406137210 */ /* 0x000fc80007f3e0ff */
[----:B------:R0:W-:Y:S01]  /*8410*/  @P3 STG.E desc[UR18][R16.64+0x20], R23 ;  /* 0x0000201710003986 */ /* 0x0001e2000c101912 */
[----:B------:R-:W-:Y:S01]  /*8420*/  IMAD.X R22, R21, 0x1, R5, P1 ;  /* 0x0000000115167824 */ /* 0x000fe200008e0605 */
[----:B------:R-:W-:-:S04]  /*8430*/  LEA R18, P1, R19, UR20, 0x2 ;  /* 0x0000001413127c11 */ /* 0x000fc8000f8210ff */
[----:B------:R-:W-:-:S05]  /*8440*/  LEA.HI.X R19, R19, UR21, R22, 0x2, P1 ;  /* 0x0000001513137c11 */ /* 0x000fca00088f1416 */
[----:B------:R1:W2:Y:S01]  /*8450*/  @P4 LDG.E.LTC128B R11, desc[UR18][R18.64] ;  /* 0x00000012120b4981 */ /* 0x0002a2000c1e1920 */
[----:B------:R-:W-:Y:S01]  /*8460*/  IADD3 R20, P1, R20, UR26, RZ ;  /* 0x0000001a14147c10 */ /* 0x000fe2000ff3e0ff */
[----:B------:R-:W-:Y:S01]  /*8470*/  BSSY B1, `(.L_x_35) ;  /* 0x000000f000017945 */ /* 0x000fe20003800000 */
[----:B------:R-:W-:Y:S02]  /*8480*/  ISETP.GT.AND P3, PT, R0, 0x11, P2 ;  /* 0x000000110000780c */ /* 0x000fe40001764270 */
[----:B------:R-:W-:Y:S02]  /*8490*/  IADD3.X R21, R21, UR27, RZ, P1, !PT ;  /* 0x0000001b15157c10 */ /* 0x000fe40008ffe4ff */
[----:B0-----:R-:W-:Y:S02]  /*84a0*/  IADD3 R23, P1, R20, R6, RZ ;  /* 0x0000000614177210 */ /* 0x001fe40007f3e0ff */
[----:B-1----:R-:W-:-:S05]  /*84b0*/  MOV R18, UR28 ;  /* 0x0000001c00127c02 */ /* 0x002fca0008000f00 */
[----:B------:R-:W-:-:S04]  /*84c0*/  IMAD.WIDE.U32 R18, R18, 0x1c, R16 ;  /* 0x0000001c12127825 */ /* 0x000fc800078e0010 */
[----:B------:R-:W-:Y:S02]  /*84d0*/  VIADD R19, R19, UR13 ;  /* 0x0000000d13137c36 */ /* 0x000fe40008000000 */
[----:B--2---:R-:W-:-:S04]  /*84e0*/  FMUL R22, R11, UR23 ;  /* 0x000000170b167c20 */ /* 0x004fc80008400000 */
[----:B---3--:R-:W-:Y:S01]  /*84f0*/  FFMA R22, R152, UR22, R22 ;  /* 0x0000001698167c23 */ /* 0x008fe20008000016 */
[----:B------:R-:W-:-:S04]  /*8500*/  IMAD.X R152, R21, 0x1, R5, P1 ;  /* 0x0000000115987824 */ /* 0x000fc800008e0605 */
[----:B------:R0:W-:Y:S02]  /*8510*/  @P4 STG.E desc[UR18][R18.64], R22 ;  /* 0x0000001612004986 */ /* 0x0001e4000c101912 */
[----:B0-----:R-:W-:-:S04]  /*8520*/  LEA R22, P1, R23, UR20, 0x2 ;  /* 0x0000001417167c11 */ /* 0x001fc8000f8210ff */
[----:B------:R-:W-:Y:S01]  /*8530*/  LEA.HI.X R23, R23, UR21, R152, 0x2, P1 ;  /* 0x0000001517177c11 */ /* 0x000fe200088f1498 */
[----:B------:R-:W-:Y:S08]  /*8540*/  @!P3 BRA `(.L_x_36) ;  /* 0x000000000004b947 */ /* 0x000ff00003800000 */
[----:B------:R0:W5:Y:S02]  /*8550*/  LDG.E.LTC128B R11, desc[UR18][R22.64] ;  /* 0x00000012160b7981 */ /* 0x000164000c1e1920 */
.L_x_36:
[----:B------:R-:W-:Y:S05]  /*8560*/  BSYNC B1 ;  /* 0x0000000000017941 */ /* 0x000fea0003800000 */
.L_x_35:
[----:B0-----:R-:W2:Y:S01]  /*8570*/  LDL.LU R23, [R1+0x24] ;  /* 0x0000240001177983 */ /* 0x001ea20000300800 */
[----:B------:R-:W-:Y:S01]  /*8580*/  IADD3 R16, P1, R16, UR11, RZ ;  /* 0x0000000b10107c10 */ /* 0x000fe2000ff3e0ff */
[----:B-----5:R-:W-:Y:S01]  /*8590*/  FMUL R22, R11, UR23 ;  /* 0x000000170b167c20 */ /* 0x020fe20008400000 */
[----:B------:R-:W-:Y:S01]  /*85a0*/  UIMAD.WIDE.U32 UR16, UR26, 0x7, UR16 ;  /* 0x000000071a1078a5 */ /* 0x000fe2000f8e0010 */
[----:B------:R-:W-:Y:S01]  /*85b0*/  BSSY B1, `(.L_x_37) ;  /* 0x0000012000017945 */ /* 0x000fe20003800000 */
[----:B------:R-:W-:Y:S02]  /*85c0*/  IADD3.X R17, R17, UR10, RZ, P1, !PT ;  /* 0x0000000a11117c10 */ /* 0x000fe40008ffe4ff */
[----:B------:R-:W-:-:S04]  /*85d0*/  UIADD3 UR16, UP0, UR16, UR26, URZ ;  /* 0x0000001a10107290 */ /* 0x000fc8000ff1e03f */
[----:B------:R-:W-:Y:S01]  /*85e0*/  UIADD3.X UR17, UR27, UR8, UR17, UP0, !UPT ;  /* 0x000000081b117290 */ /* 0x000fe200087fe411 */
[----:B--2---:R-:W-:-:S05]  /*85f0*/  FFMA R22, R23, UR22, R22 ;  /* 0x0000001617167c23 */ /* 0x004fca0008000016 */
[----:B------:R0:W-:Y:S02]  /*8600*/  @P3 STG.E desc[UR18][R16.64], R22 ;  /* 0x0000001610003986 */ /* 0x0001e4000c101912 */
[----:B0-----:R-:W-:-:S04]  /*8610*/  IMAD.U32 R22, RZ, RZ, UR26 ;  /* 0x0000001aff167e24 */ /* 0x001fc8000f8e00ff */
[----:B------:R-:W-:-:S03]  /*8620*/  IMAD.WIDE.U32 R22, R8, R22, UR16 ;  /* 0x0000001008167e25 */ /* 0x000fc6000f8e0016 */
[----:B------:R-:W-:-:S04]  /*8630*/  IADD3 R22, P1, R2, R22, RZ ;  /* 0x0000001602167210 */ /* 0x000fc80007f3e0ff */
[----:B------:R-:W-:-:S03]  /*8640*/  IADD3.X R23, R3, R9, R23, P1, !PT ;  /* 0x0000000903177210 */ /* 0x000fc60000ffe417 */
[----:B------:R-:W-:-:S05]  /*8650*/  IMAD.WIDE.U32 R22, R10, UR12, R22 ;  /* 0x0000000c0a167c25 */ /* 0x000fca000f8e0016 */
[----:B------:R-:W-:Y:S02]  /*8660*/  IADD3 R23, R23, UR9, RZ ;  /* 0x0000000917177c10 */ /* 0x000fe4000fffe0ff */
[----:B------:R-:W-:-:S04]  /*8670*/  LEA R152, P1, R22, UR20, 0x2 ;  /* 0x0000001416987c11 */ /* 0x000fc8000f8210ff */
[----:B------:R-:W-:Y:S02]  /*8680*/  LEA.HI.X R153, R22, UR21, R23, 0x2, P1 ;  /* 0x0000001516997c11 */ /* 0x000fe400088f1417 */
[----:B------:R-:W-:-:S03]  /*8690*/  ISETP.GT.AND P1, PT, R0, 0x10, P0 ;  /* 0x000000100000780c */ /* 0x000fc60000724270 */
[----:B------:R0:W-:Y:S10]  /*86a0*/  STL.64 [R1+0x238], R152 ;  /* 0x0002389801007387 */ /* 0x0001f40000100a00 */
[----:B------:R-:W-:Y:S05]  /*86b0*/  @!P1 BRA `(.L_x_38) ;  /* 0x0000000000049947 */ /* 0x000fea0003800000 */
[----:B------:R1:W5:Y:S02]  /*86c0*/  LDG.E.LTC128B R11, desc[UR18][R152.64+0x20] ;  /* 0x00002012980b7981 */ /* 0x000364000c1e1920 */
.L_x_38:
[----:B------:R-:W-:Y:S05]  /*86d0*/  BSYNC B1 ;  /* 0x0000000000017941 */ /* 0x000fea0003800000 */
.L_x_37:
[----:B------:R-:W2:Y:S01]  /*86e0*/  LDL.LU R23, [R1+0x28] ;  /* 0x0000280001177983 */ /* 0x000ea20000300800 */
[----:B-----5:R-:W-:Y:S01]  /*86f0*/  FMUL R22, R11, UR23 ;  /* 0x000000170b167c20 */ /* 0x020fe20008400000 */
[----:B------:R-:W-:Y:S01]  /*8700*/  UIMAD.WIDE.U32 UR14, UR26, 0x7, UR14 ;  /* 0x000000071a0e78a5 */ /* 0x000fe2000f8e000e */
[----:B------:R-:W-:Y:S01]  /*8710*/  ISETP.GT.AND P3, PT, R0, 0x11, P0 ;  /* 0x000000110000780c */ /* 0x000fe20000764270 */
[----:B------:R-:W-:Y:S02]  /*8720*/  BSSY B1, `(.L_x_39) ;  /* 0x0000012000017945 */ /* 0x000fe40003800000 */
[----:B------:R-:W-:-:S04]  /*8730*/  UIADD3 UR14, UP0, UR14, UR26, URZ ;  /* 0x0000001a0e0e7290 */ /* 0x000fc8000ff1e03f */
[----:B------:R-:W-:Y:S01]  /*8740*/  UIADD3.X UR15, UR27, UR8, UR15, UP0, !UPT ;  /* 0x000000081b0f7290 */ /* 0x000fe200087fe40f */
[----:B--2---:R-:W-:-:S05]  /*8750*/  FFMA R22, R23, UR22, R22 ;  /* 0x0000001617167c23 */ /* 0x004fca0008000016 */
[----:B------:R2:W-:Y:S02]  /*8760*/  @P1 STG.E desc[UR18][R18.64+0x20], R22 ;  /* 0x0000201612001986 */ /* 0x0005e4000c101912 */
[----:B--2---:R-:W-:-:S04]  /*8770*/  IMAD.U32 R18, RZ, RZ, UR26 ;  /* 0x0000001aff127e24 */ /* 0x004fc8000f8e00ff */
[----:B------:R-:W-:-:S03]  /*8780*/  IMAD.WIDE.U32 R18, R8, R18, UR14 ;  /* 0x0000000e08127e25 */ /* 0x000fc6000f8e0012 */
[----:B------:R-:W-:-:S04]  /*8790*/  IADD3 R18, P1, R2, R18, RZ ;  /* 0x0000001202127210 */ /* 0x000fc80007f3e0ff */
[----:B------:R-:W-:-:S03]  /*87a0*/  IADD3.X R19, R3, R9, R19, P1, !PT ;  /* 0x0000000903137210 */ /* 0x000fc60000ffe413 */
[----:B------:R-:W-:-:S04]  /*87b0*/  IMAD.WIDE.U32 R18, R10, UR12, R18 ;  /* 0x0000000c0a127c25 */ /* 0x000fc8000f8e0012 */
[----:B------:R-:W-:Y:S01]  /*87c0*/  VIADD R19, R19, UR9 ;  /* 0x0000000913137c36 */ /* 0x000fe20008000000 */
[----:B01----:R-:W-:-:S04]  /*87d0*/  LEA R152, P1, R18, UR20, 0x2 ;  /* 0x0000001412987c11 */ /* 0x003fc8000f8210ff */
[----:B------:R-:W-:Y:S01]  /*87e0*/  LEA.HI.X R153, R18, UR21, R19, 0x2, P1 ;  /* 0x0000001512997c11 */ /* 0x000fe200088f1413 */
[----:B------:R-:W-:-:S04]  /*87f0*/  IMAD.U32 R18, RZ, RZ, UR26 ;  /* 0x0000001aff127e24 */ /* 0x000fc8000f8e00ff */
[----:B------:R0:W-:Y:S01]  /*8800*/  STL.64 [R1+0x230], R152 ;  /* 0x0002309801007387 */ /* 0x0001e20000100a00 */
[----:B------:R-:W-:Y:S01]  /*8810*/  IMAD.WIDE.U32 R20, R18, 0x7, R20 ;  /* 0x0000000712147825 */ /* 0x000fe200078e0014 */
[----:B------:R-:W-:Y:S06]  /*8820*/  @!P3 BRA `(.L_x_40) ;  /* 0x000000000004b947 */ /* 0x000fec0003800000 */
[----:B------:R1:W5:Y:S02]  /*8830*/  LDG.E.LTC128B R11, desc[UR18][R152.64+0x20] ;  /* 0x00002012980b7981 */ /* 0x000364000c1e1920 */
.L_x_40:
[----:B------:R-:W-:Y:S05]  /*8840*/  BSYNC B1 ;  /* 0x0000000000017941 */ /* 0x000fea0003800000 */
.L_x_39:
[----:B------:R-:W2:Y:S01]  /*8850*/  LDL.LU R19, [R1+0x2c] ;  /* 0x00002c0001137983 */ /* 0x000ea20000300800 */
[----:B-----5:R-:W-:Y:S01]  /*8860*/  FMUL R18, R11, UR23 ;  /* 0x000000170b127c20 */ /* 0x020fe20008400000 */
[----:B------:R-:W-:Y:S02]  /*8870*/  IADD3 R21, R21, UR8, RZ ;  /* 0x0000000815157c10 */ /* 0x000fe4000fffe0ff */
        /* <DEDUP_REMOVED lines=9> */
[----:B------:R-:W-:Y:S01]  /*8910*/  ISETP.GT.AND P3, PT, R0, 0x19, P2 ;  /* 0x000000190000780c */ /* 0x000fe20001764270 */
[----:B------:R-:W-:Y:S01]  /*8920*/  BSSY B1, `(.L_x_41) ;  /* 0x000000f000017945 */ /* 0x000fe20003800000 */
[----:B------:R-:W-:-:S04]  /*8930*/  IADD3 R20, P1, R20, UR26, RZ ;  /* 0x0000001a14147c10 */ /* 0x000fc8000ff3e0ff */
[----:B------:R-:W-:Y:S02]  /*8940*/  IADD3.X R21, R21, UR27, RZ, P1, !PT ;  /* 0x0000001b15157c10 */ /* 0x000fe40008ffe4ff */
[----:B0-----:R-:W-:Y:S01]  /*8950*/  IADD3 R23, P1, R20, R6, RZ ;  /* 0x0000000614177210 */ /* 0x001fe20007f3e0ff */
[----:B-1----:R-:W-:-:S04]  /*8960*/  IMAD.U32 R18, RZ, RZ, UR28 ;  /* 0x0000001cff127e24 */ /* 0x002fc8000f8e00ff */
[----:B------:R-:W-:-:S04]  /*8970*/  IMAD.WIDE.U32 R18, R18, 0x1c, R16 ;  /* 0x0000001c12127825 */ /* 0x000fc800078e0010 */
[----:B------:R-:W-:Y:S02]  /*8980*/  VIADD R19, R19, UR13 ;  /* 0x0000000d13137c36 */ /* 0x000fe40008000000 */
[----:B--2---:R-:W-:-:S04]  /*8990*/  FMUL R22, R11, UR23 ;  /* 0x000000170b167c20 */ /* 0x004fc80008400000 */
[----:B---3--:R-:W-:Y:S01]  /*89a0*/  FFMA R22, R152, UR22, R22 ;  /* 0x0000001698167c23 */ /* 0x008fe20008000016 */
[----:B------:R-:W-:-:S04]  /*89b0*/  IADD3.X R152, R21, R5, RZ, P1, !PT ;  /* 0x0000000515987210 */ /* 0x000fc80000ffe4ff */
[----:B------:R0:W-:Y:S02]  /*89c0*/  @P4 STG.E desc[UR18][R18.64], R22 ;  /* 0x0000001612004986 */ /* 0x0001e4000c101912 */
[----:B0-----:R-:W-:-:S04]  /*89d0*/  LEA R22, P1, R23, UR20, 0x2 ;  /* 0x0000001417167c11 */ /* 0x001fc8000f8210ff */
[----:B------:R-:W-:Y:S01]  /*89e0*/  LEA.HI.X R23, R23, UR21, R152, 0x2, P1 ;  /* 0x0000001517177c11 */ /* 0x000fe200088f1498 */
[----:B------:R-:W-:Y:S08]  /*89f0*/  @!P3 BRA `(.L_x_42) ;  /* 0x000000000004b947 */ /* 0x000ff00003800000 */
[----:B------:R0:W5:Y:S02]  /*8a00*/  LDG.E.LTC128B R11, desc[UR18][R22.64] ;  /* 0x00000012160b7981 */ /* 0x000164000c1e1920 */
.L_x_42:
[----:B------:R-:W-:Y:S05]  /*8a10*/  BSYNC B1 ;  /* 0x0000000000017941 */ /* 0x000fea0003800000 */
.L_x_41:
        /* <DEDUP_REMOVED lines=22> */
.L_x_44:
[----:B------:R-:W-:Y:S05]  /*8b80*/  BSYNC B1 ;  /* 0x0000000000017941 */ /* 0x000fea0003800000 */
.L_x_43:
        /* <DEDUP_REMOVED lines=22> */
.L_x_46:
[----:B------:R-:W-:Y:S05]  /*8cf0*/  BSYNC B1 ;  /* 0x0000000000017941 */ /* 0x000fea0003800000 */
.L_x_45:
        /* <DEDUP_REMOVED lines=28> */
.L_x_48:
[----:B------:R-:W-:Y:S05]  /*8ec0*/  BSYNC B1 ;  /* 0x0000000000017941 */ /* 0x000fea0003800000 */
.L_x_47:
        /* <DEDUP_REMOVED lines=22> */
.L_x_50:
[----:B------:R-:W-:Y:S05]  /*9030*/  BSYNC B1 ;  /* 0x0000000000017941 */ /* 0x000fea0003800000 */
.L_x_49:
        /* <DEDUP_REMOVED lines=22> */
.L_x_52:
[----:B------:R-:W-:Y:S05]  /*91a0*/  BSYNC B1 ;  /* 0x0000000000017941 */ /* 0x000fea0003800000 */
.L_x_51:
        /* <DEDUP_REMOVED lines=28> */
.L_x_54:
[----:B------:R-:W-:Y:S05]  /*9370*/  BSYNC B1 ;  /* 0x0000000000017941 */ /* 0x000fea0003800000 */
.L_x_53:
        /* <DEDUP_REMOVED lines=22> */
.L_x_56:
[----:B------:R-:W-:Y:S05]  /*94e0*/  BSYNC B1 ;  /* 0x0000000000017941 */ /* 0x000fea0003800000 */
.L_x_55:
        /* <DEDUP_REMOVED lines=22> */
.L_x_58:
[----:B------:R-:W-:Y:S05]  /*9650*/  BSYNC B1 ;  /* 0x0000000000017941 */ /* 0x000fea0003800000 */
.L_x_57:
        /* <DEDUP_REMOVED lines=28> */
.L_x_60:
[----:B------:R-:W-:Y:S05]  /*9820*/  BSYNC B1 ;  /* 0x0000000000017941 */ /* 0x000fea0003800000 */
.L_x_59:
        /* <DEDUP_REMOVED lines=22> */
.L_x_62:
[----:B------:R-:W-:Y:S05]  /*9990*/  BSYNC B1 ;  /* 0x0000000000017941 */ /* 0x000fea0003800000 */
.L_x_61:
        /* <DEDUP_REMOVED lines=22> */
.L_x_64:
[----:B------:R-:W-:Y:S05]  /*9b00*/  BSYNC B1 ;  /* 0x0000000000017941 */ /* 0x000fea0003800000 */
.L_x_63:
        /* <DEDUP_REMOVED lines=28> */
.L_x_66:
[----:B------:R-:W-:Y:S05]  /*9cd0*/  BSYNC B1 ;  /* 0x0000000000017941 */ /* 0x000fea0003800000 */
.L_x_65:
        /* <DEDUP_REMOVED lines=22> */
.L_x_68:
[----:B------:R-:W-:Y:S05]  /*9e40*/  BSYNC B1 ;  /* 0x0000000000017941 */ /* 0x000fea0003800000 */
.L_x_67:
        /* <DEDUP_REMOVED lines=22> */
.L_x_70:
[----:B------:R-:W-:Y:S05]  /*9fb0*/  BSYNC B1 ;  /* 0x0000000000017941 */ /* 0x000fea0003800000 */
.L_x_69:
        /* <DEDUP_REMOVED lines=28> */
.L_x_72:
[----:B------:R-:W-:Y:S05]  /*a180*/  BSYNC B1 ;  /* 0x0000000000017941 */ /* 0x000fea0003800000 */
.L_x_71:
        /* <DEDUP_REMOVED lines=22> */
.L_x_74:
[----:B------:R-:W-:Y:S05]  /*a2f0*/  BSYNC B1 ;  /* 0x0000000000017941 */ /* 0x000fea0003800000 */
.L_x_73:
        /* <DEDUP_REMOVED lines=22> */
.L_x_76:
[----:B------:R-:W-:Y:S05]  /*a460*/  BSYNC B1 ;  /* 0x0000000000017941 */ /* 0x000fea0003800000 */
.L_x_75:
        /* <DEDUP_REMOVED lines=28> */
.L_x_78:
[----:B------:R-:W-:Y:S05]  /*a630*/  BSYNC B1 ;  /* 0x0000000000017941 */ /* 0x000fea0003800000 */
.L_x_77:
        /* <DEDUP_REMOVED lines=22> */
.L_x_80:
[----:B------:R-:W-:Y:S05]  /*a7a0*/  BSYNC B1 ;  /* 0x0000000000017941 */ /* 0x000fea0003800000 */
.L_x_79:
        /* <DEDUP_REMOVED lines=18> */
[----:B------:R0:W-:Y:S01]  /*a8d0*/  STL.64 [R1], R152 ;  /* 0x0000009801007387 */ /* 0x0001e20000100a00 */
[----:B------:R-:W-:Y:S01]  /*a8e0*/  IMAD.WIDE.U32 R20, R18, 0x7, R20 ;  /* 0x0000000712147825 */ /* 0x000fe200078e0014 */
[----:B------:R-:W-:Y:S06]  /*a8f0*/  @!P3 BRA `(.L_x_82) ;  /* 0x000000000004b947 */ /* 0x000fec0003800000 */
[----:B------:R1:W5:Y:S02]  /*a900*/  LDG.E.LTC128B R11, desc[UR18][R152.64+0x20] ;  /* 0x00002012980b7981 */ /* 0x000364000c1e1920 */
.L_x_82:
[----:B------:R-:W-:Y:S05]  /*a910*/  BSYNC B1 ;  /* 0x0000000000017941 */ /* 0x000fea0003800000 */
.L_x_81:
        /* <DEDUP_REMOVED lines=28> */
.L_x_84:
[----:B------:R-:W-:Y:S05]  /*aae0*/  BSYNC B1 ;  /* 0x0000000000017941 */ /* 0x000fea0003800000 */
.L_x_83:
        /* <DEDUP_REMOVED lines=18> */
[----:B------:R-:W-:-:S13]  /*ac10*/  ISETP.GT.AND P1, PT, R0, 0x50, P0 ;  /* 0x000000500000780c */ /* 0x000fda0000724270 */
[----:B------:R-:W-:Y:S05]  /*ac20*/  @!P1 BRA `(.L_x_86) ;  /* 0x0000000000049947 */ /* 0x000fea0003800000 */
[----:B------:R0:W5:Y:S02]  /*ac30*/  LDG.E.LTC128B R11, desc[UR18][R236.64+0x20] ;  /* 0x00002012ec0b7981 */ /* 0x000164000c1e1920 */
.L_x_86:
[----:B------:R-:W-:Y:S05]  /*ac40*/  BSYNC B1 ;  /* 0x0000000000017941 */ /* 0x000fea0003800000 */
.L_x_85:
        /* <DEDUP_REMOVED lines=9> */
[----:B-1----:R-:W-:-:S04]  /*ace0*/  IMAD.U32 R18, RZ, RZ, UR26 ;  /* 0x0000001aff127e24 */ /* 0x002fc8000f8e00ff */
[----:B------:R-:W-:-:S03]  /*acf0*/  IMAD.WIDE.U32 R18, R8, R18, UR14 ;  /* 0x0000000e08127e25 */ /* 0x000fc6000f8e0012 */
[----:B------:R-:W-:-:S04]  /*ad00*/  IADD3 R18, P1, R2, R18, RZ ;  /* 0x0000001202127210 */ /* 0x000fc80007f3e0ff */
[----:B------:R-:W-:-:S03]  /*ad10*/  IADD3.X R19, R3, R9, R19, P1, !PT ;  /* 0x0000000903137210 */ /* 0x000fc60000ffe413 */
[----:B------:R-:W-:-:S04]  /*ad20*/  IMAD.WIDE.U32 R18, R10, UR12, R18 ;  /* 0x0000000c0a127c25 */ /* 0x000fc8000f8e0012 */
[----:B------:R-:W-:Y:S01]  /*ad30*/  VIADD R19, R19, UR9 ;  /* 0x0000000913137c36 */ /* 0x000fe20008000000 */
[----:B------:R-:W-:-:S04]  /*ad40*/  LEA R234, P1, R18, UR20, 0x2 ;  /* 0x0000001412ea7c11 */ /* 0x000fc8000f8210ff */
[----:B------:R-:W-:Y:S01]  /*ad50*/  LEA.HI.X R235, R18, UR21, R19, 0x2, P1 ;  /* 0x0000001512eb7c11 */ /* 0x000fe200088f1413 */
[----:B------:R-:W-:-:S04]  /*ad60*/  IMAD.U32 R18, RZ, RZ, UR26 ;  /* 0x0000001aff127e24 */ /* 0x000fc8000f8e00ff */
[----:B------:R-:W-:Y:S01]  /*ad70*/  IMAD.WIDE.U32 R20, R18, 0x7, R20 ;  /* 0x0000000712147825 */ /* 0x000fe200078e0014 */
[----:B------:R-:W-:Y:S06]  /*ad80*/  @!P3 BRA `(.L_x_88) ;  /* 0x000000000004b947 */ /* 0x000fec0003800000 */
[----:B------:R1:W5:Y:S02]  /*ad90*/  LDG.E.LTC128B R11, desc[UR18][R234.64+0x20] ;  /* 0x00002012ea0b7981 */ /* 0x000364000c1e1920 */
.L_x_88:
[----:B------:R-:W-:Y:S05]  /*ada0*/  BSYNC B1 ;  /* 0x0000000000017941 */ /* 0x000fea0003800000 */
.L_x_87:
[----:B------:R-:W2:Y:S01]  /*adb0*/  LDL.LU R18, [R1+0xac] ;  /* 0x0000ac0001127983 */ /* 0x000ea20000300800 */
[----:B------:R-:W-:Y:S01]  /*adc0*/  IADD3 R21, R21, UR8, RZ ;  /* 0x0000000815157c10 */ /* 0x000fe2000fffe0ff */
[----:B-----5:R-:W-:Y:S01]  /*add0*/  FMUL R23, R11, UR23 ;  /* 0x000000170b177c20 */ /* 0x020fe20008400000 */
[----:B------:R-:W-:Y:S01]  /*ade0*/  IADD3 R19, P1, R6, R20, RZ ;  /* 0x0000001406137210 */ /* 0x000fe20007f3e0ff */
[----:B------:R-:W3:Y:S01]  /*adf0*/  LDL.LU R152, [R1+0xb0] ;  /* 0x0000b00001987983 */ /* 0x000ee20000300800 */
[----:B------:R-:W-:-:S03]  /*ae00*/  ISETP.GT.AND P4, PT, R0, 0x58, P2 ;  /* 0x000000580000780c */ /* 0x000fc60001784270 */
[----:B------:R-:W-:Y:S02]  /*ae10*/  IMAD.X R22, R21, 0x1, R5, P1 ;  /* 0x0000000115167824 */ /* 0x000fe400008e0605 */
[----:B--2---:R-:W-:Y:S01]  /*ae20*/  FFMA R23, R18, UR22, R23 ;  /* 0x0000001612177c23 */ /* 0x004fe20008000017 */
[----:B------:R-:W-:-:S04]  /*ae30*/  LEA R18, P1, R19, UR20, 0x2 ;  /* 0x0000001413127c11 */ /* 0x000fc8000f8210ff */
[----:B------:R-:W-:Y:S01]  /*ae40*/  LEA.HI.X R19, R19, UR21, R22, 0x2, P1 ;  /* 0x0000001513137c11 */ /* 0x000fe200088f1416 */
[----:B------:R2:W-:Y:S04]  /*ae50*/  @P3 STG.E desc[UR18][R16.64+0x20], R23 ;  /* 0x0000201710003986 */ /* 0x0005e8000c101912 */
[----:B------:R4:W3:Y:S01]  /*ae60*/  @P4 LDG.E.LTC128B R11, desc[UR18][R18.64] ;  /* 0x00000012120b4981 */ /* 0x0008e2000c1e1920 */
[----:B------:R-:W-:Y:S01]  /*ae70*/  ISETP.GT.AND P3, PT, R0, 0x59, P2 ;  /* 0x000000590000780c */ /* 0x000fe20001764270 */
[----:B------:R-:W-:Y:S01]  /*ae80*/  BSSY B1, `(.L_x_89) ;  /* 0x000000f000017945 */ /* 0x000fe20003800000 */
[----:B------:R-:W-:-:S04]  /*ae90*/  IADD3 R20, P1, R20, UR26, RZ ;  /* 0x0000001a14147c10 */ /* 0x000fc8000ff3e0ff */
[----:B------:R-:W-:Y:S02]  /*aea0*/  IADD3.X R21, R21, UR27, RZ, P1, !PT ;  /* 0x0000001b15157c10 */ /* 0x000fe40008ffe4ff */
[----:B--2---:R-:W-:Y:S01]  /*aeb0*/  IADD3 R23, P1, R20, R6, RZ ;  /* 0x0000000614177210 */ /* 0x004fe20007f3e0ff */
[----:B----4-:R-:W-:-:S04]  /*aec0*/  IMAD.U32 R18, RZ, RZ, UR28 ;  /* 0x0000001cff127e24 */ /* 0x010fc8000f8e00ff */
[----:B------:R-:W-:-:S04]  /*aed0*/  IMAD.WIDE.U32 R18, R18, 0x1c, R16 ;  /* 0x0000001c12127825 */ /* 0x000fc800078e0010 */
[----:B------:R-:W-:Y:S02]  /*aee0*/  VIADD R19, R19, UR13 ;  /* 0x0000000d13137c36 */ /* 0x000fe40008000000 */
[----:B---3--:R-:W-:-:S04]  /*aef0*/  FMUL R22, R11, UR23 ;  /* 0x000000170b167c20 */ /* 0x008fc80008400000 */
[----:B------:R-:W-:Y:S01]  /*af00*/  FFMA R22, R152, UR22, R22 ;  /* 0x0000001698167c23 */ /* 0x000fe20008000016 */
[----:B------:R-:W-:-:S04]  /*af10*/  IADD3.X R152, R21, R5, RZ, P1, !PT ;  /* 0x0000000515987210 */ /* 0x000fc80000ffe4ff */
[----:B------:R2:W-:Y:S02]  /*af20*/  @P4 STG.E desc[UR18][R18.64], R22 ;  /* 0x0000001612004986 */ /* 0x0005e4000c101912 */
[----:B--2---:R-:W-:-:S04]  /*af30*/  LEA R22, P1, R23, UR20, 0x2 ;  /* 0x0000001417167c11 */ /* 0x004fc8000f8210ff */
[----:B------:R-:W-:Y:S01]  /*af40*/  LEA.HI.X R23, R23, UR21, R152, 0x2, P1 ;  /* 0x0000001517177c11 */ /* 0x000fe200088f1498 */
[----:B------:R-:W-:Y:S08]  /*af50*/  @!P3 BRA `(.L_x_90) ;  /* 0x000000000004b947 */ /* 0x000ff00003800000 */
[----:B------:R2:W5:Y:S02]  /*af60*/  LDG.E.LTC128B R11, desc[UR18][R22.64] ;  /* 0x00000012160b7981 */ /* 0x000564000c1e1920 */
.L_x_90:
[----:B------:R-:W-:Y:S05]  /*af70*/  BSYNC B1 ;  /* 0x0000000000017941 */ /* 0x000fea0003800000 */
.L_x_89:
[----:B--2---:R-:W2:Y:S01]  /*af80*/  LDL.LU R23, [R1+0xb4] ;  /* 0x0000b40001177983 */ /* 0x004ea20000300800 */
        /* <DEDUP_REMOVED lines=15> */
[----:B------:R-:W-:-:S04]  /*b080*/  LEA R232, P1, R22, UR20, 0x2 ;  /* 0x0000001416e87c11 */ /* 0x000fc8000f8210ff */
[----:B------:R-:W-:Y:S02]  /*b090*/  LEA.HI.X R233, R22, UR21, R23, 0x2, P1 ;  /* 0x0000001516e97c11 */ /* 0x000fe400088f1417 */
[----:B------:R-:W-:-:S13]  /*b0a0*/  ISETP.GT.AND P1, PT, R0, 0x58, P0 ;  /* 0x000000580000780c */ /* 0x000fda0000724270 */
[----:B------:R-:W-:Y:S05]  /*b0b0*/  @!P1 BRA `(.L_x_92) ;  /* 0x0000000000049947 */ /* 0x000fea0003800000 */
[----:B------:R2:W5:Y:S02]  /*b0c0*/  LDG.E.LTC128B R11, desc[UR18][R232.64+0x20] ;  /* 0x00002012e80b7981 */ /* 0x000564000c1e1920 */
.L_x_92:
[----:B------:R-:W-:Y:S05]  /*b0d0*/  BSYNC B1 ;  /* 0x0000000000017941 */ /* 0x000fea0003800000 */
.L_x_91:
[----:B------:R-:W3:Y:S01]  /*b0e0*/  LDL.LU R23, [R1+0xb8] ;  /* 0x0000b80001177983 */ /* 0x000ee20000300800 */
[----:B-----5:R-:W-:Y:S01]  /*b0f0*/  FMUL R22, R11, UR23 ;  /* 0x000000170b167c20 */ /* 0x020fe20008400000 */
[----:B------:R-:W-:Y:S01]  /*b100*/  UIMAD.WIDE.U32 UR14, UR26, 0x7, UR14 ;  /* 0x000000071a0e78a5 */ /* 0x000fe2000f8e000e */
[----:B------:R-:W-:Y:S01]  /*b110*/  ISETP.GT.AND P3, PT, R0, 0x59, P0 ;  /* 0x000000590000780c */ /* 0x000fe20000764270 */
[----:B------:R-:W-:Y:S02]  /*b120*/  BSSY B1, `(.L_x_93) ;  /* 0x0000011000017945 */ /* 0x000fe40003800000 */
[----:B------:R-:W-:-:S04]  /*b130*/  UIADD3 UR14, UP0, UR14, UR26, URZ ;  /* 0x0000001a0e0e7290 */ /* 0x000fc8000ff1e03f */
[----:B------:R-:W-:Y:S01]  /*b140*/  UIADD3.X UR15, UR27, UR8, UR15, UP0, !UPT ;  /* 0x000000081b0f7290 */ /* 0x000fe200087fe40f */
[----:B---3--:R-:W-:-:S05]  /*b150*/  FFMA R22, R23, UR22, R22 ;  /* 0x0000001617167c23 */ /* 0x008fca0008000016 */
[----:B------:R3:W-:Y:S02]  /*b160*/  @P1 STG.E desc[UR18][R18.64+0x20], R22 ;  /* 0x0000201612001986 */ /* 0x0007e4000c101912 */
[----:B---3--:R-:W-:-:S04]  /*b170*/  IMAD.U32 R18, RZ, RZ, UR26 ;  /* 0x0000001aff127e24 */ /* 0x008fc8000f8e00ff */
[----:B------:R-:W-:-:S03]  /*b180*/  IMAD.WIDE.U32 R18, R8, R18, UR14 ;  /* 0x0000000e08127e25 */ /* 0x000fc6000f8e0012 */
[----:B------:R-:W-:-:S04]  /*b190*/  IADD3 R18, P1, R2, R18, RZ ;  /* 0x0000001202127210 */ /* 0x000fc80007f3e0ff */
[----:B------:R-:W-:-:S03]  /*b1a0*/  IADD3.X R19, R3, R9, R19, P1, !PT ;  /* 0x0000000903137210 */ /* 0x000fc60000ffe413 */
[----:B------:R-:W-:-:S05]  /*b1b0*/  IMAD.WIDE.U32 R18, R10, UR12, R18 ;  /* 0x0000000c0a127c25 */ /* 0x000fca000f8e0012 */
[----:B------:R-:W-:Y:S02]  /*b1c0*/  IADD3 R19, R19, UR9, RZ ;  /* 0x0000000913137c10 */ /* 0x000fe4000fffe0ff */
[----:B------:R-:W-:-:S04]  /*b1d0*/  LEA R228, P1, R18, UR20, 0x2 ;  /* 0x0000001412e47c11 */ /* 0x000fc8000f8210ff */
[----:B------:R-:W-:Y:S01]  /*b1e0*/  LEA.HI.X R229, R18, UR21, R19, 0x2, P1 ;  /* 0x0000001512e57c11 */ /* 0x000fe200088f1413 */
[----:B------:R-:W-:-:S04]  /*b1f0*/  IMAD.U32 R18, RZ, RZ, UR26 ;  /* 0x0000001aff127e24 */ /* 0x000fc8000f8e00ff */
[----:B------:R-:W-:Y:S01]  /*b200*/  IMAD.WIDE.U32 R18, R18, 0x7, R20 ;  /* 0x0000000712127825 */ /* 0x000fe200078e0014 */
[----:B------:R-:W-:Y:S06]  /*b210*/  @!P3 BRA `(.L_x_94) ;  /* 0x000000000004b947 */ /* 0x000fec0003800000 */
[----:B------:R3:W5:Y:S02]  /*b220*/  LDG.E.LTC128B R11, desc[UR18][R228.64+0x20] ;  /* 0x00002012e40b7981 */ /* 0x000764000c1e1920 */
.L_x_94:
[----:B------:R-:W-:Y:S05]  /*b230*/  BSYNC B1 ;  /* 0x0000000000017941 */ /* 0x000fea0003800000 */
.L_x_93:
[----:B------:R-:W4:Y:S01]  /*b240*/  LDL.LU R20, [R1+0xbc] ;  /* 0x0000bc0001147983 */ /* 0x000f220000300800 */
[----:B------:R-:W-:Y:S01]  /*b250*/  IADD3 R21, P1, R6, R18, RZ ;  /* 0x0000001206157210 */ /* 0x000fe20007f3e0ff */
[----:B-----5:R-:W-:Y:S01]  /*b260*/  FMUL R23, R11, UR23 ;  /* 0x000000170b177c20 */ /* 0x020fe20008400000 */
[----:B------:R-:W-:Y:S01]  /*b270*/  VIADD R19, R19, UR8 ;  /* 0x0000000813137c36 */ /* 0x000fe20008000000 */
[----:B------:R-:W-:Y:S01]  /*b280*/  ISETP.GT.AND P4, PT, R0, 0x60, P2 ;  /* 0x000000600000780c */ /* 0x000fe20001784270 */
[----:B------:R-:W2:Y:S02]  /*b290*/  LDL.LU R152, [R1+0xc0] ;  /* 0x0000c00001987983 */ /* 0x000ea40000300800 */
[----:B------:R-:W-:Y:S02]  /*b2a0*/  IMAD.X R22, R19, 0x1, R5, P1 ;  /* 0x0000000113167824 */ /* 0x000fe400008e0605 */
[----:B----4-:R-:W-:Y:S01]  /*b2b0*/  FFMA R23, R20, UR22, R23 ;  /* 0x0000001614177c23 */ /* 0x010fe20008000017 */
[----:B------:R-:W-:-:S04]  /*b2c0*/  LEA R20, P1, R21, UR20, 0x2 ;  /* 0x0000001415147c11 */ /* 0x000fc8000f8210ff */
[----:B------:R-:W-:Y:S01]  /*b2d0*/  LEA.HI.X R21, R21, UR21, R22, 0x2, P1 ;  /* 0x0000001515157c11 */ /* 0x000fe200088f1416 */
[----:B------:R4:W-:Y:S04]  /*b2e0*/  @P3 STG.E desc[UR18][R16.64+0x20], R23 ;  /* 0x0000201710003986 */ /* 0x0009e8000c101912 */
[----:B------:R0:W3:Y:S01]  /*b2f0*/  @P4 LDG.E.LTC128B R11, desc[UR18][R20.64] ;  /* 0x00000012140b4981 */ /* 0x0000e2000c1e1920 */
[----:B------:R-:W-:Y:S01]  /*b300*/  IADD3 R18, P1, R18, UR26, RZ ;  /* 0x0000001a12127c10 */ /* 0x000fe2000ff3e0ff */
[----:B------:R-:W-:Y:S01]  /*b310*/  BSSY B1, `(.L_x_95) ;  /* 0x000000f000017945 */ /* 0x000fe20003800000 */
[----:B------:R-:W-:Y:S02]  /*b320*/  ISETP.GT.AND P3, PT, R0, 0x61, P2 ;  /* 0x000000610000780c */ /* 0x000fe40001764270 */
[----:B------:R-:W-:-:S02]  /*b330*/  IADD3.X R19, R19, UR27, RZ, P1, !PT ;  /* 0x0000001b13137c10 */ /* 0x000fc40008ffe4ff */
[----:B----4-:R-:W-:Y:S02]  /*b340*/  IADD3 R23, P1, R18, R6, RZ ;  /* 0x0000000612177210 */ /* 0x010fe40007f3e0ff */
[----:B0-----:R-:W-:-:S05]  /*b350*/  MOV R20, UR28 ;  /* 0x0000001c00147c02 */ /* 0x001fca0008000f00 */
[----:B------:R-:W-:-:S04]  /*b360*/  IMAD.WIDE.U32 R20, R20, 0x1c, R16 ;  /* 0x0000001c14147825 */ /* 0x000fc800078e0010 */
[----:B------:R-:W-:Y:S02]  /*b370*/  VIADD R21, R21, UR13 ;  /* 0x0000000d15157c36 */ /* 0x000fe40008000000 */
[----:B---3--:R-:W-:-:S04]  /*b380*/  FMUL R22, R11, UR23 ;  /* 0x000000170b167c20 */ /* 0x008fc80008400000 */
[----:B--2---:R-:W-:Y:S01]  /*b390*/  FFMA R22, R152, UR22, R22 ;  /* 0x0000001698167c23 */ /* 0x004fe20008000016 */
[----:B------:R-:W-:-:S04]  /*b3a0*/  IMAD.X R152, R19, 0x1, R5, P1 ;  /* 0x0000000113987824 */ /* 0x000fc800008e0605 */
[----:B------:R0:W-:Y:S02]  /*b3b0*/  @P4 STG.E desc[UR18][R20.64], R22 ;  /* 0x0000001614004986 */ /* 0x0001e4000c101912 */
[----:B0-----:R-:W-:-:S04]  /*b3c0*/  LEA R22, P1, R23, UR20, 0x2 ;  /* 0x0000001417167c11 */ /* 0x001fc8000f8210ff */
[----:B------:R-:W-:Y:S01]  /*b3d0*/  LEA.HI.X R23, R23, UR21, R152, 0x2, P1 ;  /* 0x0000001517177c11 */ /* 0x000fe200088f1498 */
[----:B------:R-:W-:Y:S08]  /*b3e0*/  @!P3 BRA `(.L_x_96) ;  /* 0x000000000004b947 */ /* 0x000ff00003800000 */
[----:B------:R0:W5:Y:S02]  /*b3f0*/  LDG.E.LTC128B R11, desc[UR18][R22.64] ;  /* 0x00000012160b7981 */ /* 0x000164000c1e1920 */
.L_x_96:
[----:B------:R-:W-:Y:S05]  /*b400*/  BSYNC B1 ;  /* 0x0000000000017941 */ /* 0x000fea0003800000 */
.L_x_95:
        /* <DEDUP_REMOVED lines=21> */
.L_x_98:
[----:B------:R-:W-:Y:S05]  /*b560*/  BSYNC B1 ;  /* 0x0000000000017941 */ /* 0x000fea0003800000 */
.L_x_97:
        /* <DEDUP_REMOVED lines=21> */
.L_x_100:
[----:B------:R-:W-:Y:S05]  /*b6c0*/  BSYNC B1 ;  /* 0x0000000000017941 */ /* 0x000fea0003800000 */
.L_x_99:
[----:B------:R-:W3:Y:S01]  /*b6d0*/  LDL.LU R22, [R1+0xcc] ;  /* 0x0000cc0001167983 */ /* 0x000ee20000300800 */
[----:B------:R-:W-:Y:S01]  /*b6e0*/  IADD3 R152, R19, UR8, RZ ;  /* 0x0000000813987c10 */ /* 0x000fe2000fffe0ff */
[----:B-----5:R-:W-:Y:S01]  /*b6f0*/  FMUL R153, R11, UR23 ;  /* 0x000000170b997c20 */ /* 0x020fe20008400000 */
[----:B------:R-:W-:Y:S01]  /*b700*/  IADD3 R19, P1, R6, R18, RZ ;  /* 0x0000001206137210 */ /* 0x000fe20007f3e0ff */
[----:B------:R-:W4:Y:S01]  /*b710*/  LDL.LU R154, [R1+0xd0] ;  /* 0x0000d000019a7983 */ /* 0x000f220000300800 */
[----:B------:R-:W-:-:S03]  /*b720*/  ISETP.GT.AND P4, PT, R0, 0x68, P2 ;  /* 0x000000680000780c */ /* 0x000fc60001784270 */
[----:B------:R-:W-:Y:S02]  /*b730*/  IMAD.X R23, R152, 0x1, R5, P1 ;  /* 0x0000000198177824 */ /* 0x000fe400008e0605 */
[----:B---3--:R-:W-:Y:S01]  /*b740*/  FFMA R153, R22, UR22, R153 ;  /* 0x0000001616997c23 */ /* 0x008fe20008000099 */
[----:B------:R-:W-:-:S04]  /*b750*/  LEA R22, P1, R19, UR20, 0x2 ;  /* 0x0000001413167c11 */ /* 0x000fc8000f8210ff */
[----:B------:R-:W-:Y:S01]  /*b760*/  LEA.HI.X R23, R19, UR21, R23, 0x2, P1 ;  /* 0x0000001513177c11 */ /* 0x000fe200088f1417 */
[----:B------:R-:W-:Y:S04]  /*b770*/  @P3 STG.E desc[UR18][R16.64+0x20], R153 ;  /* 0x0000209910003986 */ /* 0x000fe8000c101912 */
[----:B------:R3:W2:Y:S01]  /*b780*/  @P4 LDG.E.LTC128B R11, desc[UR18][R22.64] ;  /* 0x00000012160b4981 */ /* 0x0006a2000c1e1920 */
[----:B------:R-:W-:Y:S01]  /*b790*/  ISETP.GT.AND P3, PT, R0, 0x69, P2 ;  /* 0x000000690000780c */ /* 0x000fe20001764270 */
[----:B------:R-:W-:Y:S01]  /*b7a0*/  BSSY B1, `(.L_x_101) ;  /* 0x000000f000017945 */ /* 0x000fe20003800000 */
[----:B---3--:R-:W-:Y:S01]  /*b7b0*/  IADD3 R22, P1, R18, UR26, RZ ;  /* 0x0000001a12167c10 */ /* 0x008fe2000ff3e0ff */
[----:B------:R-:W-:-:S04]  /*b7c0*/  IMAD.U32 R18, RZ, RZ, UR28 ;  /* 0x0000001cff127e24 */ /* 0x000fc8000f8e00ff */
[----:B------:R-:W-:-:S04]  /*b7d0*/  IMAD.WIDE.U32 R18, R18, 0x1c, R16 ;  /* 0x0000001c12127825 */ /* 0x000fc800078e0010 */
[----:B------:R-:W-:Y:S02]  /*b7e0*/  VIADD R19, R19, UR13 ;  /* 0x0000000d13137c36 */ /* 0x000fe40008000000 */
[----:B--2---:R-:W-:-:S04]  /*b7f0*/  FMUL R23, R11, UR23 ;  /* 0x000000170b177c20 */ /* 0x004fc80008400000 */
[----:B----4-:R-:W-:-:S05]  /*b800*/  FFMA R23, R154, UR22, R23 ;  /* 0x000000169a177c23 */ /* 0x010fca0008000017 */
[----:B------:R2:W-:Y:S02]  /*b810*/  @P4 STG.E desc[UR18][R18.64], R23 ;  /* 0x0000001712004986 */ /* 0x0005e4000c101912 */
[----:B--2---:R-:W-:Y:S02]  /*b820*/  IADD3.X R23, R152, UR27, RZ, P1, !PT ;  /* 0x0000001b98177c10 */ /* 0x004fe40008ffe4ff */
[----:B------:R-:W-:-:S04]  /*b830*/  IADD3 R153, P1, R22, R6, RZ ;  /* 0x0000000616997210 */ /* 0x000fc80007f3e0ff */
[----:B------:R-:W-:Y:S02]  /*b840*/  IADD3.X R154, R23, R5, RZ, P1, !PT ;  /* 0x00000005179a7210 */ /* 0x000fe40000ffe4ff */
[----:B------:R-:W-:-:S04]  /*b850*/  LEA R152, P1, R153, UR20, 0x2 ;  /* 0x0000001499987c11 */ /* 0x000fc8000f8210ff */
[----:B------:R-:W-:Y:S01]  /*b860*/  LEA.HI.X R153, R153, UR21, R154, 0x2, P1 ;  /* 0x0000001599997c11 */ /* 0x000fe200088f149a */
[----:B------:R-:W-:Y:S08]  /*b870*/  @!P3 BRA `(.L_x_102) ;  /* 0x000000000004b947 */ /* 0x000ff00003800000 */
[----:B------:R2:W5:Y:S02]  /*b880*/  LDG.E.LTC128B R11, desc[UR18][R152.64] ;  /* 0x00000012980b7981 */ /* 0x000564000c1e1920 */
.L_x_102:
[----:B------:R-:W-:Y:S05]  /*b890*/  BSYNC B1 ;  /* 0x0000000000017941 */ /* 0x000fea0003800000 */
.L_x_101:
        /* <DEDUP_REMOVED lines=21> */
.L_x_104:
[----:B------:R-:W-:Y:S05]  /*b9f0*/  BSYNC B1 ;  /* 0x0000000000017941 */ /* 0x000fea0003800000 */
.L_x_103:
        /* <DEDUP_REMOVED lines=21> */
.L_x_106:
[----:B------:R-:W-:Y:S05]  /*bb50*/  BSYNC B1 ;  /* 0x0000000000017941 */ /* 0x000fea0003800000 */
.L_x_105:
[----:B------:R-:W4:Y:S01]  /*bb60*/  LDL.LU R154, [R1+0xdc] ;  /* 0x0000dc00019a7983 */ /* 0x000f220000300800 */
[----:B------:R-:W-:Y:S01]  /*bb70*/  VIADD R156, R23, UR8 ;  /* 0x00000008179c7c36 */ /* 0x000fe20008000000 */
[----:B------:R-:W-:Y:S01]  /*bb80*/  IADD3 R23, P1, R6, R22, RZ ;  /* 0x0000001606177210 */ /* 0x000fe20007f3e0ff */
[----:B-----5:R-:W-:Y:S01]  /*bb90*/  FMUL R157, R11, UR23 ;  /* 0x000000170b9d7c20 */ /* 0x020fe20008400000 */
[----:B------:R-:W-:Y:S01]  /*bba0*/  ISETP.GT.AND P4, PT, R0, 0x70, P2 ;  /* 0x000000700000780c */ /* 0x000fe20001784270 */
[----:B------:R-:W2:Y:S02]  /*bbb0*/  LDL.LU R158, [R1+0xe0] ;  /* 0x0000e000019e7983 */ /* 0x000ea40000300800 */
[----:B------:R-:W-:Y:S02]  /*bbc0*/  IMAD.X R155, R156, 0x1, R5, P1 ;  /* 0x000000019c9b7824 */ /* 0x000fe400008e0605 */
[----:B----4-:R-:W-:Y:S01]  /*bbd0*/  FFMA R157, R154, UR22, R157 ;  /* 0x000000169a9d7c23 */ /* 0x010fe2000800009d */
[----:B------:R-:W-:-:S04]  /*bbe0*/  LEA R154, P1, R23, UR20, 0x2 ;  /* 0x00000014179a7c11 */ /* 0x000fc8000f8210ff */
[----:B------:R-:W-:Y:S01]  /*bbf0*/  LEA.HI.X R155, R23, UR21, R155, 0x2, P1 ;  /* 0x00000015179b7c11 */ /* 0x000fe200088f149b */
[----:B------:R-:W-:Y:S04]  /*bc00*/  @P3 STG.E desc[UR18][R16.64+0x20], R157 ;  /* 0x0000209d10003986 */ /* 0x000fe8000c101912 */
[----:B------:R4:W3:Y:S01]  /*bc10*/  @P4 LDG.E.LTC128B R11, desc[UR18][R154.64] ;  /* 0x000000129a0b4981 */ /* 0x0008e2000c1e1920 */
[----:B------:R-:W-:Y:S01]  /*bc20*/  ISETP.GT.AND P3, PT, R0, 0x71, P2 ;  /* 0x000000710000780c */ /* 0x000fe20001764270 */
[----:B------:R-:W-:Y:S01]  /*bc30*/  BSSY B1, `(.L_x_107) ;  /* 0x000000f000017945 */ /* 0x000fe20003800000 */
[----:B----4-:R-:W-:Y:S02]  /*bc40*/  IADD3 R154, P1, R22, UR26, RZ ;  /* 0x0000001a169a7c10 */ /* 0x010fe4000ff3e0ff */
[----:B------:R-:W-:-:S05]  /*bc50*/  MOV R22, UR28 ;  /* 0x0000001c00167c02 */ /* 0x000fca0008000f00 */
[----:B------:R-:W-:-:S04]  /*bc60*/  IMAD.WIDE.U32 R22, R22, 0x1c, R16 ;  /* 0x0000001c16167825 */ /* 0x000fc800078e0010 */
[----:B------:R-:W-:Y:S02]  /*bc70*/  VIADD R23, R23, UR13 ;  /* 0x0000000d17177c36 */ /* 0x000fe40008000000 */
[----:B---3--:R-:W-:-:S04]  /*bc80*/  FMUL R155, R11, UR23 ;  /* 0x000000170b9b7c20 */ /* 0x008fc80008400000 */
[----:B--2---:R-:W-:-:S05]  /*bc90*/  FFMA R155, R158, UR22, R155 ;  /* 0x000000169e9b7c23 */ /* 0x004fca000800009b */
[----:B------:R2:W-:Y:S02]  /*bca0*/  @P4 STG.E desc[UR18][R22.64], R155 ;  /* 0x0000009b16004986 */ /* 0x0005e4000c101912 */
[----:B--2---:R-:W-:Y:S02]  /*bcb0*/  IADD3.X R155, R156, UR27, RZ, P1, !PT ;  /* 0x0000001b9c9b7c10 */ /* 0x004fe40008ffe4ff */
[----:B------:R-:W-:-:S05]  /*bcc0*/  IADD3 R157, P1, R154, R6, RZ ;  /* 0x000000069a9d7210 */ /* 0x000fca0007f3e0ff */
[----:B------:R-:W-:Y:S01]  /*bcd0*/  IMAD.X R158, R155, 0x1, R5, P1 ;  /* 0x000000019b9e7824 */ /* 0x000fe200008e0605 */
[----:B------:R-:W-:-:S04]  /*bce0*/  LEA R156, P1, R157, UR20, 0x2 ;  /* 0x000000149d9c7c11 */ /* 0x000fc8000f8210ff */
[----:B------:R-:W-:Y:S01]  /*bcf0*/  LEA.HI.X R157, R157, UR21, R158, 0x2, P1 ;  /* 0x000000159d9d7c11 */ /* 0x000fe200088f149e */
[----:B------:R-:W-:Y:S08]  /*bd00*/  @!P3 BRA `(.L_x_108) ;  /* 0x000000000004b947 */ /* 0x000ff00003800000 */
[----:B------:R2:W5:Y:S02]  /*bd10*/  LDG.E.LTC128B R11, desc[UR18][R156.64] ;  /* 0x000000129c0b7981 */ /* 0x000564000c1e1920 */
.L_x_108:
[----:B------:R-:W-:Y:S05]  /*bd20*/  BSYNC B1 ;  /* 0x0000000000017941 */ /* 0x000fea0003800000 */
.L_x_107:
        /* <DEDUP_REMOVED lines=21> */
.L_x_110:
[----:B------:R-:W-:Y:S05]  /*be80*/  BSYNC B1 ;  /* 0x0000000000017941 */ /* 0x000fea0003800000 */
.L_x_109:
        /* <DEDUP_REMOVED lines=21> */
.L_x_112:
[----:B------:R-:W-:Y:S05]  /*bfe0*/  BSYNC B1 ;  /* 0x0000000000017941 */ /* 0x000fea0003800000 */
.L_x_111:
[----:B------:R-:W4:Y:S01]  /*bff0*/  LDL.LU R158, [R1+0xec] ;  /* 0x0000ec00019e7983 */ /* 0x000f220000300800 */
[----:B------:R-:W-:Y:S01]  /*c000*/  IADD3 R162, R155, UR8, RZ ;  /* 0x000000089ba27c10 */ /* 0x000fe2000fffe0ff */
[----:B-----5:R-:W-:Y:S01]  /*c010*/  FMUL R163, R11, UR23 ;  /* 0x000000170ba37c20 */ /* 0x020fe20008400000 */
[----:B------:R-:W-:Y:S01]  /*c020*/  IADD3 R155, P1, R6, R154, RZ ;  /* 0x0000009a069b7210 */ /* 0x000fe20007f3e0ff */
[----:B------:R-:W2:Y:S01]  /*c030*/  LDL.LU R164, [R1+0xf0] ;  /* 0x0000f00001a47983 */ /* 0x000ea20000300800 */
[----:B------:R-:W-:-:S03]  /*c040*/  ISETP.GT.AND P4, PT, R0, 0x78, P2 ;  /* 0x000000780000780c */ /* 0x000fc60001784270 */
        /* <DEDUP_REMOVED lines=8> */
[----:B----4-:R-:W-:Y:S01]  /*c0d0*/  IADD3 R158, P1, R154, UR26, RZ ;  /* 0x0000001a9a9e7c10 */ /* 0x010fe2000ff3e0ff */
[----:B------:R-:W-:-:S04]  /*c0e0*/  IMAD.U32 R154, RZ, RZ, UR28 ;  /* 0x0000001cff9a7e24 */ /* 0x000fc8000f8e00ff */
[----:B------:R-:W-:-:S04]  /*c0f0*/  IMAD.WIDE.U32 R154, R154, 0x1c, R16 ;  /* 0x0000001c9a9a7825 */ /* 0x000fc800078e0010 */
[----:B------:R-:W-:Y:S02]  /*c100*/  VIADD R155, R155, UR13 ;  /* 0x0000000d9b9b7c36 */ /* 0x000fe40008000000 */
[----:B---3--:R-:W-:-:S04]  /*c110*/  FMUL R159, R11, UR23 ;  /* 0x000000170b9f7c20 */ /* 0x008fc80008400000 */
[----:B--2---:R-:W-:-:S05]  /*c120*/  FFMA R159, R164, UR22, R159 ;  /* 0x00000016a49f7c23 */ /* 0x004fca000800009f */
        /* <DEDUP_REMOVED lines=8> */
.L_x_114:
[----:B------:R-:W-:Y:S05]  /*c1b0*/  BSYNC B1 ;  /* 0x0000000000017941 */ /* 0x000fea0003800000 */
.L_x_113:
        /* <DEDUP_REMOVED lines=21> */
.L_x_116:
[----:B------:R-:W-:Y:S05]  /*c310*/  BSYNC B1 ;  /* 0x0000000000017941 */ /* 0x000fea0003800000 */
.L_x_115:
        /* <DEDUP_REMOVED lines=21> */
.L_x_118:
[----:B------:R-:W-:Y:S05]  /*c470*/  BSYNC B1 ;  /* 0x0000000000017941 */ /* 0x000fea0003800000 */
.L_x_117:
        /* <DEDUP_REMOVED lines=28> */
.L_x_120:
[----:B------:R-:W-:Y:S05]  /*c640*/  BSYNC B1 ;  /* 0x0000000000017941 */ /* 0x000fea0003800000 */
.L_x_119:
        /* <DEDUP_REMOVED lines=21> */
.L_x_122:
[----:B------:R-:W-:Y:S05]  /*c7a0*/  BSYNC B1 ;  /* 0x0000000000017941 */ /* 0x000fea0003800000 */
.L_x_121:
        /* <DEDUP_REMOVED lines=21> */
.L_x_124:
[----:B------:R-:W-:Y:S05]  /*c900*/  BSYNC B1 ;  /* 0x0000000000017941 */ /* 0x000fea0003800000 */
.L_x_123:
        /* <DEDUP_REMOVED lines=28> */
.L_x_126:
[----:B------:R-:W-:Y:S05]  /*cad0*/  BSYNC B1 ;  /* 0x0000000000017941 */ /* 0x000fea0003800000 */
.L_x_125:
        /* <DEDUP_REMOVED lines=21> */
.L_x_128:
[----:B------:R-:W-:Y:S05]  /*cc30*/  BSYNC B1 ;  /* 0x0000000000017941 */ /* 0x000fea0003800000 */
.L_x_127:
        /* <DEDUP_REMOVED lines=21> */
.L_x_130:
[----:B------:R-:W-:Y:S05]  /*cd90*/  BSYNC B1 ;  /* 0x0000000000017941 */ /* 0x000fea0003800000 */
.L_x_129:
        /* <DEDUP_REMOVED lines=28> */
.L_x_132:
[----:B------:R-:W-:Y:S05]  /*cf60*/  BSYNC B1 ;  /* 0x0000000000017941 */ /* 0x000fea0003800000 */
.L_x_131:
        /* <DEDUP_REMOVED lines=21> */
.L_x_134:
[----:B------:R-:W-:Y:S05]  /*d0c0*/  BSYNC B1 ;  /* 0x0000000000017941 */ /* 0x000fea0003800000 */
.L_x_133:
        /* <DEDUP_REMOVED lines=21> */
.L_x_136:
[----:B------:R-:W-:Y:S05]  /*d220*/  BSYNC B1 ;  /* 0x0000000000017941 */ /* 0x000fea0003800000 */
.L_x_135:
        /* <DEDUP_REMOVED lines=28> */
.L_x_138:
[----:B------:R-:W-:Y:S05]  /*d3f0*/  BSYNC B1 ;  /* 0x0000000000017941 */ /* 0x000fea0003800000 */
.L_x_137:
        /* <DEDUP_REMOVED lines=21> */
.L_x_140:
[----:B------:R-:W-:Y:S05]  /*d550*/  BSYNC B1 ;  /* 0x0000000000017941 */ /* 0x000fea0003800000 */
.L_x_139:
        /* <DEDUP_REMOVED lines=21> */
.L_x_142:
[----:B------:R-:W-:Y:S05]  /*d6b0*/  BSYNC B1 ;  /* 0x0000000000017941 */ /* 0x000fea0003800000 */
.L_x_141:
        /* <DEDUP_REMOVED lines=28> */
.L_x_144:
[----:B------:R-:W-:Y:S05]  /*d880*/  BSYNC B1 ;  /* 0x0000000000017941 */ /* 0x000fea0003800000 */
.L_x_143:
        /* <DEDUP_REMOVED lines=21> */
.L_x_146:
[----:B------:R-:W-:Y:S05]  /*d9e0*/  BSYNC B1 ;  /* 0x0000000000017941 */ /* 0x000fea0003800000 */
.L_x_145:
        /* <DEDUP_REMOVED lines=21> */
.L_x_148:
[----:B------:R-:W-:Y:S05]  /*db40*/  BSYNC B1 ;  /* 0x0000000000017941 */ /* 0x000fea0003800000 */
.L_x_147:
        /* <DEDUP_REMOVED lines=28> */
.L_x_150:
[----:B------:R-:W-:Y:S05]  /*dd10*/  BSYNC B1 ;  /* 0x0000000000017941 */ /* 0x000fea0003800000 */
.L_x_149:
        /* <DEDUP_REMOVED lines=21> */
.L_x_152:
[----:B------:R-:W-:Y:S05]  /*de70*/  BSYNC B1 ;  /* 0x0000000000017941 */ /* 0x000fea0003800000 */
.L_x_151:
        /* <DEDUP_REMOVED lines=21> */
.L_x_154:
[----:B------:R-:W-:Y:S05]  /*dfd0*/  BSYNC B1 ;  /* 0x0000000000017941 */ /* 0x000fea0003800000 */
.L_x_153:
        /* <DEDUP_REMOVED lines=28> */
.L_x_156:
[----:B------:R-:W-:Y:S05]  /*e1a0*/  BSYNC B1 ;  /* 0x0000000000017941 */ /* 0x000fea0003800000 */
.L_x_155:
        /* <DEDUP_REMOVED lines=21> */
.L_x_158:
[----:B------:R-:W-:Y:S05]  /*e300*/  BSYNC B1 ;  /* 0x0000000000017941 */ /* 0x000fea0003800000 */
.L_x_157:
        /* <DEDUP_REMOVED lines=21> */
.L_x_160:
[----:B------:R-:W-:Y:S05]  /*e460*/  BSYNC B1 ;  /* 0x0000000000017941 */ /* 0x000fea0003800000 */
.L_x_159:
        /* <DEDUP_REMOVED lines=28> */
.L_x_162:
[----:B------:R-:W-:Y:S05]  /*e630*/  BSYNC B1 ;  /* 0x0000000000017941 */ /* 0x000fea0003800000 */
.L_x_161:
        /* <DEDUP_REMOVED lines=21> */
.L_x_164:
[----:B------:R-:W-:Y:S05]  /*e790*/  BSYNC B1 ;  /* 0x0000000000017941 */ /* 0x000fea0003800000 */
.L_x_163:
        /* <DEDUP_REMOVED lines=21> */
.L_x_166:
[----:B------:R-:W-:Y:S05]  /*e8f0*/  BSYNC B1 ;  /* 0x0000000000017941 */ /* 0x000fea0003800000 */
.L_x_165:
        /* <DEDUP_REMOVED lines=28> */
.L_x_168:
[----:B------:R-:W-:Y:S05]  /*eac0*/  BSYNC B1 ;  /* 0x0000000000017941 */ /* 0x000fea0003800000 */
.L_x_167:
        /* <DEDUP_REMOVED lines=21> */
.L_x_170:
[----:B------:R-:W-:Y:S05]  /*ec20*/  BSYNC B1 ;  /* 0x0000000000017941 */ /* 0x000fea0003800000 */
.L_x_169:
        /* <DEDUP_REMOVED lines=21> */
.L_x_172:
[----:B------:R-:W-:Y:S05]  /*ed80*/  BSYNC B1 ;  /* 0x0000000000017941 */ /* 0x000fea0003800000 */
.L_x_171:
        /* <DEDUP_REMOVED lines=28> */
.L_x_174:
[----:B------:R-:W-:Y:S05]  /*ef50*/  BSYNC B1 ;  /* 0x0000000000017941 */ /* 0x000fea0003800000 */
.L_x_173:
        /* <DEDUP_REMOVED lines=21> */
.L_x_176:
[----:B------:R-:W-:Y:S05]  /*f0b0*/  BSYNC B1 ;  /* 0x0000000000017941 */ /* 0x000fea0003800000 */
.L_x_175:
        /* <DEDUP_REMOVED lines=21> */
.L_x_178:
[----:B------:R-:W-:Y:S05]  /*f210*/  BSYNC B1 ;  /* 0x0000000000017941 */ /* 0x000fea0003800000 */
.L_x_177:
        /* <DEDUP_REMOVED lines=28> */
.L_x_180:
[----:B------:R-:W-:Y:S05]  /*f3e0*/  BSYNC B1 ;  /* 0x0000000000017941 */ /* 0x000fea0003800000 */
.L_x_179:
        /* <DEDUP_REMOVED lines=21> */
.L_x_182:
[----:B------:R-:W-:Y:S05]  /*f540*/  BSYNC B1 ;  /* 0x0000000000017941 */ /* 0x000fea0003800000 */
.L_x_181:
        /* <DEDUP_REMOVED lines=21> */
.L_x_184:
[----:B------:R-:W-:Y:S05]  /*f6a0*/  BSYNC B1 ;  /* 0x0000000000017941 */ /* 0x000fea0003800000 */
.L_x_183:
        /* <DEDUP_REMOVED lines=28> */
.L_x_186:
[----:B------:R-:W-:Y:S05]  /*f870*/  BSYNC B1 ;  /* 0x0000000000017941 */ /* 0x000fea0003800000 */
.L_x_185:
        /* <DEDUP_REMOVED lines=21> */
.L_x_188:
[----:B------:R-:W-:Y:S05]  /*f9d0*/  BSYNC B1 ;  /* 0x0000000000017941 */ /* 0x000fea0003800000 */
.L_x_187:
        /* <DEDUP_REMOVED lines=21> */
.L_x_190:
[----:B------:R-:W-:Y:S05]  /*fb30*/  BSYNC B1 ;  /* 0x0000000000017941 */ /* 0x000fea0003800000 */
.L_x_189:
        /* <DEDUP_REMOVED lines=28> */
.L_x_192:
[----:B------:R-:W-:Y:S05]  /*fd00*/  BSYNC B1 ;  /* 0x0000000000017941 */ /* 0x000fea0003800000 */
.L_x_191:
        /* <DEDUP_REMOVED lines=10> */
[----:B--2---:R-:W-:-:S05]  /*fdb0*/  MOV R214, UR26 ;  /* 0x0000001a00d67c02 */ /* 0x004fca0008000f00 */
        /* <DEDUP_REMOVED lines=10> */
.L_x_194:
[----:B------:R-:W-:Y:S05]  /*fe60*/  BSYNC B1 ;  /* 0x0000000000017941 */ /* 0x000fea0003800000 */
.L_x_193:
        /* <DEDUP_REMOVED lines=21> */
.L_x_196:
[----:B------:R-:W-:Y:S05]  /*ffc0*/  BSYNC B1 ;  /* 0x0000000000017941 */ /* 0x000fea0003800000 */
.L_x_195:
[----:B------:R-:W4:Y:S01]  /*ffd0*/  LDL.LU R216, [R1+0x1cc] ;  /* 0x0001cc0001d87983 */ /* 0x000f220000300800 */
[----:B------:R-:W-:Y:S02]  /*ffe0*/  VIADD R218, R213, UR8 ;  /* 0x00000008d5da7c36 */ /* 0x000fe40008000000 */
[----:B-----5:R-:W-:Y:S01]  /*fff0*/  FMUL R219, R11, UR23 ;  /* 0x000000170bdb7c20 */ /* 0x020fe20008400000 */
[----:B------:R-:W-:Y:S01]  /*10000*/  IADD3 R213, P1, R6, R212, RZ ;  /* 0x000000d406d57210 */ /* 0x000fe20007f3e0ff */
[----:B------:R-:W2:Y:S01]  /*10010*/  LDL.LU R220, [R1+0x1d0] ;  /* 0x0001d00001dc7983 */ /* 0x000ea20000300800 */
[----:B------:R-:W-:Y:S02]  /*10020*/  ISETP.GT.AND P4, PT, R0, 0xe8, P2 ;  /* 0x000000e80000780c */ /* 0x000fe40001784270 */
[----:B------:R-:W-:Y:S01]  /*10030*/  IADD3.X R217, R218, R5, RZ, P1, !PT ;  /* 0x00000005dad97210 */ /* 0x000fe20000ffe4ff */
        /* <DEDUP_REMOVED lines=21> */
.L_x_198:
[----:B------:R-:W-:Y:S05]  /*10190*/  BSYNC B1 ;  /* 0x0000000000017941 */ /* 0x000fea0003800000 */
.L_x_197:
        /* <DEDUP_REMOVED lines=21> */
.L_x_200:
[----:B------:R-:W-:Y:S05]  /*102f0*/  BSYNC B1 ;  /* 0x0000000000017941 */ /* 0x000fea0003800000 */
.L_x_199:
        /* <DEDUP_REMOVED lines=9> */
[----:B---3--:R-:W-:-:S05]  /*10390*/  MOV R212, UR26 ;  /* 0x0000001a00d47c02 */ /* 0x008fca0008000f00 */
        /* <DEDUP_REMOVED lines=11> */
.L_x_202:
[----:B------:R-:W-:Y:S05]  /*10450*/  BSYNC B1 ;  /* 0x0000000000017941 */ /* 0x000fea0003800000 */
.L_x_201:
        /* <DEDUP_REMOVED lines=16> */
[----:B----4-:R-:W-:Y:S01]  /*10560*/  IADD3 R223, P1, R216, R6, RZ ;  /* 0x00000006d8df7210 */ /* 0x010fe20007f3e0ff */
[----:B0-----:R-:W-:-:S04]  /*10570*/  IMAD.U32 R220, RZ, RZ, UR28 ;  /* 0x0000001cffdc7e24 */ /* 0x001fc8000f8e00ff */
[----:B------:R-:W-:-:S05]  /*10580*/  IMAD.WIDE.U32 R220, R220, 0x1c, R16 ;  /* 0x0000001cdcdc7825 */ /* 0x000fca00078e0010 */
[----:B------:R-:W-:Y:S01]  /*10590*/  IADD3 R221, R221, UR13, RZ ;  /* 0x0000000ddddd7c10 */ /* 0x000fe2000fffe0ff */
        /* <DEDUP_REMOVED lines=8> */
.L_x_204:
[----:B------:R-:W-:Y:S05]  /*10620*/  BSYNC B1 ;  /* 0x0000000000017941 */ /* 0x000fea0003800000 */
.L_x_203:
        /* <DEDUP_REMOVED lines=21> */
.L_x_206:
[----:B------:R-:W-:Y:S05]  /*10780*/  BSYNC B1 ;  /* 0x0000000000017941 */ /* 0x000fea0003800000 */
.L_x_205:
        /* <DEDUP_REMOVED lines=17> */
[----:B------:R-:W-:-:S05]  /*108a0*/  MOV R224, UR26 ;  /* 0x0000001a00e07c02 */ /* 0x000fca0008000f00 */
[----:B------:R-:W-:Y:S01]  /*108b0*/  IMAD.WIDE.U32 R216, R224, 0x7, R216 ;  /* 0x00000007e0d87825 */ /* 0x000fe200078e00d8 */
[----:B------:R-:W-:Y:S06]  /*108c0*/  @!P5 BRA `(.L_x_208) ;  /* 0x000000000004d947 */ /* 0x000fec0003800000 */
[----:B------:R2:W5:Y:S02]  /*108d0*/  LDG.E.LTC128B R11, desc[UR18][R220.64+0x20] ;  /* 0x00002012dc0b7981 */ /* 0x000564000c1e1920 */
.L_x_208:
[----:B------:R-:W-:Y:S05]  /*108e0*/  BSYNC B1 ;  /* 0x0000000000017941 */ /* 0x000fea0003800000 */
.L_x_207:
[----:B------:R-:W3:Y:S01]  /*108f0*/  LDL.LU R224, [R1+0x1ec] ;  /* 0x0001ec0001e07983 */ /* 0x000ee20000300800 */
[----:B------:R-:W-:Y:S01]  /*10900*/  IADD3 R4, P3, R6, R216, RZ ;  /* 0x000000d806047210 */ /* 0x000fe20007f7e0ff */
[----:B-----5:R-:W-:Y:S01]  /*10910*/  FMUL R230, R11, UR23 ;  /* 0x000000170be67c20 */ /* 0x020fe20008400000 */
[----:B------:R-:W-:Y:S01]  /*10920*/  VIADD R7, R217, UR8 ;  /* 0x00000008d9077c36 */ /* 0x000fe20008000000 */
[----:B------:R-:W-:-:S03]  /*10930*/  ISETP.GT.AND P1, PT, R0, 0xf8, P2 ;  /* 0x000000f80000780c */ /* 0x000fc60001724270 */
[----:B------:R-:W-:Y:S02]  /*10940*/  IMAD.X R217, R7, 0x1, R5, P3 ;  /* 0x0000000107d97824 */ /* 0x000fe400018e0605 */
[----:B---3--:R-:W-:Y:S01]  /*10950*/  FFMA R230, R224, UR22, R230 ;  /* 0x00000016e0e67c23 */ /* 0x008fe200080000e6 */
[----:B------:R-:W-:-:S04]  /*10960*/  LEA R224, P4, R4, UR20, 0x2 ;  /* 0x0000001404e07c11 */ /* 0x000fc8000f8810ff */
[----:B------:R-:W-:Y:S01]  /*10970*/  LEA.HI.X R225, R4, UR21, R217, 0x2, P4 ;  /* 0x0000001504e17c11 */ /* 0x000fe2000a0f14d9 */
[----:B------:R3:W-:Y:S01]  /*10980*/  @P5 STG.E desc[UR18][R16.64+0x20], R230 ;  /* 0x000020e610005986 */ /* 0x0007e2000c101912 */
[----:B------:R-:W-:-:S06]  /*10990*/  MOV R4, R11 ;  /* 0x0000000b00047202 */ /* 0x000fcc0000000f00 */
[----:B------:R-:W4:Y:S04]  /*109a0*/  @P1 LDG.E.LTC128B R4, desc[UR18][R224.64] ;  /* 0x00000012e0041981 */ /* 0x000f28000c1e1920 */
[----:B---3--:R-:W3:Y:S01]  /*109b0*/  LDL.LU R230, [R1+0x1f0] ;  /* 0x0001f00001e67983 */ /* 0x008ee20000300800 */
[----:B------:R-:W-:Y:S01]  /*109c0*/  IADD3 R217, P3, P4, R6, UR26, R216 ;  /* 0x0000001a06d97c10 */ /* 0x000fe2000fc7e0d8 */
[----:B------:R-:W-:Y:S01]  /*109d0*/  IMAD.U32 R6, RZ, RZ, UR28 ;  /* 0x0000001cff067e24 */ /* 0x000fe2000f8e00ff */
[----:B------:R-:W-:Y:S02]  /*109e0*/  ISETP.GT.AND P2, PT, R0, 0xf9, P2 ;  /* 0x000000f90000780c */ /* 0x000fe40001744270 */
[----:B------:R-:W-:Y:S01]  /*109f0*/  IADD3.X R5, R5, UR27, R7, P3, P4 ;  /* 0x0000001b05057c10 */ /* 0x000fe20009fe8407 */
[----:B------:R-:W-:-:S04]  /*10a00*/  IMAD.WIDE.U32 R6, R6, 0x1c, R16 ;  /* 0x0000001c06067825 */ /* 0x000fc800078e0010 */
[----:B------:R-:W-:Y:S01]  /*10a10*/  VIADD R7, R7, UR13 ;  /* 0x0000000d07077c36 */ /* 0x000fe20008000000 */
[----:B------:R-:W-:Y:S01]  /*10a20*/  BSSY B1, `(.L_x_209) ;  /* 0x0000008000017945 */ /* 0x000fe20003800000 */
[----:B----4-:R-:W-:-:S04]  /*10a30*/  FMUL R11, R4, UR23 ;  /* 0x00000017040b7c20 */ /* 0x010fc80008400000 */
[----:B---3--:R-:W-:-:S05]  /*10a40*/  FFMA R11, R230, UR22, R11 ;  /* 0x00000016e60b7c23 */ /* 0x008fca000800000b */
[----:B------:R3:W-:Y:S01]  /*10a50*/  @P1 STG.E desc[UR18][R6.64], R11 ;  /* 0x0000000b06001986 */ /* 0x0007e2000c101912 */
[----:B------:R-:W-:-:S04]  /*10a60*/  LEA R216, P1, R217, UR20, 0x2 ;  /* 0x00000014d9d87c11 */ /* 0x000fc8000f8210ff */
[----:B------:R-:W-:Y:S01]  /*10a70*/  LEA.HI.X R217, R217, UR21, R5, 0x2, P1 ;  /* 0x00000015d9d97c11 */ /* 0x000fe200088f1405 */
[----:B------:R-:W-:Y:S08]  /*10a80*/  @!P2 BRA `(.L_x_210) ;  /* 0x000000000004a947 */ /* 0x000ff00003800000 */
[----:B------:R4:W5:Y:S02]  /*10a90*/  LDG.E.LTC128B R4, desc[UR18][R216.64] ;  /* 0x00000012d8047981 */ /* 0x000964000c1e1920 */
.L_x_210:
[----:B------:R-:W-:Y:S05]  /*10aa0*/  BSYNC B1 ;  /* 0x0000000000017941 */ /* 0x000fea0003800000 */
.L_x_209:
[----:B---3--:R-:W3:Y:S01]  /*10ab0*/  LDL.LU R11, [R1+0x1f4] ;  /* 0x0001f400010b7983 */ /* 0x008ee20000300800 */
[----:B------:R-:W-:Y:S01]  /*10ac0*/  UIMAD.WIDE.U32 UR16, UR26, 0x7, UR16 ;  /* 0x000000071a1078a5 */ /* 0x000fe2000f8e0010 */
[----:B------:R-:W-:Y:S01]  /*10ad0*/  ISETP.GT.AND P3, PT, R0, 0xf8, P0 ;  /* 0x000000f80000780c */ /* 0x000fe20000764270 */
[----:B------:R-:W-:Y:S02]  /*10ae0*/  BSSY B1, `(.L_x_211) ;  /* 0x0000014000017945 */ /* 0x000fe40003800000 */
[----:B------:R-:W-:-:S04]  /*10af0*/  UIADD3 UR25, UP0, UR16, UR26, URZ ;  /* 0x0000001a10197290 */ /* 0x000fc8000ff1e03f */
[----:B------:R-:W-:Y:S02]  /*10b00*/  UIADD3.X UR16, UR27, UR8, UR17, UP0, !UPT ;  /* 0x000000081b107290 */ /* 0x000fe400087fe411 */
[----:B----4-:R-:W-:-:S04]  /*10b10*/  MOV R216, UR25 ;  /* 0x0000001900d87c02 */ /* 0x010fc80008000f00 */
[----:B------:R-:W-:Y:S02]  /*10b20*/  IMAD.U32 R217, RZ, RZ, UR16 ;  /* 0x00000010ffd97e24 */ /* 0x000fe4000f8e00ff */
[----:B------:R-:W-:-:S03]  /*10b30*/  IMAD.WIDE.U32 R216, R8, UR26, R216 ;  /* 0x0000001a08d87c25 */ /* 0x000fc6000f8e00d8 */
[----:B------:R-:W-:-:S04]  /*10b40*/  IADD3 R224, P1, R2, R216, RZ ;  /* 0x000000d802e07210 */ /* 0x000fc80007f3e0ff */
[----:B------:R-:W-:-:S03]  /*10b50*/  IADD3.X R225, R3, R9, R217, P1, !PT ;  /* 0x0000000903e17210 */ /* 0x000fc60000ffe4d9 */
[----:B------:R-:W-:-:S04]  /*10b60*/  IMAD.WIDE.U32 R224, R10, UR12, R224 ;  /* 0x0000000c0ae07c25 */ /* 0x000fc8000f8e00e0 */
[----:B------:R-:W-:Y:S01]  /*10b70*/  VIADD R5, R225, UR9 ;  /* 0x00000009e1057c36 */ /* 0x000fe20008000000 */
[----:B------:R-:W-:-:S04]  /*10b80*/  LEA R216, P1, R224, UR20, 0x2 ;  /* 0x00000014e0d87c11 */ /* 0x000fc8000f8210ff */
[----:B------:R-:W-:Y:S01]  /*10b90*/  LEA.HI.X R217, R224, UR21, R5, 0x2, P1 ;  /* 0x00000015e0d97c11 */ /* 0x000fe200088f1405 */
[----:B-----5:R-:W-:Y:S01]  /*10ba0*/  FMUL R5, R4, UR23 ;  /* 0x0000001704057c20 */ /* 0x020fe20008400000 */
[----:B------:R-:W-:-:S04]  /*10bb0*/  IADD3 R16, P1, R16, UR11, RZ ;  /* 0x0000000b10107c10 */ /* 0x000fc8000ff3e0ff */
[----:B------:R-:W-:Y:S01]  /*10bc0*/  IADD3.X R17, R17, UR10, RZ, P1, !PT ;  /* 0x0000000a11117c10 */ /* 0x000fe20008ffe4ff */
[----:B---3--:R-:W-:Y:S01]  /*10bd0*/  FFMA R5, R11, UR22, R5 ;  /* 0x000000160b057c23 */ /* 0x008fe20008000005 */
[----:B------:R-:W-:-:S04]  /*10be0*/  MOV R11, R4 ;  /* 0x00000004000b7202 */ /* 0x000fc80000000f00 */
[----:B------:R3:W-:Y:S01]  /*10bf0*/  @P2 STG.E desc[UR18][R16.64], R5 ;  /* 0x0000000510002986 */ /* 0x0007e2000c101912 */
[----:B------:R-:W-:Y:S05]  /*10c00*/  @!P3 BRA `(.L_x_212) ;  /* 0x000000000004b947 */ /* 0x000fea0003800000 */
[----:B------:R4:W5:Y:S02]  /*10c10*/  LDG.E.LTC128B R11, desc[UR18][R216.64+0x20] ;  /* 0x00002012d80b7981 */ /* 0x000964000c1e1920 */
.L_x_212:
[----:B------:R-:W-:Y:S05]  /*10c20*/  BSYNC B1 ;  /* 0x0000000000017941 */ /* 0x000fea0003800000 */
.L_x_211:
[----:B------:R-:W2:Y:S01]  /*10c30*/  LDL.LU R224, [R1+0x1f8] ;  /* 0x0001f80001e07983 */ /* 0x000ea20000300800 */
[----:B------:R-:W-:Y:S01]  /*10c40*/  UIMAD.WIDE.U32 UR14, UR26, 0x7, UR14 ;  /* 0x000000071a0e78a5 */ /* 0x000fe2000f8e000e */
[----:B------:R-:W-:Y:S03]  /*10c50*/  BSSY B1, `(.L_x_213) ;  /* 0x0000013000017945 */ /* 0x000fe60003800000 */
[----:B------:R-:W-:-:S04]  /*10c60*/  UIADD3 UR14, UP0, UR14, UR26, URZ ;  /* 0x0000001a0e0e7290 */ /* 0x000fc8000ff1e03f */
[----:B------:R-:W-:Y:S02]  /*10c70*/  UIADD3.X UR8, UR27, UR8, UR15, UP0, !UPT ;  /* 0x000000081b087290 */ /* 0x000fe400087fe40f */
[----:B------:R-:W-:-:S04]  /*10c80*/  IMAD.U32 R4, RZ, RZ, UR14 ;  /* 0x0000000eff047e24 */ /* 0x000fc8000f8e00ff */
[----:B---3--:R-:W-:Y:S02]  /*10c90*/  IMAD.U32 R5, RZ, RZ, UR8 ;  /* 0x00000008ff057e24 */ /* 0x008fe4000f8e00ff */
[----:B------:R-:W-:-:S03]  /*10ca0*/  IMAD.WIDE.U32 R4, R8, UR26, R4 ;  /* 0x0000001a08047c25 */ /* 0x000fc6000f8e0004 */
[----:B------:R-:W-:-:S04]  /*10cb0*/  IADD3 R2, P1, R2, R4, RZ ;  /* 0x0000000402027210 */ /* 0x000fc80007f3e0ff */
[----:B------:R-:W-:-:S03]  /*10cc0*/  IADD3.X R3, R3, R9, R5, P1, !PT ;  /* 0x0000000903037210 */ /* 0x000fc60000ffe405 */
[----:B------:R-:W-:-:S05]  /*10cd0*/  IMAD.WIDE.U32 R4, R10, UR12, R2 ;  /* 0x0000000c0a047c25 */ /* 0x000fca000f8e0002 */
[----:B------:R-:W-:Y:S02]  /*10ce0*/  IADD3 R3, R5, UR9, RZ ;  /* 0x0000000905037c10 */ /* 0x000fe4000fffe0ff */
[----:B------:R-:W-:-:S04]  /*10cf0*/  LEA R2, P1, R4, UR20, 0x2 ;  /* 0x0000001404027c11 */ /* 0x000fc8000f8210ff */
[----:B------:R-:W-:Y:S01]  /*10d00*/  LEA.HI.X R3, R4, UR21, R3, 0x2, P1 ;  /* 0x0000001504037c11 */ /* 0x000fe200088f1403 */
[----:B-----5:R-:W-:Y:S01]  /*10d10*/  FMUL R4, R11, UR23 ;  /* 0x000000170b047c20 */ /* 0x020fe20008400000 */
[----:B------:R-:W-:Y:S02]  /*10d20*/  ISETP.GT.AND P1, PT, R0, 0xf9, P0 ;  /* 0x000000f90000780c */ /* 0x000fe40000724270 */
[----:B------:R-:W-:Y:S01]  /*10d30*/  ISETP.GT.AND P0, PT, R231, 0x80, PT ;  /* 0x00000080e700780c */ /* 0x000fe20003f04270 */
[----:B--2---:R-:W-:-:S05]  /*10d40*/  FFMA R4, R224, UR22, R4 ;  /* 0x00000016e0047c23 */ /* 0x004fca0008000004 */
[----:B------:R2:W-:Y:S05]  /*10d50*/  @P3 STG.E desc[UR18][R6.64+0x20], R4 ;  /* 0x0000200406003986 */ /* 0x0005ea000c101912 */
[----:B------:R-:W-:Y:S05]  /*10d60*/  @!P1 BRA `(.L_x_214) ;  /* 0x0000000000049947 */ /* 0x000fea0003800000 */
[----:B------:R3:W5:Y:S02]  /*10d70*/  LDG.E.LTC128B R11, desc[UR18][R2.64+0x20] ;  /* 0x00002012020b7981 */ /* 0x000764000c1e1920 */
.L_x_214:
[----:B------:R-:W-:Y:S05]  /*10d80*/  BSYNC B1 ;  /* 0x0000000000017941 */ /* 0x000fea0003800000 */
.L_x_213:
[----:B------:R-:W4:Y:S01]  /*10d90*/  LDL.LU R5, [R1+0x1fc] ;  /* 0x0001fc0001057983 */ /* 0x000f220000300800 */
[----:B--2--5:R-:W-:Y:S01]  /*10da0*/  FMUL R4, R11, UR23 ;  /* 0x000000170b047c20 */ /* 0x024fe20008400000 */
[----:B------:R-:W-:Y:S01]  /*10db0*/  ISETP.GT.AND P2, PT, R0, RZ, P0 ;  /* 0x000000ff0000720c */ /* 0x000fe20000744270 */
[----:B------:R-:W-:Y:S02]  /*10dc0*/  BSSY B1, `(.L_x_215) ;  /* 0x0000006000017945 */ /* 0x000fe40003800000 */
[----:B----4-:R-:W-:-:S05]  /*10dd0*/  FFMA R4, R5, UR22, R4 ;  /* 0x0000001605047c23 */ /* 0x010fca0008000004 */
[----:B------:R2:W-:Y:S05]  /*10de0*/  @P1 STG.E desc[UR18][R16.64+0x20], R4 ;  /* 0x0000200410001986 */ /* 0x0005ea000c101912 */
[----:B------:R-:W-:Y:S05]  /*10df0*/  @!P2 BRA `(.L_x_216) ;  /* 0x000000000008a947 */ /* 0x000fea0003800000 */
[----:B------:R-:W4:Y:S04]  /*10e00*/  LDL.64 R6, [R1+0x258] ;  /* 0x0002580001067983 */ /* 0x000f280000100a00 */
[----:B----4-:R4:W5:Y:S02]  /*10e10*/  LDG.E.LTC128B R11, desc[UR18][R6.64+0x200] ;  /* 0x00020012060b7981 */ /* 0x010964000c1e1920 */
.L_x_216:
[----:B------:R-:W-:Y:S05]  /*10e20*/  BSYNC B1 ;  /* 0x0000000000017941 */ /* 0x000fea0003800000 */
.L_x_215:
[----:B--2--5:R-:W-:Y:S01]  /*10e30*/  FMUL R4, R11, UR23 ;  /* 0x000000170b047c20 */ /* 0x024fe20008400000 */
[----:B------:R-:W-:Y:S01]  /*10e40*/  ISETP.GT.AND P3, PT, R0, 0x1, P0 ;  /* 0x000000010000780c */ /* 0x000fe20000764270 */
[----:B------:R-:W-:Y:S01]  /*10e50*/  BSSY B1, `(.L_x_217) ;  /* 0x0000007000017945 */ /* 0x000fe20003800000 */
[----:B------:R-:W-:Y:S01]  /*10e60*/  ISETP.GT.AND P1, PT, R231, 0x88, PT ;  /* 0x00000088e700780c */ /* 0x000fe20003f24270 */
[----:B------:R-:W-:-:S05]  /*10e70*/  FFMA R4, R24, UR22, R4 ;  /* 0x0000001618047c23 */ /* 0x000fca0008000004 */
[----:B------:R2:W-:Y:S05]  /*10e80*/  @P2 STG.E desc[UR18][R14.64+0x200], R4 ;  /* 0x000200040e002986 */ /* 0x0005ea000c101912 */
[----:B------:R-:W-:Y:S05]  /*10e90*/  @!P3 BRA `(.L_x_218) ;  /* 0x000000000008b947 */ /* 0x000fea0003800000 */
[----:B----4-:R-:W4:Y:S04]  /*10ea0*/  LDL.64 R6, [R1+0x250] ;  /* 0x0002500001067983 */ /* 0x010f280000100a00 */
[----:B----4-:R4:W5:Y:S02]  /*10eb0*/  LDG.E.LTC128B R11, desc[UR18][R6.64+0x200] ;  /* 0x00020012060b7981 */ /* 0x010964000c1e1920 */
.L_x_218:
[----:B------:R-:W-:Y:S05]  /*10ec0*/  BSYNC B1 ;  /* 0x0000000000017941 */ /* 0x000fea0003800000 */
.L_x_217:
[----:B--2--5:R-:W-:Y:S01]  /*10ed0*/  FMUL R4, R11, UR23 ;  /* 0x000000170b047c20 */ /* 0x024fe20008400000 */
[----:B------:R-:W-:Y:S01]  /*10ee0*/  @P3 IMAD.MOV.U32 R5, RZ, RZ, R13 ;  /* 0x000000ffff053224 */ /* 0x000fe200078e000d */
[----:B------:R-:W-:Y:S01]  /*10ef0*/  ISETP.GT.AND P2, PT, R0, RZ, P1 ;  /* 0x000000ff0000720c */ /* 0x000fe20000f44270 */
[----:B------:R-:W-:Y:S01]  /*10f00*/  BSSY B1, `(.L_x_219) ;  /* 0x0000007000017945 */ /* 0x000fe20003800000 */
[----:B------:R-:W-:Y:S01]  /*10f10*/  FFMA R25, R25, UR22, R4 ;  /* 0x0000001619197c23 */ /* 0x000fe20008000004 */
[----:B------:R-:W-:-:S05]  /*10f20*/  @P3 IMAD.MOV.U32 R4, RZ, RZ, R12 ;  /* 0x000000ffff043224 */ /* 0x000fca00078e000c */
[----:B------:R2:W-:Y:S05]  /*10f30*/  @P3 STG.E desc[UR18][R4.64+0x200], R25 ;  /* 0x0002001904003986 */ /* 0x0005ea000c101912 */
[----:B------:R-:W-:Y:S05]  /*10f40*/  @!P2 BRA `(.L_x_220) ;  /* 0x000000000008a947 */ /* 0x000fea0003800000 */
[----:B----4-:R-:W4:Y:S04]  /*10f50*/  LDL.LU.64 R6, [R1+0x258] ;  /* 0x0002580001067983 */ /* 0x010f280000300a00 */
[----:B----4-:R4:W5:Y:S02]  /*10f60*/  LDG.E.LTC128B R11, desc[UR18][R6.64+0x220] ;  /* 0x00022012060b7981 */ /* 0x010964000c1e1920 */
.L_x_220:
[----:B------:R-:W-:Y:S05]  /*10f70*/  BSYNC B1 ;  /* 0x0000000000017941 */ /* 0x000fea0003800000 */
.L_x_219:
[----:B--2--5:R-:W-:Y:S01]  /*10f80*/  FMUL R4, R11, UR23 ;  /* 0x000000170b047c20 */ /* 0x024fe20008400000 */
[C---:B------:R-:W-:Y:S01]  /*10f90*/  ISETP.GT.AND P3, PT, R0.reuse, 0x1, P1 ;  /* 0x000000010000780c */ /* 0x040fe20000f64270 */
[----:B------:R-:W-:Y:S01]  /*10fa0*/  BSSY B1, `(.L_x_221) ;  /* 0x0000008000017945 */ /* 0x000fe20003800000 */
[----:B------:R-:W-:Y:S01]  /*10fb0*/  ISETP.GT.AND P4, PT, R0, 0x8, P0 ;  /* 0x000000080000780c */ /* 0x000fe20000784270 */
[----:B------:R-:W-:Y:S01]  /*10fc0*/  FFMA R4, R26, UR22, R4 ;  /* 0x000000161a047c23 */ /* 0x000fe20008000004 */
[----:B------:R-:W-:-:S04]  /*10fd0*/  MOV R8, R11 ;  /* 0x0000000b00087202 */ /* 0x000fc80000000f00 */
[----:B------:R2:W-:Y:S05]  /*10fe0*/  @P2 STG.E desc[UR18][R14.64+0x220], R4 ;  /* 0x000220040e002986 */ /* 0x0005ea000c101912 */
[----:B------:R-:W-:Y:S05]  /*10ff0*/  @!P3 BRA `(.L_x_222) ;  /* 0x000000000008b947 */ /* 0x000fea0003800000 */
[----:B----4-:R-:W4:Y:S04]  /*11000*/  LDL.LU.64 R6, [R1+0x250] ;  /* 0x0002500001067983 */ /* 0x010f280000300a00 */
[----:B----4-:R4:W5:Y:S02]  /*11010*/  LDG.E.LTC128B R8, desc[UR18][R6.64+0x220] ;  /* 0x0002201206087981 */ /* 0x010964000c1e1920 */
.L_x_222:
[----:B------:R-:W-:Y:S05]  /*11020*/  BSYNC B1 ;  /* 0x0000000000017941 */ /* 0x000fea0003800000 */
.L_x_221:
[----:B------:R-:W3:Y:S01]  /*11030*/  LDL.64 R10, [R1+0x248] ;  /* 0x00024800010a7983 */ /* 0x000ee20000100a00 */
[----:B--2--5:R-:W-:Y:S01]  /*11040*/  FMUL R4, R8, UR23 ;  /* 0x0000001708047c20 */ /* 0x024fe20008400000 */
[----:B----4-:R-:W-:Y:S02]  /*11050*/  IMAD.MOV.U32 R6, RZ, RZ, R12 ;  /* 0x000000ffff067224 */ /* 0x010fe400078e000c */
[----:B------:R-:W-:Y:S02]  /*11060*/  IMAD.MOV.U32 R7, RZ, RZ, R13 ;  /* 0x000000ffff077224 */ /* 0x000fe400078e000d */
[----:B------:R-:W-:-:S05]  /*11070*/  FFMA R27, R27, UR22, R4 ;  /* 0x000000161b1b7c23 */ /* 0x000fca0008000004 */
[----:B------:R2:W-:Y:S04]  /*11080*/  @P3 STG.E desc[UR18][R6.64+0x220], R27 ;  /* 0x0002201b06003986 */ /* 0x0005e8000c101912 */
[----:B---3--:R-:W3:Y:S01]  /*11090*/  @P4 LDG.E.LTC128B R8, desc[UR18][R10.64+0x200] ;  /* 0x000200120a084981 */ /* 0x008ee2000c1e1920 */
[----:B------:R-:W-:Y:S01]  /*110a0*/  MOV R4, UR28 ;  /* 0x0000001c00047c02 */ /* 0x000fe20008000f00 */
[----:B------:R-:W-:Y:S01]  /*110b0*/  BSSY B1, `(.L_x_223) ;  /* 0x000000b000017945 */ /* 0x000fe20003800000 */
[----:B------:R-:W-:-:S03]  /*110c0*/  ISETP.GT.AND P3, PT, R0, 0x9, P0 ;  /* 0x000000090000780c */ /* 0x000fc60000764270 */
[----:B--2---:R-:W-:Y:S01]  /*110d0*/  IMAD.WIDE.U32 R6, R4, 0x1c, R6 ;  /* 0x0000001c04067825 */ /* 0x004fe200078e0006 */
[----:B------:R-:W-:-:S03]  /*110e0*/  IADD3 R4, P2, R12, UR11, RZ ;  /* 0x0000000b0c047c10 */ /* 0x000fc6000ff5e0ff */
[----:B------:R-:W-:Y:S02]  /*110f0*/  VIADD R7, R7, UR13 ;  /* 0x0000000d07077c36 */ /* 0x000fe40008000000 */
[----:B---3--:R-:W-:-:S04]  /*11100*/  FMUL R5, R8, UR23 ;  /* 0x0000001708057c20 */ /* 0x008fc80008400000 */
[----:B------:R-:W-:-:S05]  /*11110*/  FFMA R28, R28, UR22, R5 ;  /* 0x000000161c1c7c23 */ /* 0x000fca0008000005 */
[----:B------:R2:W-:Y:S01]  /*11120*/  @P4 STG.E desc[UR18][R6.64+0x200], R28 ;  /* 0x0002001c06004986 */ /* 0x0005e2000c101912 */
[----:B------:R-:W-:Y:S05]  /*11130*/  @!P3 BRA `(.L_x_224) ;  /* 0x000000000008b947 */ /* 0x000fea0003800000 */
[----:B------:R-:W3:Y:S04]  /*11140*/  LDL.64 R14, [R1+0x240] ;  /* 0x00024000010e7983 */ /* 0x000ee80000100a00 */
[----:B---3--:R3:W5:Y:S02]  /*11150*/  LDG.E.LTC128B R8, desc[UR18][R14.64+0x200] ;  /* 0x000200120e087981 */ /* 0x008764000c1e1920 */
.L_x_224:
[----:B------:R-:W-:Y:S05]  /*11160*/  BSYNC B1 ;  /* 0x0000000000017941 */ /* 0x000fea0003800000 */
.L_x_223:
[----:B-----5:R-:W-:Y:S01]  /*11170*/  FMUL R9, R8, UR23 ;  /* 0x0000001708097c20 */ /* 0x020fe20008400000 */
[----:B------:R-:W-:Y:S01]  /*11180*/  IADD3.X R5, R13, UR10, RZ, P2, !PT ;  /* 0x0000000a0d057c10 */ /* 0x000fe200097fe4ff */
[----:B------:R-:W-:Y:S01]  /*11190*/  BSSY B1, `(.L_x_225) ;  /* 0x0000006000017945 */ /* 0x000fe20003800000 */
[----:B------:R-:W-:Y:S01]  /*111a0*/  ISETP.GT.AND P4, PT, R0, 0x8, P1 ;  /* 0x000000080000780c */ /* 0x000fe20000f84270 */
[----:B------:R-:W-:-:S05]  /*111b0*/  FFMA R9, R29, UR22, R9 ;  /* 0x000000161d097c23 */ /* 0x000fca0008000009 */
[----:B------:R4:W-:Y:S07]  /*111c0*/  @P3 STG.E desc[UR18][R4.64+0x200], R9 ;  /* 0x0002000904003986 */ /* 0x0009ee000c101912 */
[----:B------:R-:W-:Y:S05]  /*111d0*/  @!P4 BRA `(.L_x_226) ;  /* 0x000000000004c947 */ /* 0x000fea0003800000 */
[----:B------:R0:W5:Y:S02]  /*111e0*/  LDG.E.LTC128B R8, desc[UR18][R10.64+0x220] ;  /* 0x000220120a087981 */ /* 0x000164000c1e1920 */
.L_x_226:
[----:B------:R-:W-:Y:S05]  /*111f0*/  BSYNC B1 ;  /* 0x0000000000017941 */ /* 0x000fea0003800000 */
.L_x_225:
[----:B----45:R-:W-:Y:S01]  /*11200*/  FMUL R9, R8, UR23 ;  /* 0x0000001708097c20 */ /* 0x030fe20008400000 */
[C---:B------:R-:W-:Y:S01]  /*11210*/  ISETP.GT.AND P2, PT, R0.reuse, 0x9, P1 ;  /* 0x000000090000780c */ /* 0x040fe20000f44270 */
[----:B------:R-:W-:Y:S01]  /*11220*/  BSSY B1, `(.L_x_227) ;  /* 0x0000007000017945 */ /* 0x000fe20003800000 */
[----:B------:R-:W-:Y:S01]  /*11230*/  ISETP.GT.AND P3, PT, R0, 0x10, P0 ;  /* 0x000000100000780c */ /* 0x000fe20000764270 */
[----:B------:R-:W-:-:S05]  /*11240*/  FFMA R9, R30, UR22, R9 ;  /* 0x000000161e097c23 */ /* 0x000fca0008000009 */
[----:B------:R4:W-:Y:S05]  /*11250*/  @P4 STG.E desc[UR18][R6.64+0x220], R9 ;  /* 0x0002200906004986 */ /* 0x0009ea000c101912 */
[----:B------:R-:W-:Y:S05]  /*11260*/  @!P2 BRA `(.L_x_228) ;  /* 0x000000000008a947 */ /* 0x000fea0003800000 */
[----:B0-----:R-:W2:Y:S04]  /*11270*/  LDL.LU.64 R10, [R1+0x240] ;  /* 0x00024000010a7983 */ /* 0x001ea80000300a00 */
[----:B--2---:R0:W5:Y:S02]  /*11280*/  LDG.E.LTC128B R8, desc[UR18][R10.64+0x220] ;  /* 0x000220120a087981 */ /* 0x004164000c1e1920 */
.L_x_228:
[----:B------:R-:W-:Y:S05]  /*11290*/  BSYNC B1 ;  /* 0x0000000000017941 */ /* 0x000fea0003800000 */
.L_x_227:
[----:B------:R-:W3:Y:S01]  /*112a0*/  LDL.64 R12, [R1+0x238] ;  /* 0x00023800010c7983 */ /* 0x000ee20000100a00 */
[----:B--2-45:R-:W-:Y:S01]  /*112b0*/  FMUL R6, R8, UR23 ;  /* 0x0000001708067c20 */ /* 0x034fe20008400000 */
[----:B0-----:R-:W-:Y:S01]  /*112c0*/  IMAD.MOV.U32 R10, RZ, RZ, R8 ;  /* 0x000000ffff0a7224 */ /* 0x001fe200078e0008 */
[----:B------:R-:W-:Y:S01]  /*112d0*/  MOV R8, R4 ;  /* 0x0000000400087202 */ /* 0x000fe20000000f00 */
[----:B------:R-:W-:Y:S02]  /*112e0*/  IMAD.MOV.U32 R9, RZ, RZ, R5 ;  /* 0x000000ffff097224 */ /* 0x000fe400078e0005 */
[----:B------:R-:W-:-:S05]  /*112f0*/  FFMA R31, R31, UR22, R6 ;  /* 0x000000161f1f7c23 */ /* 0x000fca0008000006 */
[----:B------:R0:W-:Y:S04]  /*11300*/  @P2 STG.E desc[UR18][R8.64+0x220], R31 ;  /* 0x0002201f08002986 */ /* 0x0001e8000c101912 */
[----:B---3--:R-:W2:Y:S01]  /*11310*/  @P3 LDG.E.LTC128B R10, desc[UR18][R12.64+0x200] ;  /* 0x000200120c0a3981 */ /* 0x008ea2000c1e1920 */
[----:B------:R-:W-:Y:S01]  /*11320*/  IMAD.U32 R6, RZ, RZ, UR28 ;  /* 0x0000001cff067e24 */ /* 0x000fe2000f8e00ff */
[----:B------:R-:W-:Y:S01]  /*11330*/  ISETP.GT.AND P4, PT, R0, 0x11, P0 ;  /* 0x000000110000780c */ /* 0x000fe20000784270 */
[----:B------:R-:W-:Y:S02]  /*11340*/  BSSY B1, `(.L_x_229) ;  /* 0x000000a000017945 */ /* 0x000fe40003800000 */
[----:B0-----:R-:W-:Y:S01]  /*11350*/  IMAD.WIDE.U32 R8, R6, 0x1c, R8 ;  /* 0x0000001c06087825 */ /* 0x001fe200078e0008 */
[----:B------:R-:W-:-:S04]  /*11360*/  IADD3 R6, P2, R4, UR11, RZ ;  /* 0x0000000b04067c10 */ /* 0x000fc8000ff5e0ff */
[----:B------:R-:W-:Y:S01]  /*11370*/  IADD3 R9, R9, UR13, RZ ;  /* 0x0000000d09097c10 */ /* 0x000fe2000fffe0ff */
[----:B--2---:R-:W-:-:S04]  /*11380*/  FMUL R7, R10, UR23 ;  /* 0x000000170a077c20 */ /* 0x004fc80008400000 */
[----:B------:R-:W-:-:S05]  /*11390*/  FFMA R32, R32, UR22, R7 ;  /* 0x0000001620207c23 */ /* 0x000fca0008000007 */
[----:B------:R0:W-:Y:S01]  /*113a0*/  @P3 STG.E desc[UR18][R8.64+0x200], R32 ;  /* 0x0002002008003986 */ /* 0x0001e2000c101912 */
[----:B------:R-:W-:Y:S05]  /*113b0*/  @!P4 BRA `(.L_x_230) ;  /* 0x000000000008c947 */ /* 0x000fea0003800000 */
[----:B------:R-:W2:Y:S04]  /*113c0*/  LDL.64 R14, [R1+0x230] ;  /* 0x00023000010e7983 */ /* 0x000ea80000100a00 */
[----:B--2---:R2:W5:Y:S02]  /*113d0*/  LDG.E.LTC128B R10, desc[UR18][R14.64+0x200] ;  /* 0x000200120e0a7981 */ /* 0x004564000c1e1920 */
.L_x_230:
[----:B------:R-:W-:Y:S05]  /*113e0*/  BSYNC B1 ;  /* 0x0000000000017941 */ /* 0x000fea0003800000 */
.L_x_229:
        /* <DEDUP_REMOVED lines=8> */
.L_x_232:
[----:B------:R-:W-:Y:S05]  /*11470*/  BSYNC B1 ;  /* 0x0000000000017941 */ /* 0x000fea0003800000 */
.L_x_231:
[----:B---3-5:R-:W-:Y:S01]  /*11480*/  FMUL R4, R10, UR23 ;  /* 0x000000170a047c20 */ /* 0x028fe20008400000 */
[C---:B------:R-:W-:Y:S01]  /*11490*/  ISETP.GT.AND P2, PT, R0.reuse, 0x11, P1 ;  /* 0x000000110000780c */ /* 0x040fe20000f44270 */
[----:B------:R-:W-:Y:S01]  /*114a0*/  BSSY B1, `(.L_x_233) ;  /* 0x0000007000017945 */ /* 0x000fe20003800000 */
[----:B------:R-:W-:Y:S01]  /*114b0*/  ISETP.GT.AND P4, PT, R0, 0x18, P0 ;  /* 0x000000180000780c */ /* 0x000fe20000784270 */
[----:B------:R-:W-:-:S05]  /*114c0*/  FFMA R4, R34, UR22, R4 ;  /* 0x0000001622047c23 */ /* 0x000fca0008000004 */
[----:B------:R3:W-:Y:S05]  /*114d0*/  @P3 STG.E desc[UR18][R8.64+0x220], R4 ;  /* 0x0002200408003986 */ /* 0x0007ea000c101912 */
[----:B------:R-:W-:Y:S05]  /*114e0*/  @!P2 BRA `(.L_x_234) ;  /* 0x000000000008a947 */ /* 0x000fea0003800000 */
[----:B----4-:R-:W4:Y:S04]  /*114f0*/  LDL.LU.64 R12, [R1+0x230] ;  /* 0x00023000010c7983 */ /* 0x010f280000300a00 */
[----:B----4-:R4:W5:Y:S02]  /*11500*/  LDG.E.LTC128B R10, desc[UR18][R12.64+0x220] ;  /* 0x000220120c0a7981 */ /* 0x010964000c1e1920 */
.L_x_234:
[----:B------:R-:W-:Y:S05]  /*11510*/  BSYNC B1 ;  /* 0x0000000000017941 */ /* 0x000fea0003800000 */
.L_x_233:
[----:B----4-:R-:W4:Y:S01]  /*11520*/  LDL.64 R12, [R1+0x228] ;  /* 0x00022800010c7983 */ /* 0x010f220000100a00 */
[----:B---3-5:R-:W-:Y:S01]  /*11530*/  FMUL R4, R10, UR23 ;  /* 0x000000170a047c20 */ /* 0x028fe20008400000 */
[----:B0-----:R-:W-:Y:S02]  /*11540*/  IMAD.MOV.U32 R8, RZ, RZ, R6 ;  /* 0x000000ffff087224 */ /* 0x001fe400078e0006 */
[----:B------:R-:W-:Y:S02]  /*11550*/  IMAD.MOV.U32 R9, RZ, RZ, R7 ;  /* 0x000000ffff097224 */ /* 0x000fe400078e0007 */
[----:B------:R-:W-:-:S05]  /*11560*/  FFMA R35, R35, UR22, R4 ;  /* 0x0000001623237c23 */ /* 0x000fca0008000004 */
[----:B------:R0:W-:Y:S04]  /*11570*/  @P2 STG.E desc[UR18][R8.64+0x220], R35 ;  /* 0x0002202308002986 */ /* 0x0001e8000c101912 */
[----:B----4-:R-:W3:Y:S01]  /*11580*/  @P4 LDG.E.LTC128B R10, desc[UR18][R12.64+0x200] ;  /* 0x000200120c0a4981 */ /* 0x010ee2000c1e1920 */
[----:B------:R-:W-:Y:S01]  /*11590*/  MOV R4, UR28 ;  /* 0x0000001c00047c02 */ /* 0x000fe20008000f00 */
[----:B------:R-:W-:Y:S01]  /*115a0*/  BSSY B1, `(.L_x_235) ;  /* 0x000000b000017945 */ /* 0x000fe20003800000 */
[----:B------:R-:W-:-:S03]  /*115b0*/  ISETP.GT.AND P3, PT, R0, 0x19, P0 ;  /* 0x000000190000780c */ /* 0x000fc60000764270 */
[----:B0-----:R-:W-:Y:S01]  /*115c0*/  IMAD.WIDE.U32 R8, R4, 0x1c, R8 ;  /* 0x0000001c04087825 */ /* 0x001fe200078e0008 */
[----:B------:R-:W-:-:S03]  /*115d0*/  IADD3 R4, P2, R6, UR11, RZ ;  /* 0x0000000b06047c10 */ /* 0x000fc6000ff5e0ff */
[----:B------:R-:W-:Y:S02]  /*115e0*/  VIADD R9, R9, UR13 ;  /* 0x0000000d09097c36 */ /* 0x000fe40008000000 */
[----:B---3--:R-:W-:-:S04]  /*115f0*/  FMUL R5, R10, UR23 ;  /* 0x000000170a057c20 */ /* 0x008fc80008400000 */
[----:B------:R-:W-:-:S05]  /*11600*/  FFMA R36, R36, UR22, R5 ;  /* 0x0000001624247c23 */ /* 0x000fca0008000005 */
[----:B------:R0:W-:Y:S01]  /*11610*/  @P4 STG.E desc[UR18][R8.64+0x200], R36 ;  /* 0x0002002408004986 */ /* 0x0001e2000c101912 */
[----:B------:R-:W-:Y:S05]  /*11620*/  @!P3 BRA `(.L_x_236) ;  /* 0x000000000008b947 */ /* 0x000fea0003800000 */
[----:B--2---:R-:W2:Y:S04]  /*11630*/  LDL.64 R14, [R1+0x220] ;  /* 0x00022000010e7983 */ /* 0x004ea80000100a00 */
[----:B--2---:R3:W5:Y:S02]  /*11640*/  LDG.E.LTC128B R10, desc[UR18][R14.64+0x200] ;  /* 0x000200120e0a7981 */ /* 0x004764000c1e1920 */
.L_x_236:
[----:B------:R-:W-:Y:S05]  /*11650*/  BSYNC B1 ;  /* 0x0000000000017941 */ /* 0x000fea0003800000 */
.L_x_235:
        /* <DEDUP_REMOVED lines=8> */
.L_x_238:
[----:B------:R-:W-:Y:S05]  /*116e0*/  BSYNC B1 ;  /* 0x0000000000017941 */ /* 0x000fea0003800000 */
.L_x_237:
        /* <DEDUP_REMOVED lines=9> */
.L_x_240:
[----:B------:R-:W-:Y:S05]  /*11780*/  BSYNC B1 ;  /* 0x0000000000017941 */ /* 0x000fea0003800000 */
.L_x_239:
[----:B0-----:R-:W2:Y:S01]  /*11790*/  LDL.64 R12, [R1+0x218] ;  /* 0x00021800010c7983 */ /* 0x001ea20000100a00 */
[----:B----45:R-:W-:Y:S01]  /*117a0*/  FMUL R6, R10, UR23 ;  /* 0x000000170a067c20 */ /* 0x030fe20008400000 */
[----:B------:R-:W-:Y:S01]  /*117b0*/  IMAD.MOV.U32 R8, RZ, RZ, R4 ;  /* 0x000000ffff087224 */ /* 0x000fe200078e0004 */
[----:B------:R-:W-:Y:S02]  /*117c0*/  MOV R9, R5 ;  /* 0x0000000500097202 */ /* 0x000fe40000000f00 */
[----:B------:R-:W-:-:S05]  /*117d0*/  FFMA R39, R39, UR22, R6 ;  /* 0x0000001627277c23 */ /* 0x000fca0008000006 */
[----:B------:R0:W-:Y:S04]  /*117e0*/  @P2 STG.E desc[UR18][R8.64+0x220], R39 ;  /* 0x0002202708002986 */ /* 0x0001e8000c101912 */
[----:B--2---:R-:W2:Y:S01]  /*117f0*/  @P3 LDG.E.LTC128B R10, desc[UR18][R12.64+0x200] ;  /* 0x000200120c0a3981 */ /* 0x004ea2000c1e1920 */
[----:B------:R-:W-:Y:S01]  /*11800*/  IMAD.U32 R6, RZ, RZ, UR28 ;  /* 0x0000001cff067e24 */ /* 0x000fe2000f8e00ff */
[----:B------:R-:W-:Y:S01]  /*11810*/  ISETP.GT.AND P4, PT, R0, 0x21, P0 ;  /* 0x000000210000780c */ /* 0x000fe20000784270 */
[----:B------:R-:W-:Y:S02]  /*11820*/  BSSY B1, `(.L_x_241) ;  /* 0x000000a000017945 */ /* 0x000fe40003800000 */
[----:B0-----:R-:W-:Y:S01]  /*11830*/  IMAD.WIDE.U32 R8, R6, 0x1c, R8 ;  /* 0x0000001c06087825 */ /* 0x001fe200078e0008 */
[----:B------:R-:W-:-:S03]  /*11840*/  IADD3 R6, P2, R4, UR11, RZ ;  /* 0x0000000b04067c10 */ /* 0x000fc6000ff5e0ff */
[----:B------:R-:W-:Y:S02]  /*11850*/  VIADD R9, R9, UR13 ;  /* 0x0000000d09097c36 */ /* 0x000fe40008000000 */
[----:B--2---:R-:W-:-:S04]  /*11860*/  FMUL R7, R10, UR23 ;  /* 0x000000170a077c20 */ /* 0x004fc80008400000 */
[----:B------:R-:W-:-:S05]  /*11870*/  FFMA R40, R40, UR22, R7 ;  /* 0x0000001628287c23 */ /* 0x000fca0008000007 */
[----:B------:R0:W-:Y:S01]  /*11880*/  @P3 STG.E desc[UR18][R8.64+0x200], R40 ;  /* 0x0002002808003986 */ /* 0x0001e2000c101912 */
[----:B------:R-:W-:Y:S05]  /*11890*/  @!P4 BRA `(.L_x_242) ;  /* 0x000000000008c947 */ /* 0x000fea0003800000 */
[----:B---3--:R-:W2:Y:S04]  /*118a0*/  LDL.64 R14, [R1+0x210] ;  /* 0x00021000010e7983 */ /* 0x008ea80000100a00 */
[----:B--2---:R2:W5:Y:S02]  /*118b0*/  LDG.E.LTC128B R10, desc[UR18][R14.64+0x200] ;  /* 0x000200120e0a7981 */ /* 0x004564000c1e1920 */
.L_x_242:
[----:B------:R-:W-:Y:S05]  /*118c0*/  BSYNC B1 ;  /* 0x0000000000017941 */ /* 0x000fea0003800000 */
.L_x_241:
        /* <DEDUP_REMOVED lines=8> */
.L_x_244:
[----:B------:R-:W-:Y:S05]  /*11950*/  BSYNC B1 ;  /* 0x0000000000017941 */ /* 0x000fea0003800000 */
.L_x_243:
[----:B-----5:R-:W-:Y:S01]  /*11960*/  FMUL R5, R10, UR23 ;  /* 0x000000170a057c20 */ /* 0x020fe20008400000 */
        /* <DEDUP_REMOVED lines=8> */
.L_x_246:
[----:B------:R-:W-:Y:S05]  /*119f0*/  BSYNC B1 ;  /* 0x0000000000017941 */ /* 0x000fea0003800000 */
.L_x_245:
[----:B0-----:R-:W2:Y:S01]  /*11a00*/  LDL.64 R12, [R1+0x48] ;  /* 0x00004800010c7983 */ /* 0x001ea20000100a00 */
[----:B-----5:R-:W-:-:S04]  /*11a10*/  FMUL R4, R10, UR23 ;  /* 0x000000170a047c20 */ /* 0x020fc80008400000 */
[----:B------:R-:W-:-:S05]  /*11a20*/  FFMA R43, R43, UR22, R4 ;  /* 0x000000162b2b7c23 */ /* 0x000fca0008000004 */
[----:B------:R0:W-:Y:S04]  /*11a30*/  @P2 STG.E desc[UR18][R6.64+0x220], R43 ;  /* 0x0002202b06002986 */ /* 0x0001e8000c101912 */
[----:B--2---:R-:W2:Y:S01]  /*11a40*/  @P4 LDG.E.LTC128B R10, desc[UR18][R12.64+0x200] ;  /* 0x000200120c0a4981 */ /* 0x004ea2000c1e1920 */
[----:B------:R-:W-:Y:S01]  /*11a50*/  MOV R5, UR28 ;  /* 0x0000001c00057c02 */ /* 0x000fe20008000f00 */
[----:B------:R-:W-:Y:S01]  /*11a60*/  BSSY B1, `(.L_x_247) ;  /* 0x000000b000017945 */ /* 0x000fe20003800000 */
[----:B------:R-:W-:Y:S02]  /*11a70*/  ISETP.GT.AND P3, PT, R0, 0x29, P0 ;  /* 0x000000290000780c */ /* 0x000fe40000764270 */
[----:B------:R-:W-:Y:S01]  /*11a80*/  IADD3 R8, P2, R6, UR11, RZ ;  /* 0x0000000b06087c10 */ /* 0x000fe2000ff5e0ff */
[----:B------:R-:W-:-:S04]  /*11a90*/  IMAD.WIDE.U32 R4, R5, 0x1c, R6 ;  /* 0x0000001c05047825 */ /* 0x000fc800078e0006 */
[----:B------:R-:W-:Y:S02]  /*11aa0*/  VIADD R5, R5, UR13 ;  /* 0x0000000d05057c36 */ /* 0x000fe40008000000 */
[----:B--2---:R-:W-:-:S04]  /*11ab0*/  FMUL R9, R10, UR23 ;  /* 0x000000170a097c20 */ /* 0x004fc80008400000 */
[----:B------:R-:W-:-:S05]  /*11ac0*/  FFMA R11, R44, UR22, R9 ;  /* 0x000000162c0b7c23 */ /* 0x000fca0008000009 */
[----:B------:R0:W-:Y:S01]  /*11ad0*/  @P4 STG.E desc[UR18][R4.64+0x200], R11 ;  /* 0x0002000b04004986 */ /* 0x0001e2000c101912 */
[----:B------:R-:W-:Y:S05]  /*11ae0*/  @!P3 BRA `(.L_x_248) ;  /* 0x000000000008b947 */ /* 0x000fea0003800000 */
[----:B---3--:R-:W2:Y:S04]  /*11af0*/  LDL.64 R14, [R1+0x40] ;  /* 0x00004000010e7983 */ /* 0x008ea80000100a00 */
[----:B--2---:R2:W5:Y:S02]  /*11b00*/  LDG.E.LTC128B R10, desc[UR18][R14.64+0x200] ;  /* 0x000200120e0a7981 */ /* 0x004564000c1e1920 */
.L_x_248:
[----:B------:R-:W-:Y:S05]  /*11b10*/  BSYNC B1 ;  /* 0x0000000000017941 */ /* 0x000fea0003800000 */
.L_x_247:
[----:B0---45:R-:W-:Y:S01]  /*11b20*/  FMUL R6, R10, UR23 ;  /* 0x000000170a067c20 */ /* 0x031fe20008400000 */
[----:B------:R-:W-:Y:S01]  /*11b30*/  IADD3.X R9, R7, UR10, RZ, P2, !PT ;  /* 0x0000000a07097c10 */ /* 0x000fe200097fe4ff */
[----:B------:R-:W-:Y:S01]  /*11b40*/  BSSY B1, `(.L_x_249) ;  /* 0x0000006000017945 */ /* 0x000fe20003800000 */
[----:B------:R-:W-:Y:S01]  /*11b50*/  ISETP.GT.AND P4, PT, R0, 0x28, P1 ;  /* 0x000000280000780c */ /* 0x000fe20000f84270 */
[----:B------:R-:W-:-:S05]  /*11b60*/  FFMA R45, R45, UR22, R6 ;  /* 0x000000162d2d7c23 */ /* 0x000fca0008000006 */
[----:B------:R0:W-:Y:S07]  /*11b70*/  @P3 STG.E desc[UR18][R8.64+0x200], R45 ;  /* 0x0002002d08003986 */ /* 0x0001ee000c101912 */
[----:B------:R-:W-:Y:S05]  /*11b80*/  @!P4 BRA `(.L_x_250) ;  /* 0x000000000004c947 */ /* 0x000fea0003800000 */
[----:B------:R4:W5:Y:S02]  /*11b90*/  LDG.E.LTC128B R10, desc[UR18][R12.64+0x220] ;  /* 0x000220120c0a7981 */ /* 0x000964000c1e1920 */
.L_x_250:
[----:B------:R-:W-:Y:S05]  /*11ba0*/  BSYNC B1 ;  /* 0x0000000000017941 */ /* 0x000fea0003800000 */
.L_x_249:
[----:B-----5:R-:W-:Y:S01]  /*11bb0*/  FMUL R7, R10, UR23 ;  /* 0x000000170a077c20 */ /* 0x020fe20008400000 */
        /* <DEDUP_REMOVED lines=8> */
.L_x_252:
[----:B------:R-:W-:Y:S05]  /*11c40*/  BSYNC B1 ;  /* 0x0000000000017941 */ /* 0x000fea0003800000 */
.L_x_251:
[----:B----4-:R-:W4:Y:S01]  /*11c50*/  LDL.64 R12, [R1+0x38] ;  /* 0x00003800010c7983 */ /* 0x010f220000100a00 */
[----:B0----5:R-:W-:-:S04]  /*11c60*/  FMUL R4, R10, UR23 ;  /* 0x000000170a047c20 */ /* 0x021fc80008400000 */
[----:B------:R-:W-:-:S05]  /*11c70*/  FFMA R47, R47, UR22, R4 ;  /* 0x000000162f2f7c23 */ /* 0x000fca0008000004 */
[----:B------:R0:W-:Y:S04]  /*11c80*/  @P2 STG.E desc[UR18][R8.64+0x220], R47 ;  /* 0x0002202f08002986 */ /* 0x0001e8000c101912 */
[----:B----4-:R-:W4:Y:S01]  /*11c90*/  @P3 LDG.E.LTC128B R10, desc[UR18][R12.64+0x200] ;  /* 0x000200120c0a3981 */ /* 0x010f22000c1e1920 */
[----:B------:R-:W-:Y:S01]  /*11ca0*/  IMAD.U32 R7, RZ, RZ, UR28 ;  /* 0x0000001cff077e24 */ /* 0x000fe2000f8e00ff */
[----:B------:R-:W-:Y:S01]  /*11cb0*/  ISETP.GT.AND P4, PT, R0, 0x31, P0 ;  /* 0x000000310000780c */ /* 0x000fe20000784270 */
[----:B------:R-:W-:Y:S01]  /*11cc0*/  BSSY B1, `(.L_x_253) ;  /* 0x000000a000017945 */ /* 0x000fe20003800000 */
[----:B------:R-:W-:Y:S01]  /*11cd0*/  IADD3 R4, P2, R8, UR11, RZ ;  /* 0x0000000b08047c10 */ /* 0x000fe2000ff5e0ff */
[----:B------:R-:W-:-:S05]  /*11ce0*/  IMAD.WIDE.U32 R6, R7, 0x1c, R8 ;  /* 0x0000001c07067825 */ /* 0x000fca00078e0008 */
[----:B------:R-:W-:Y:S01]  /*11cf0*/  IADD3 R7, R7, UR13, RZ ;  /* 0x0000000d07077c10 */ /* 0x000fe2000fffe0ff */
[----:B----4-:R-:W-:-:S04]  /*11d00*/  FMUL R5, R10, UR23 ;  /* 0x000000170a057c20 */ /* 0x010fc80008400000 */
[----:B------:R-:W-:-:S05]  /*11d10*/  FFMA R11, R48, UR22, R5 ;  /* 0x00000016300b7c23 */ /* 0x000fca0008000005 */
[----:B------:R0:W-:Y:S01]  /*11d20*/  @P3 STG.E desc[UR18][R6.64+0x200], R11 ;  /* 0x0002000b06003986 */ /* 0x0001e2000c101912 */
[----:B------:R-:W-:Y:S05]  /*11d30*/  @!P4 BRA `(.L_x_254) ;  /* 0x000000000008c947 */ /* 0x000fea0003800000 */
[----:B--23--:R-:W2:Y:S04]  /*11d40*/  LDL.64 R14, [R1+0x30] ;  /* 0x00003000010e7983 */ /* 0x00cea80000100a00 */
[----:B--2---:R4:W5:Y:S02]  /*11d50*/  LDG.E.LTC128B R10, desc[UR18][R14.64+0x200] ;  /* 0x000200120e0a7981 */ /* 0x004964000c1e1920 */
.L_x_254:
[----:B------:R-:W-:Y:S05]  /*11d60*/  BSYNC B1 ;  /* 0x0000000000017941 */ /* 0x000fea0003800000 */
.L_x_253:
[----:B0----5:R-:W-:Y:S01]  /*11d70*/  FMUL R8, R10, UR23 ;  /* 0x000000170a087c20 */ /* 0x021fe20008400000 */
[----:B------:R-:W-:Y:S01]  /*11d80*/  IADD3.X R5, R9, UR10, RZ, P2, !PT ;  /* 0x0000000a09057c10 */ /* 0x000fe200097fe4ff */
[----:B------:R-:W-:Y:S01]  /*11d90*/  BSSY B1, `(.L_x_255) ;  /* 0x0000006000017945 */ /* 0x000fe20003800000 */
[----:B------:R-:W-:Y:S01]  /*11da0*/  ISETP.GT.AND P3, PT, R0, 0x30, P1 ;  /* 0x000000300000780c */ /* 0x000fe20000f64270 */
[----:B------:R-:W-:-:S05]  /*11db0*/  FFMA R49, R49, UR22, R8 ;  /* 0x0000001631317c23 */ /* 0x000fca0008000008 */
[----:B------:R0:W-:Y:S07]  /*11dc0*/  @P4 STG.E desc[UR18][R4.64+0x200], R49 ;  /* 0x0002003104004986 */ /* 0x0001ee000c101912 */
[----:B------:R-:W-:Y:S05]  /*11dd0*/  @!P3 BRA `(.L_x_256) ;  /* 0x000000000004b947 */ /* 0x000fea0003800000 */
[----:B------:R0:W5:Y:S02]  /*11de0*/  LDG.E.LTC128B R10, desc[UR18][R12.64+0x220] ;  /* 0x000220120c0a7981 */ /* 0x000164000c1e1920 */
.L_x_256:
[----:B------:R-:W-:Y:S05]  /*11df0*/  BSYNC B1 ;  /* 0x0000000000017941 */ /* 0x000fea0003800000 */
.L_x_255:
        /* <DEDUP_REMOVED lines=9> */
.L_x_258:
[----:B------:R-:W-:Y:S05]  /*11e90*/  BSYNC B1 ;  /* 0x0000000000017941 */ /* 0x000fea0003800000 */
.L_x_257:
[----:B0-----:R-:W2:Y:S01]  /*11ea0*/  LDL.64 R12, [R1+0x28] ;  /* 0x00002800010c7983 */ /* 0x001ea20000100a00 */
[----:B-----5:R-:W-:-:S04]  /*11eb0*/  FMUL R6, R10, UR23 ;  /* 0x000000170a067c20 */ /* 0x020fc80008400000 */
[----:B------:R-:W-:-:S05]  /*11ec0*/  FFMA R51, R51, UR22, R6 ;  /* 0x0000001633337c23 */ /* 0x000fca0008000006 */
[----:B------:R0:W-:Y:S04]  /*11ed0*/  @P2 STG.E desc[UR18][R4.64+0x220], R51 ;  /* 0x0002203304002986 */ /* 0x0001e8000c101912 */
[----:B--2---:R-:W2:Y:S01]  /*11ee0*/  @P4 LDG.E.LTC128B R10, desc[UR18][R12.64+0x200] ;  /* 0x000200120c0a4981 */ /* 0x004ea2000c1e1920 */
[----:B------:R-:W-:Y:S01]  /*11ef0*/  IMAD.U32 R9, RZ, RZ, UR28 ;  /* 0x0000001cff097e24 */ /* 0x000fe2000f8e00ff */
[----:B------:R-:W-:Y:S01]  /*11f00*/  ISETP.GT.AND P3, PT, R0, 0x39, P0 ;  /* 0x000000390000780c */ /* 0x000fe20000764270 */
[----:B------:R-:W-:Y:S01]  /*11f10*/  BSSY B1, `(.L_x_259) ;  /* 0x000000a000017945 */ /* 0x000fe20003800000 */
[----:B------:R-:W-:Y:S01]  /*11f20*/  IADD3 R6, P2, R4, UR11, RZ ;  /* 0x0000000b04067c10 */ /* 0x000fe2000ff5e0ff */
[----:B------:R-:W-:-:S04]  /*11f30*/  IMAD.WIDE.U32 R8, R9, 0x1c, R4 ;  /* 0x0000001c09087825 */ /* 0x000fc800078e0004 */
[----:B------:R-:W-:Y:S02]  /*11f40*/  VIADD R9, R9, UR13 ;  /* 0x0000000d09097c36 */ /* 0x000fe40008000000 */
[----:B--2---:R-:W-:-:S04]  /*11f50*/  FMUL R7, R10, UR23 ;  /* 0x000000170a077c20 */ /* 0x004fc80008400000 */
[----:B------:R-:W-:-:S05]  /*11f60*/  FFMA R11, R52, UR22, R7 ;  /* 0x00000016340b7c23 */ /* 0x000fca0008000007 */
[----:B------:R0:W-:Y:S01]  /*11f70*/  @P4 STG.E desc[UR18][R8.64+0x200], R11 ;  /* 0x0002000b08004986 */ /* 0x0001e2000c101912 */
[----:B------:R-:W-:Y:S05]  /*11f80*/  @!P3 BRA `(.L_x_260) ;  /* 0x000000000008b947 */ /* 0x000fea0003800000 */
[----:B---34-:R-:W2:Y:S04]  /*11f90*/  LDL.64 R14, [R1+0x20] ;  /* 0x00002000010e7983 */ /* 0x018ea80000100a00 */
[----:B--2---:R2:W5:Y:S02]  /*11fa0*/  LDG.E.LTC128B R10, desc[UR18][R14.64+0x200] ;  /* 0x000200120e0a7981 */ /* 0x004564000c1e1920 */
.L_x_260:
[----:B------:R-:W-:Y:S05]  /*11fb0*/  BSYNC B1 ;  /* 0x0000000000017941 */ /* 0x000fea0003800000 */
.L_x_259:
        /* <DEDUP_REMOVED lines=8> */
.L_x_262:
[----:B------:R-:W-:Y:S05]  /*12040*/  BSYNC B1 ;  /* 0x0000000000017941 */ /* 0x000fea0003800000 */
.L_x_261:
        /* <DEDUP_REMOVED lines=9> */
.L_x_264:
[----:B------:R-:W-:Y:S05]  /*120e0*/  BSYNC B1 ;  /* 0x0000000000017941 */ /* 0x000fea0003800000 */
.L_x_263:
        /* <DEDUP_REMOVED lines=17> */
.L_x_266:
[----:B------:R-:W-:Y:S05]  /*12200*/  BSYNC B1 ;  /* 0x0000000000017941 */ /* 0x000fea0003800000 */
.L_x_265:
        /* <DEDUP_REMOVED lines=8> */
.L_x_268:
[----:B------:R-:W-:Y:S05]  /*12290*/  BSYNC B1 ;  /* 0x0000000000017941 */ /* 0x000fea0003800000 */
.L_x_267:
        /* <DEDUP_REMOVED lines=9> */
.L_x_270:
[----:B------:R-:W-:Y:S05]  /*12330*/  BSYNC B1 ;  /* 0x0000000000017941 */ /* 0x000fea0003800000 */
.L_x_269:
        /* <DEDUP_REMOVED lines=9> */
[----:B------:R-:W-:-:S05]  /*123d0*/  IMAD.WIDE.U32 R8, R9, 0x1c, R4 ;  /* 0x0000001c09087825 */ /* 0x000fca00078e0004 */
[----:B------:R-:W-:Y:S01]  /*123e0*/  IADD3 R9, R9, UR13, RZ ;  /* 0x0000000d09097c10 */ /* 0x000fe2000fffe0ff */
[----:B--2---:R-:W-:-:S04]  /*123f0*/  FMUL R7, R10, UR23 ;  /* 0x000000170a077c20 */ /* 0x004fc80008400000 */
[----:B------:R-:W-:-:S05]  /*12400*/  FFMA R11, R60, UR22, R7 ;  /* 0x000000163c0b7c23 */ /* 0x000fca0008000007 */
[----:B------:R0:W-:Y:S01]  /*12410*/  @P4 STG.E desc[UR18][R8.64+0x200], R11 ;  /* 0x0002000b08004986 */ /* 0x0001e2000c101912 */
[----:B------:R-:W-:Y:S05]  /*12420*/  @!P3 BRA `(.L_x_272) ;  /* 0x000000000008b947 */ /* 0x000fea0003800000 */
[----:B---34-:R-:W2:Y:S04]  /*12430*/  LDL.64 R14, [R1] ;  /* 0x00000000010e7983 */ /* 0x018ea80000100a00 */
[----:B--2---:R2:W5:Y:S02]  /*12440*/  LDG.E.LTC128B R10, desc[UR18][R14.64+0x200] ;  /* 0x000200120e0a7981 */ /* 0x004564000c1e1920 */
.L_x_272:
[----:B------:R-:W-:Y:S05]  /*12450*/  BSYNC B1 ;  /* 0x0000000000017941 */ /* 0x000fea0003800000 */
.L_x_271:
        /* <DEDUP_REMOVED lines=8> */
.L_x_274:
[----:B------:R-:W-:Y:S05]  /*124e0*/  BSYNC B1 ;  /* 0x0000000000017941 */ /* 0x000fea0003800000 */
.L_x_273:
[----:B-----5:R-:W-:Y:S01]  /*124f0*/  FMUL R5, R10, UR23 ;  /* 0x000000170a057c20 */ /* 0x020fe20008400000 */
[C---:B------:R-:W-:Y:S01]  /*12500*/  ISETP.GT.AND P2, PT, R0.reuse, 0x49, P1 ;  /* 0x000000490000780c */ /* 0x040fe20000f44270 */
[----:B------:R-:W-:Y:S01]  /*12510*/  BSSY B1, `(.L_x_275) ;  /* 0x0000007000017945 */ /* 0x000fe20003800000 */
[----:B------:R-:W-:Y:S01]  /*12520*/  ISETP.GT.AND P3, PT, R0, 0x50, P0 ;  /* 0x000000500000780c */ /* 0x000fe20000764270 */
[----:B------:R-:W-:-:S05]  /*12530*/  FFMA R5, R62, UR22, R5 ;  /* 0x000000163e057c23 */ /* 0x000fca0008000005 */
[----:B------:R0:W-:Y:S05]  /*12540*/  @P4 STG.E desc[UR18][R8.64+0x220], R5 ;  /* 0x0002200508004986 */ /* 0x0001ea000c101912 */
[----:B------:R-:W-:Y:S05]  /*12550*/  @!P2 BRA `(.L_x_276) ;  /* 0x000000000008a947 */ /* 0x000fea0003800000 */
[----:B0-----:R-:W2:Y:S04]  /*12560*/  LDL.LU.64 R12, [R1] ;  /* 0x00000000010c7983 */ /* 0x001ea80000300a00 */
[----:B--2---:R0:W5:Y:S02]  /*12570*/  LDG.E.LTC128B R10, desc[UR18][R12.64+0x220] ;  /* 0x000220120c0a7981 */ /* 0x004164000c1e1920 */
.L_x_276:
[----:B------:R-:W-:Y:S05]  /*12580*/  BSYNC B1 ;  /* 0x0000000000017941 */ /* 0x000fea0003800000 */
.L_x_275:
[----:B-----5:R-:W-:-:S04]  /*12590*/  FMUL R4, R10, UR23 ;  /* 0x000000170a047c20 */ /* 0x020fc80008400000 */
[----:B------:R-:W-:-:S05]  /*125a0*/  FFMA R63, R63, UR22, R4 ;  /* 0x000000163f3f7c23 */ /* 0x000fca0008000004 */
[----:B------:R1:W-:Y:S04]  /*125b0*/  @P2 STG.E desc[UR18][R6.64+0x220], R63 ;  /* 0x0002203f06002986 */ /* 0x0003e8000c101912 */
[----:B------:R-:W2:Y:S01]  /*125c0*/  @P3 LDG.E.LTC128B R10, desc[UR18][R236.64+0x200] ;  /* 0x00020012ec0a3981 */ /* 0x000ea2000c1e1920 */
[----:B0-----:R-:W-:Y:S01]  /*125d0*/  IMAD.U32 R9, RZ, RZ, UR28 ;  /* 0x0000001cff097e24 */ /* 0x001fe2000f8e00ff */
        /* <DEDUP_REMOVED lines=9> */
[----:B------:R0:W5:Y:S02]  /*12670*/  LDG.E.LTC128B R10, desc[UR18][R234.64+0x200] ;  /* 0x00020012ea0a7981 */ /* 0x000164000c1e1920 */
.L_x_278:
[----:B------:R-:W-:Y:S05]  /*12680*/  BSYNC B1 ;  /* 0x0000000000017941 */ /* 0x000fea0003800000 */
.L_x_277:
[----:B-1---5:R-:W-:Y:S01]  /*12690*/  FMUL R6, R10, UR23 ;  /* 0x000000170a067c20 */ /* 0x022fe20008400000 */
[----:B------:R-:W-:Y:S01]  /*126a0*/  IADD3.X R5, R7, UR10, RZ, P2, !PT ;  /* 0x0000000a07057c10 */ /* 0x000fe200097fe4ff */
[----:B------:R-:W-:Y:S01]  /*126b0*/  BSSY B1, `(.L_x_279) ;  /* 0x0000006000017945 */ /* 0x000fe20003800000 */
[----:B------:R-:W-:Y:S01]  /*126c0*/  ISETP.GT.AND P3, PT, R0, 0x50, P1 ;  /* 0x000000500000780c */ /* 0x000fe20000f64270 */
[----:B------:R-:W-:-:S05]  /*126d0*/  FFMA R65, R65, UR22, R6 ;  /* 0x0000001641417c23 */ /* 0x000fca0008000006 */
[----:B------:R1:W-:Y:S07]  /*126e0*/  @P4 STG.E desc[UR18][R4.64+0x200], R65 ;  /* 0x0002004104004986 */ /* 0x0003ee000c101912 */
[----:B------:R-:W-:Y:S05]  /*126f0*/  @!P3 BRA `(.L_x_280) ;  /* 0x000000000004b947 */ /* 0x000fea0003800000 */
[----:B------:R2:W5:Y:S02]  /*12700*/  LDG.E.LTC128B R10, desc[UR18][R236.64+0x220] ;  /* 0x00022012ec0a7981 */ /* 0x000564000c1e1920 */
.L_x_280:
[----:B------:R-:W-:Y:S05]  /*12710*/  BSYNC B1 ;  /* 0x0000000000017941 */ /* 0x000fea0003800000 */
.L_x_279:
[----:B-----5:R-:W-:Y:S01]  /*12720*/  FMUL R7, R10, UR23 ;  /* 0x000000170a077c20 */ /* 0x020fe20008400000 */
[C---:B------:R-:W-:Y:S01]  /*12730*/  ISETP.GT.AND P2, PT, R0.reuse, 0x51, P1 ;  /* 0x000000510000780c */ /* 0x040fe20000f44270 */
[----:B------:R-:W-:Y:S01]  /*12740*/  BSSY B1, `(.L_x_281) ;  /* 0x0000006000017945 */ /* 0x000fe20003800000 */
[----:B------:R-:W-:Y:S01]  /*12750*/  ISETP.GT.AND P4, PT, R0, 0x58, P0 ;  /* 0x000000580000780c */ /* 0x000fe20000784270 */
[----:B------:R-:W-:-:S05]  /*12760*/  FFMA R7, R66, UR22, R7 ;  /* 0x0000001642077c23 */ /* 0x000fca0008000007 */
[----:B------:R0:W-:Y:S05]  /*12770*/  @P3 STG.E desc[UR18][R8.64+0x220], R7 ;  /* 0x0002200708003986 */ /* 0x0001ea000c101912 */
[----:B------:R-:W-:Y:S05]  /*12780*/  @!P2 BRA `(.L_x_282) ;  /* 0x000000000004a947 */ /* 0x000fea0003800000 */
[----:B------:R0:W5:Y:S02]  /*12790*/  LDG.E.LTC128B R10, desc[UR18][R234.64+0x220] ;  /* 0x00022012ea0a7981 */ /* 0x000164000c1e1920 */
.L_x_282:
[----:B------:R-:W-:Y:S05]  /*127a0*/  BSYNC B1 ;  /* 0x0000000000017941 */ /* 0x000fea0003800000 */
.L_x_281:
[----:B-----5:R-:W-:-:S04]  /*127b0*/  FMUL R6, R10, UR23 ;  /* 0x000000170a067c20 */ /* 0x020fc80008400000 */
[----:B------:R-:W-:-:S05]  /*127c0*/  FFMA R67, R67, UR22, R6 ;  /* 0x0000001643437c23 */ /* 0x000fca0008000006 */
[----:B------:R1:W-:Y:S04]  /*127d0*/  @P2 STG.E desc[UR18][R4.64+0x220], R67 ;  /* 0x0002204304002986 */ /* 0x0003e8000c101912 */
[----:B------:R-:W2:Y:S01]  /*127e0*/  @P4 LDG.E.LTC128B R10, desc[UR18][R232.64+0x200] ;  /* 0x00020012e80a4981 */ /* 0x000ea2000c1e1920 */
[----:B0-----:R-:W-:Y:S01]  /*127f0*/  MOV R7, UR28 ;  /* 0x0000001c00077c02 */ /* 0x001fe20008000f00 */
        /* <DEDUP_REMOVED lines=10> */
.L_x_284:
[----:B------:R-:W-:Y:S05]  /*128a0*/  BSYNC B1 ;  /* 0x0000000000017941 */ /* 0x000fea0003800000 */
.L_x_283:
        /* <DEDUP_REMOVED lines=8> */
.L_x_286:
[----:B------:R-:W-:Y:S05]  /*12930*/  BSYNC B1 ;  /* 0x0000000000017941 */ /* 0x000fea0003800000 */
.L_x_285:
        /* <DEDUP_REMOVED lines=8> */
.L_x_288:
[----:B------:R-:W-:Y:S05]  /*129c0*/  BSYNC B1 ;  /* 0x0000000000017941 */ /* 0x000fea0003800000 */
.L_x_287:
        /* <DEDUP_REMOVED lines=14> */
[----:B------:R0:W5:Y:S02]  /*12ab0*/  LDG.E.LTC128B R10, desc[UR18][R20.64+0x200] ;  /* 0x00020012140a7981 */ /* 0x000164000c1e1920 */
.L_x_290:
[----:B------:R-:W-:Y:S05]  /*12ac0*/  BSYNC B1 ;  /* 0x0000000000017941 */ /* 0x000fea0003800000 */
.L_x_289:
        /* <DEDUP_REMOVED lines=8> */
.L_x_292:
[----:B------:R-:W-:Y:S05]  /*12b50*/  BSYNC B1 ;  /* 0x0000000000017941 */ /* 0x000fea0003800000 */
.L_x_291:
        /* <DEDUP_REMOVED lines=8> */
.L_x_294:
[----:B------:R-:W-:Y:S05]  /*12be0*/  BSYNC B1 ;  /* 0x0000000000017941 */ /* 0x000fea0003800000 */
.L_x_293:
[----:B0----5:R-:W-:-:S04]  /*12bf0*/  FMUL R4, R10, UR23 ;  /* 0x000000170a047c20 */ /* 0x021fc80008400000 */
[----:B------:R-:W-:-:S05]  /*12c00*/  FFMA R75, R75, UR22, R4 ;  /* 0x000000164b4b7c23 */ /* 0x000fca0008000004 */
[----:B------:R0:W-:Y:S04]  /*12c10*/  @P2 STG.E desc[UR18][R6.64+0x220], R75 ;  /* 0x0002204b06002986 */ /* 0x0001e8000c101912 */
[----:B------:R-:W2:Y:S01]  /*12c20*/  @P4 LDG.E.LTC128B R10, desc[UR18][R152.64+0x200] ;  /* 0x00020012980a4981 */ /* 0x000ea2000c1e1920 */
        /* <DEDUP_REMOVED lines=11> */
.L_x_296:
[----:B------:R-:W-:Y:S05]  /*12ce0*/  BSYNC B1 ;  /* 0x0000000000017941 */ /* 0x000fea0003800000 */
.L_x_295:
        /* <DEDUP_REMOVED lines=8> */
.L_x_298:
[----:B------:R-:W-:Y:S05]  /*12d70*/  BSYNC B1 ;  /* 0x0000000000017941 */ /* 0x000fea0003800000 */
.L_x_297:
        /* <DEDUP_REMOVED lines=8> */
.L_x_300:
[----:B------:R-:W-:Y:S05]  /*12e00*/  BSYNC B1 ;  /* 0x0000000000017941 */ /* 0x000fea0003800000 */
.L_x_299:
[----:B0----5:R-:W-:-:S04]  /*12e10*/  FMUL R4, R10, UR23 ;  /* 0x000000170a047c20 */ /* 0x021fc80008400000 */
[----:B------:R-:W-:-:S05]  /*12e20*/  FFMA R79, R79, UR22, R4 ;  /* 0x000000164f4f7c23 */ /* 0x000fca0008000004 */
[----:B------:R0:W-:Y:S04]  /*12e30*/  @P2 STG.E desc[UR18][R8.64+0x220], R79 ;  /* 0x0002204f08002986 */ /* 0x0001e8000c101912 */
[----:B------:R-:W2:Y:S01]  /*12e40*/  @P3 LDG.E.LTC128B R10, desc[UR18][R156.64+0x200] ;  /* 0x000200129c0a3981 */ /* 0x000ea2000c1e1920 */
        /* <DEDUP_REMOVED lines=11> */
.L_x_302:
[----:B------:R-:W-:Y:S05]  /*12f00*/  BSYNC B1 ;  /* 0x0000000000017941 */ /* 0x000fea0003800000 */
.L_x_301:
        /* <DEDUP_REMOVED lines=8> */
.L_x_304:
[----:B------:R-:W-:Y:S05]  /*12f90*/  BSYNC B1 ;  /* 0x0000000000017941 */ /* 0x000fea0003800000 */
.L_x_303:
        /* <DEDUP_REMOVED lines=8> */
.L_x_306:
[----:B------:R-:W-:Y:S05]  /*13020*/  BSYNC B1 ;  /* 0x0000000000017941 */ /* 0x000fea0003800000 */
.L_x_305:
        /* <DEDUP_REMOVED lines=15> */
.L_x_308:
[----:B------:R-:W-:Y:S05]  /*13120*/  BSYNC B1 ;  /* 0x0000000000017941 */ /* 0x000fea0003800000 */
.L_x_307:
        /* <DEDUP_REMOVED lines=8> */
.L_x_310:
[----:B------:R-:W-:Y:S05]  /*131b0*/  BSYNC B1 ;  /* 0x0000000000017941 */ /* 0x000fea0003800000 */
.L_x_309:
        /* <DEDUP_REMOVED lines=8> */
.L_x_312:
[----:B------:R-:W-:Y:S05]  /*13240*/  BSYNC B1 ;  /* 0x0000000000017941 */ /* 0x000fea0003800000 */
.L_x_311:
        /* <DEDUP_REMOVED lines=15> */
.L_x_314:
[----:B------:R-:W-:Y:S05]  /*13340*/  BSYNC B1 ;  /* 0x0000000000017941 */ /* 0x000fea0003800000 */
.L_x_313:
        /* <DEDUP_REMOVED lines=8> */
.L_x_316:
[----:B------:R-:W-:Y:S05]  /*133d0*/  BSYNC B1 ;  /* 0x0000000000017941 */ /* 0x000fea0003800000 */
.L_x_315:
        /* <DEDUP_REMOVED lines=8> */
.L_x_318:
[----:B------:R-:W-:Y:S05]  /*13460*/  BSYNC B1 ;  /* 0x0000000000017941 */ /* 0x000fea0003800000 */
.L_x_317:
        /* <DEDUP_REMOVED lines=15> */
.L_x_320:
[----:B------:R-:W-:Y:S05]  /*13560*/  BSYNC B1 ;  /* 0x0000000000017941 */ /* 0x000fea0003800000 */
.L_x_319:
        /* <DEDUP_REMOVED lines=8> */
.L_x_322:
[----:B------:R-:W-:Y:S05]  /*135f0*/  BSYNC B1 ;  /* 0x0000000000017941 */ /* 0x000fea0003800000 */
.L_x_321:
        /* <DEDUP_REMOVED lines=8> */
.L_x_324:
[----:B------:R-:W-:Y:S05]  /*13680*/  BSYNC B1 ;  /* 0x0000000000017941 */ /* 0x000fea0003800000 */
.L_x_323:
        /* <DEDUP_REMOVED lines=15> */
.L_x_326:
[----:B------:R-:W-:Y:S05]  /*13780*/  BSYNC B1 ;  /* 0x0000000000017941 */ /* 0x000fea0003800000 */
.L_x_325:
        /* <DEDUP_REMOVED lines=8> */
.L_x_328:
[----:B------:R-:W-:Y:S05]  /*13810*/  BSYNC B1 ;  /* 0x0000000000017941 */ /* 0x000fea0003800000 */
.L_x_327:
        /* <DEDUP_REMOVED lines=8> */
.L_x_330:
[----:B------:R-:W-:Y:S05]  /*138a0*/  BSYNC B1 ;  /* 0x0000000000017941 */ /* 0x000fea0003800000 */
.L_x_329:
        /* <DEDUP_REMOVED lines=15> */
.L_x_332:
[----:B------:R-:W-:Y:S05]  /*139a0*/  BSYNC B1 ;  /* 0x0000000000017941 */ /* 0x000fea0003800000 */
.L_x_331:
        /* <DEDUP_REMOVED lines=8> */
.L_x_334:
[----:B------:R-:W-:Y:S05]  /*13a30*/  BSYNC B1 ;  /* 0x0000000000017941 */ /* 0x000fea0003800000 */
.L_x_333:
        /* <DEDUP_REMOVED lines=8> */
.L_x_336:
[----:B------:R-:W-:Y:S05]  /*13ac0*/  BSYNC B1 ;  /* 0x0000000000017941 */ /* 0x000fea0003800000 */
.L_x_335:
        /* <DEDUP_REMOVED lines=15> */
.L_x_338:
[----:B------:R-:W-:Y:S05]  /*13bc0*/  BSYNC B1 ;  /* 0x0000000000017941 */ /* 0x000fea0003800000 */
.L_x_337:
        /* <DEDUP_REMOVED lines=8> */
.L_x_340:
[----:B------:R-:W-:Y:S05]  /*13c50*/  BSYNC B1 ;  /* 0x0000000000017941 */ /* 0x000fea0003800000 */
.L_x_339:
        /* <DEDUP_REMOVED lines=8> */
.L_x_342:
[----:B------:R-:W-:Y:S05]  /*13ce0*/  BSYNC B1 ;  /* 0x0000000000017941 */ /* 0x000fea0003800000 */
.L_x_341:
        /* <DEDUP_REMOVED lines=15> */
.L_x_344:
[----:B------:R-:W-:Y:S05]  /*13de0*/  BSYNC B1 ;  /* 0x0000000000017941 */ /* 0x000fea0003800000 */
.L_x_343:
        /* <DEDUP_REMOVED lines=8> */
.L_x_346:
[----:B------:R-:W-:Y:S05]  /*13e70*/  BSYNC B1 ;  /* 0x0000000000017941 */ /* 0x000fea0003800000 */
.L_x_345:
        /* <DEDUP_REMOVED lines=8> */
.L_x_348:
[----:B------:R-:W-:Y:S05]  /*13f00*/  BSYNC B1 ;  /* 0x0000000000017941 */ /* 0x000fea0003800000 */
.L_x_347:
        /* <DEDUP_REMOVED lines=15> */
.L_x_350:
[----:B------:R-:W-:Y:S05]  /*14000*/  BSYNC B1 ;  /* 0x0000000000017941 */ /* 0x000fea0003800000 */
.L_x_349:
        /* <DEDUP_REMOVED lines=8> */
.L_x_352:
[----:B------:R-:W-:Y:S05]  /*14090*/  BSYNC B1 ;  /* 0x0000000000017941 */ /* 0x000fea0003800000 */
.L_x_351:
        /* <DEDUP_REMOVED lines=8> */
.L_x_354:
[----:B------:R-:W-:Y:S05]  /*14120*/  BSYNC B1 ;  /* 0x0000000000017941 */ /* 0x000fea0003800000 */
.L_x_353:
        /* <DEDUP_REMOVED lines=15> */
.L_x_356:
[----:B------:R-:W-:Y:S05]  /*14220*/  BSYNC B1 ;  /* 0x0000000000017941 */ /* 0x000fea0003800000 */
.L_x_355:
        /* <DEDUP_REMOVED lines=8> */
.L_x_358:
[----:B------:R-:W-:Y:S05]  /*142b0*/  BSYNC B1 ;  /* 0x0000000000017941 */ /* 0x000fea0003800000 */
.L_x_357:
        /* <DEDUP_REMOVED lines=8> */
.L_x_360:
[----:B------:R-:W-:Y:S05]  /*14340*/  BSYNC B1 ;  /* 0x0000000000017941 */ /* 0x000fea0003800000 */
.L_x_359:
        /* <DEDUP_REMOVED lines=15> */
.L_x_362:
[----:B------:R-:W-:Y:S05]  /*14440*/  BSYNC B1 ;  /* 0x0000000000017941 */ /* 0x000fea0003800000 */
.L_x_361:
        /* <DEDUP_REMOVED lines=8> */
.L_x_364:
[----:B------:R-:W-:Y:S05]  /*144d0*/  BSYNC B1 ;  /* 0x0000000000017941 */ /* 0x000fea0003800000 */
.L_x_363:
        /* <DEDUP_REMOVED lines=8> */
.L_x_366:
[----:B------:R-:W-:Y:S05]  /*14560*/  BSYNC B1 ;  /* 0x0000000000017941 */ /* 0x000fea0003800000 */
.L_x_365:
        /* <DEDUP_REMOVED lines=15> */
.L_x_368:
[----:B------:R-:W-:Y:S05]  /*14660*/  BSYNC B1 ;  /* 0x0000000000017941 */ /* 0x000fea0003800000 */
.L_x_367:
        /* <DEDUP_REMOVED lines=8> */
.L_x_370:
[----:B------:R-:W-:Y:S05]  /*146f0*/  BSYNC B1 ;  /* 0x0000000000017941 */ /* 0x000fea0003800000 */
.L_x_369:
        /* <DEDUP_REMOVED lines=8> */
.L_x_372:
[----:B------:R-:W-:Y:S05]  /*14780*/  BSYNC B1 ;  /* 0x0000000000017941 */ /* 0x000fea0003800000 */
.L_x_371:
        /* <DEDUP_REMOVED lines=15> */
.L_x_374:
[----:B------:R-:W-:Y:S05]  /*14880*/  BSYNC B1 ;  /* 0x0000000000017941 */ /* 0x000fea0003800000 */
.L_x_373:
        /* <DEDUP_REMOVED lines=8> */
.L_x_376:
[----:B------:R-:W-:Y:S05]  /*14910*/  BSYNC B1 ;  /* 0x0000000000017941 */ /* 0x000fea0003800000 */
.L_x_375:
        /* <DEDUP_REMOVED lines=8> */
.L_x_378:
[----:B------:R-:W-:Y:S05]  /*149a0*/  BSYNC B1 ;  /* 0x0000000000017941 */ /* 0x000fea0003800000 */
.L_x_377:
        /* <DEDUP_REMOVED lines=15> */
.L_x_380:
[----:B------:R-:W-:Y:S05]  /*14aa0*/  BSYNC B1 ;  /* 0x0000000000017941 */ /* 0x000fea0003800000 */
.L_x_379:
        /* <DEDUP_REMOVED lines=8> */
.L_x_382:
[----:B------:R-:W-:Y:S05]  /*14b30*/  BSYNC B1 ;  /* 0x0000000000017941 */ /* 0x000fea0003800000 */
.L_x_381:
        /* <DEDUP_REMOVED lines=8> */
.L_x_384:
[----:B------:R-:W-:Y:S05]  /*14bc0*/  BSYNC B1 ;  /* 0x0000000000017941 */ /* 0x000fea0003800000 */
.L_x_383:
        /* <DEDUP_REMOVED lines=15> */
.L_x_386:
[----:B------:R-:W-:Y:S05]  /*14cc0*/  BSYNC B1 ;  /* 0x0000000000017941 */ /* 0x000fea0003800000 */
.L_x_385:
        /* <DEDUP_REMOVED lines=8> */
.L_x_388:
[----:B------:R-:W-:Y:S05]  /*14d50*/  BSYNC B1 ;  /* 0x0000000000017941 */ /* 0x000fea0003800000 */
.L_x_387:
        /* <DEDUP_REMOVED lines=8> */
.L_x_390:
[----:B------:R-:W-:Y:S05]  /*14de0*/  BSYNC B1 ;  /* 0x0000000000017941 */ /* 0x000fea0003800000 */
.L_x_389:
        /* <DEDUP_REMOVED lines=15> */
.L_x_392:
[----:B------:R-:W-:Y:S05]  /*14ee0*/  BSYNC B1 ;  /* 0x0000000000017941 */ /* 0x000fea0003800000 */
.L_x_391:
        /* <DEDUP_REMOVED lines=8> */
.L_x_394:
[----:B------:R-:W-:Y:S05]  /*14f70*/  BSYNC B1 ;  /* 0x0000000000017941 */ /* 0x000fea0003800000 */
.L_x_393:
        /* <DEDUP_REMOVED lines=8> */
.L_x_396:
[----:B------:R-:W-:Y:S05]  /*15000*/  BSYNC B1 ;  /* 0x0000000000017941 */ /* 0x000fea0003800000 */
.L_x_395:
        /* <DEDUP_REMOVED lines=15> */
.L_x_398:
[----:B------:R-:W-:Y:S05]  /*15100*/  BSYNC B1 ;  /* 0x0000000000017941 */ /* 0x000fea0003800000 */
.L_x_397:
        /* <DEDUP_REMOVED lines=8> */
.L_x_400:
[----:B------:R-:W-:Y:S05]  /*15190*/  BSYNC B1 ;  /* 0x0000000000017941 */ /* 0x000fea0003800000 */
.L_x_399:
        /* <DEDUP_REMOVED lines=8> */
.L_x_402:
[----:B------:R-:W-:Y:S05]  /*15220*/  BSYNC B1 ;  /* 0x0000000000017941 */ /* 0x000fea0003800000 */
.L_x_401:
        /* <DEDUP_REMOVED lines=15> */
.L_x_404:
[----:B------:R-:W-:Y:S05]  /*15320*/  BSYNC B1 ;  /* 0x0000000000017941 */ /* 0x000fea0003800000 */
.L_x_403:
        /* <DEDUP_REMOVED lines=8> */
.L_x_406:
[----:B------:R-:W-:Y:S05]  /*153b0*/  BSYNC B1 ;  /* 0x0000000000017941 */ /* 0x000fea0003800000 */
.L_x_405:
[----:B-----5:R-:W-:Y:S01]  /*153c0*/  FMUL R7, R10, UR23 ;  /* 0x000000170a077c20 */ /* 0x020fe20008400000 */
[----:B------:R-:W-:Y:S01]  /*153d0*/  ISETP.GT.AND P1, PT, R0, 0xf9, P1 ;  /* 0x000000f90000780c */ /* 0x000fe20000f24270 */
[----:B------:R-:W-:Y:S02]  /*153e0*/  BSSY B1, `(.L_x_407) ;  /* 0x0000005000017945 */ /* 0x000fe40003800000 */
[----:B------:R-:W-:-:S05]  /*153f0*/  FFMA R7, R150, UR22, R7 ;  /* 0x0000001696077c23 */ /* 0x000fca0008000007 */
[----:B------:R0:W-:Y:S05]  /*15400*/  @P3 STG.E desc[UR18][R4.64+0x220], R7 ;  /* 0x0002200704003986 */ /* 0x0001ea000c101912 */
[----:B------:R-:W-:Y:S05]  /*15410*/  @!P1 BRA `(.L_x_408) ;  /* 0x0000000000049947 */ /* 0x000fea0003800000 */
[----:B------:R0:W5:Y:S02]  /*15420*/  LDG.E.LTC128B R10, desc[UR18][R2.64+0x220] ;  /* 0x00022012020a7981 */ /* 0x000164000c1e1920 */
.L_x_408:
[----:B------:R-:W-:Y:S05]  /*15430*/  BSYNC B1 ;  /* 0x0000000000017941 */ /* 0x000fea0003800000 */
.L_x_407:
[----:B-----5:R-:W-:-:S04]  /*15440*/  FMUL R10, R10, UR23 ;  /* 0x000000170a0a7c20 */ /* 0x020fc80008400000 */
[----:B------:R-:W-:Y:S01]  /*15450*/  FFMA R151, R151, UR22, R10 ;  /* 0x0000001697977c23 */ /* 0x000fe2000800000a */
[----:B------:R-:W-:Y:S06]  /*15460*/  @!P1 BRA `(.L_x_409) ;  /* 0x0000004c00949947 */ /* 0x000fec0003800000 */
[----:B------:R0:W-:Y:S01]  /*15470*/  STG.E desc[UR18][R8.64+0x220], R151 ;  /* 0x0002209708007986 */ /* 0x0001e2000c101912 */
[----:B------:R-:W-:Y:S05]  /*15480*/  BRA `(.L_x_409) ;  /* 0x0000004c008c7947 */ /* 0x000fea0003800000 */
.L_x_26:
[----:B------:R-:W3:Y:S01]  /*15490*/  LDL.LU R2, [R1] ;  /* 0x0000000001027983 */ /* 0x000ee20000300800 */
[----:B------:R-:W-:-:S03]  /*154a0*/  ULDC.64 UR8, c[0x0][0x6c0] ;  /* 0x0001b00000087ab9 */ /* 0x000fc60000000a00 */
[----:B0-----:R-:W4:Y:S04]  /*154b0*/  LDL.LU R6, [R1+0x4] ;  /* 0x0000040001067983 */ /* 0x001f280000300800 */
[----:B------:R-:W5:Y:S04]  /*154c0*/  LDL.LU R7, [R1+0x8] ;  /* 0x0000080001077983 */ /* 0x000f680000300800 */
[----:B------:R-:W2:Y:S04]  /*154d0*/  LDL.LU R8, [R1+0xc] ;  /* 0x00000c0001087983 */ /* 0x000ea80000300800 */
        /* <DEDUP_REMOVED lines=56> */
[----:B------:R-:W2:Y:S01]  /*15860*/  LDL.LU R191, [R1+0x178] ;  /* 0x0001780001bf7983 */ /* 0x000ea20000300800 */
[----:B------:R-:W-:-:S03]  /*15870*/  LEA R4, P1, R12, UR8, 0x2 ;  /* 0x000000080c047c11 */ /* 0x000fc6000f8210ff */
[----:B------:R-:W2:Y:S04]  /*15880*/  LDL.LU R190, [R1+0x17c] ;  /* 0x00017c0001be7983 */ /* 0x000ea80000300800 */
[----:B------:R-:W2:Y:S04]  /*15890*/  LDL.LU R189, [R1+0x180] ;  /* 0x0001800001bd7983 */ /* 0x000ea80000300800 */
[----:B------:R-:W2:Y:S04]  /*158a0*/  LDL.LU R188, [R1+0x184] ;  /* 0x0001840001bc7983 */ /* 0x000ea80000300800 */
[----:B------:R-:W2:Y:S01]  /*158b0*/  LDL.LU R187, [R1+0x188] ;  /* 0x0001880001bb7983 */ /* 0x000ea20000300800 */
[----:B------:R-:W-:-:S03]  /*158c0*/  LEA.HI.X R5, R12, UR9, R18, 0x2, P1 ;  /* 0x000000090c057c11 */ /* 0x000fc600088f1412 */
        /* <DEDUP_REMOVED lines=8> */
[----:B------:R-:W-:-:S03]  /*15950*/  USHF.L.U64.HI UR8, UR28, 0x2, UR29 ;  /* 0x000000021c087899 */ /* 0x000fc6000801021d */
[----:B------:R-:W2:Y:S04]  /*15960*/  LDL.LU R180, [R1+0x1ac] ;  /* 0x0001ac0001b47983 */ /* 0x000ea80000300800 */
[----:B------:R-:W2:Y:S01]  /*15970*/  LDL.LU R179, [R1+0x1b0] ;  /* 0x0001b00001b37983 */ /* 0x000ea20000300800 */
[----:B---3--:R-:W-:-:S03]  /*15980*/  FMUL R2, R2, UR22 ;  /* 0x0000001602027c20 */ /* 0x008fc60008400000 */
[----:B------:R-:W3:Y:S04]  /*15990*/  LDL.LU R178, [R1+0x1b4] ;  /* 0x0001b40001b27983 */ /* 0x000ee80000300800 */
[----:B------:R0:W-:Y:S01]  /*159a0*/  @P0 STG.E desc[UR18][R4.64], R2 ;  /* 0x0000000204000986 */ /* 0x0001e2000c101912 */
[----:B------:R-:W-:-:S03]  /*159b0*/  ISETP.GT.AND P3, PT, R231, 0x8, PT ;  /* 0x00000008e700780c */ /* 0x000fc60003f64270 */
[----:B------:R-:W3:Y:S04]  /*159c0*/  LDL.LU R177, [R1+0x1b8] ;  /* 0x0001b80001b17983 */ /* 0x000ee80000300800 */
[----:B------:R-:W3:Y:S01]  /*159d0*/  LDL.LU R176, [R1+0x1bc] ;  /* 0x0001bc0001b07983 */ /* 0x000ee20000300800 */
[----:B0-----:R-:W-:-:S03]  /*159e0*/  MOV R2, UR28 ;  /* 0x0000001c00027c02 */ /* 0x001fc60008000f00 */
[----:B------:R-:W3:Y:S01]  /*159f0*/  LDL.LU R175, [R1+0x1c0] ;  /* 0x0001c00001af7983 */ /* 0x000ee20000300800 */
[----:B------:R-:W-:-:S03]  /*15a00*/  LEA R2, P0, R2, R4, 0x2 ;  /* 0x0000000402027211 */ /* 0x000fc600078010ff */
[----:B------:R-:W3:Y:S01]  /*15a10*/  LDL.LU R174, [R1+0x1c4] ;  /* 0x0001c40001ae7983 */ /* 0x000ee20000300800 */
[----:B------:R-:W-:-:S03]  /*15a20*/  ISETP.GT.AND P1, PT, R0, 0x1, P2 ;  /* 0x000000010000780c */ /* 0x000fc60001724270 */
[----:B------:R-:W3:Y:S01]  /*15a30*/  LDL.LU R173, [R1+0x1c8] ;  /* 0x0001c80001ad7983 */ /* 0x000ee20000300800 */
[----:B------:R-:W-:-:S03]  /*15a40*/  IADD3.X R3, R5, UR8, RZ, P0, !PT ;  /* 0x0000000805037c10 */ /* 0x000fc600087fe4ff */
[----:B------:R-:W3:Y:S01]  /*15a50*/  LDL.LU R172, [R1+0x1cc] ;  /* 0x0001cc0001ac7983 */ /* 0x000ee20000300800 */
[----:B------:R-:W-:-:S03]  /*15a60*/  ISETP.GT.AND P0, PT, R0, RZ, P3 ;  /* 0x000000ff0000720c */ /* 0x000fc60001f04270 */
[----:B------:R-:W3:Y:S04]  /*15a70*/  LDL.LU R171, [R1+0x1d0] ;  /* 0x0001d00001ab7983 */ /* 0x000ee80000300800 */
[----:B------:R-:W3:Y:S04]  /*15a80*/  LDL.LU R170, [R1+0x1d4] ;  /* 0x0001d40001aa7983 */ /* 0x000ee80000300800 */
[----:B------:R-:W3:Y:S04]  /*15a90*/  LDL.LU R169, [R1+0x1d8] ;  /* 0x0001d80001a97983 */ /* 0x000ee80000300800 */
[----:B------:R-:W3:Y:S04]  /*15aa0*/  LDL.LU R168, [R1+0x1dc] ;  /* 0x0001dc0001a87983 */ /* 0x000ee80000300800 */
[----:B------:R-:W3:Y:S01]  /*15ab0*/  LDL.LU R167, [R1+0x1e0] ;  /* 0x0001e00001a77983 */ /* 0x000ee20000300800 */
[----:B----4-:R-:W-:-:S03]  /*15ac0*/  FMUL R6, R6, UR22 ;  /* 0x0000001606067c20 */ /* 0x010fc60008400000 */
[----:B------:R-:W4:Y:S01]  /*15ad0*/  LDL.LU R166, [R1+0x1e4] ;  /* 0x0001e40001a67983 */ /* 0x000f220000300800 */
[----:B-----5:R-:W-:-:S03]  /*15ae0*/  FMUL R7, R7, UR22 ;  /* 0x0000001607077c20 */ /* 0x020fc60008400000 */
[----:B------:R-:W5:Y:S04]  /*15af0*/  LDL.LU R164, [R1+0x1e8] ;  /* 0x0001e80001a47983 */ /* 0x000f680000300800 */
[----:B------:R-:W5:Y:S04]  /*15b00*/  LDL.LU R162, [R1+0x1ec] ;  /* 0x0001ec0001a27983 */ /* 0x000f680000300800 */
[----:B------:R-:W5:Y:S04]  /*15b10*/  LDL.LU R158, [R1+0x1f0] ;  /* 0x0001f000019e7983 */ /* 0x000f680000300800 */
[----:B------:R-:W5:Y:S04]  /*15b20*/  LDL.LU R156, [R1+0x1f4] ;  /* 0x0001f400019c7983 */ /* 0x000f680000300800 */
[----:B------:R-:W5:Y:S04]  /*15b30*/  LDL.LU R154, [R1+0x1f8] ;  /* 0x0001f800019a7983 */ /* 0x000f680000300800 */
[----:B------:R-:W5:Y:S04]  /*15b40*/  LDL.LU R152, [R1+0x1fc] ;  /* 0x0001fc0001987983 */ /* 0x000f680000300800 */
[----:B------:R-:W3:Y:S04]  /*15b50*/  LDL.LU R12, [R1+0x6c] ;  /* 0x00006c00010c7983 */ /* 0x000ee80000300800 */
[----:B------:R-:W4:Y:S04]  /*15b60*/  LDL.LU R13, [R1+0x70] ;  /* 0x00007000010d7983 */ /* 0x000f280000300800 */
[----:B------:R2:W-:Y:S04]  /*15b70*/  @P1 STG.E desc[UR18][R2.64], R6 ;  /* 0x0000000602001986 */ /* 0x0005e8000c101912 */
[----:B------:R-:W5:Y:S01]  /*15b80*/  LDL.LU R18, [R1+0xc4] ;  /* 0x0000c40001127983 */ /* 0x000f620000300800 */
[----:B------:R-:W-:-:S03]  /*15b90*/  ISETP.GT.AND P1, PT, R0, 0x1, P3 ;  /* 0x000000010000780c */ /* 0x000fc60001f24270 */
[----:B------:R0:W-:Y:S01]  /*15ba0*/  @P0 STG.E desc[UR18][R4.64+0x20], R7 ;  /* 0x0000200704000986 */ /* 0x0001e2000c101912 */
[----:B------:R-:W-:Y:S01]  /*15bb0*/  UIMAD UR8, UR29, 0x1c, URZ ;  /* 0x0000001c1d0878a4 */ /* 0x000fe2000f8e023f */
[----:B--2---:R-:W-:Y:S02]  /*15bc0*/  FMUL R6, R8, UR22 ;  /* 0x0000001608067c20 */ /* 0x004fe40008400000 */
[----:B0-----:R-:W2:Y:S01]  /*15bd0*/  LDL.LU R7, [R1+0x10] ;  /* 0x0000100001077983 */ /* 0x001ea20000300800 */
[----:B------:R-:W-:Y:S01]  /*15be0*/  IMAD.U32 R8, RZ, RZ, UR28 ;  /* 0x0000001cff087e24 */ /* 0x000fe2000f8e00ff */
[----:B------:R-:W-:Y:S01]  /*15bf0*/  ISETP.GT.AND P0, PT, R0, 0x8, P2 ;  /* 0x000000080000780c */ /* 0x000fe20001704270 */
[----:B------:R-:W-:-:S03]  /*15c00*/  USHF.L.U32 UR9, UR28, 0x5, URZ ;  /* 0x000000051c097899 */ /* 0x000fc6000800063f */
[----:B------:R2:W-:Y:S01]  /*15c10*/  @P1 STG.E desc[UR18][R2.64+0x20], R6 ;  /* 0x0000200602001986 */ /* 0x0005e2000c101912 */
[----:B------:R-:W-:Y:S01]  /*15c20*/  IMAD.WIDE.U32 R8, R8, 0x1c, R2 ;  /* 0x0000001c08087825 */ /* 0x000fe200078e0002 */
[----:B------:R-:W-:Y:S01]  /*15c30*/  ISETP.GT.AND P1, PT, R0, 0x9, P2 ;  /* 0x000000090000780c */ /* 0x000fe20001724270 */
[----:B------:R-:W-:Y:S02]  /*15c40*/  USHF.L.U64.HI UR29, UR28, 0x5, UR29 ;  /* 0x000000051c1d7899 */ /* 0x000fe4000801021d */
[----:B------:R-:W-:Y:S01]  /*15c50*/  FMUL R10, R10, UR22 ;  /* 0x000000160a0a7c20 */ /* 0x000fe20008400000 */
[----:B------:R-:W-:Y:S02]  /*15c60*/  VIADD R9, R9, UR8 ;  /* 0x0000000809097c36 */ /* 0x000fe40008000000 */
[----:B--2---:R-:W-:-:S05]  /*15c70*/  FMUL R6, R7, UR22 ;  /* 0x0000001607067c20 */ /* 0x004fca0008400000 */
[----:B------:R0:W-:Y:S02]  /*15c80*/  @P0 STG.E desc[UR18][R8.64], R6 ;  /* 0x0000000608000986 */ /* 0x0001e4000c101912 */
[----:B0-----:R-:W-:-:S04]  /*15c90*/  IADD3 R6, P0, R2, UR9, RZ ;  /* 0x0000000902067c10 */ /* 0x001fc8000ff1e0ff */
[----:B------:R-:W-:-:S05]  /*15ca0*/  IADD3.X R7, R3, UR29, RZ, P0, !PT ;  /* 0x0000001d03077c10 */ /* 0x000fca00087fe4ff */
[----:B------:R0:W-:Y:S04]  /*15cb0*/  @P1 STG.E desc[UR18][R6.64], R10 ;  /* 0x0000000a06001986 */ /* 0x0001e8000c101912 */
[----:B0-----:R-:W2:Y:S01]  /*15cc0*/  LDL.LU R10, [R1+0x18] ;  /* 0x00001800010a7983 */ /* 0x001ea20000300800 */
[----:B------:R-:W-:Y:S01]  /*15cd0*/  ISETP.GT.AND P0, PT, R0, 0x8, P3 ;  /* 0x000000080000780c */ /* 0x000fe20001f04270 */
[----:B--2---:R-:W-:-:S12]  /*15ce0*/  FMUL R10, R10, UR22 ;  /* 0x000000160a0a7c20 */ /* 0x004fd80008400000 */
[----:B------:R0:W-:Y:S04]  /*15cf0*/  @P0 STG.E desc[UR18][R8.64+0x20], R10 ;  /* 0x0000200a08000986 */ /* 0x0001e8000c101912 */
[----:B0-----:R-:W2:Y:S04]  /*15d00*/  LDL.LU R9, [R1+0x1c] ;  /* 0x00001c0001097983 */ /* 0x001ea80000300800 */
[----:B------:R-:W3:Y:S01]  /*15d10*/  LDL.LU R10, [R1+0x20] ;  /* 0x00002000010a7983 */ /* 0x000ee20000300800 */
[----:B------:R-:W-:Y:S01]  /*15d20*/  ISETP.GT.AND P0, PT, R0, 0x9, P3 ;  /* 0x000000090000780c */ /* 0x000fe20001f04270 */
[----:B--2---:R-:W-:Y:S01]  /*15d30*/  FMUL R8, R9, UR22 ;  /* 0x0000001609087c20 */ /* 0x004fe20008400000 */
[----:B---3--:R-:W-:-:S11]  /*15d40*/  FMUL R10, R10, UR22 ;  /* 0x000000160a0a7c20 */ /* 0x008fd60008400000 */
[----:B------:R0:W-:Y:S01]  /*15d50*/  @P0 STG.E desc[UR18][R6.64+0x20], R8 ;  /* 0x0000200806000986 */ /* 0x0001e2000c101912 */
[----:B------:R-:W-:Y:S02]  /*15d60*/  ISETP.GT.AND P0, PT, R0, 0x10, P2 ;  /* 0x000000100000780c */ /* 0x000fe40001704270 */
[----:B0-----:R-:W-:-:S05]  /*15d70*/  MOV R8, UR28 ;  /* 0x0000001c00087c02 */ /* 0x001fca0008000f00 */
[----:B------:R-:W-:-:S04]  /*15d80*/  IMAD.WIDE.U32 R8, R8, 0x1c, R6 ;  /* 0x0000001c08087825 */ /* 0x000fc800078e0006 */
[----:B------:R-:W-:-:S05]  /*15d90*/  VIADD R9, R9, UR8 ;  /* 0x0000000809097c36 */ /* 0x000fca0008000000 */
[----:B------:R0:W-:Y:S04]  /*15da0*/  @P0 STG.E desc[UR18][R8.64], R10 ;  /* 0x0000000a08000986 */ /* 0x0001e8000c101912 */
[----:B0-----:R-:W2:Y:S01]  /*15db0*/  LDL.LU R10, [R1+0x28] ;  /* 0x00002800010a7983 */ /* 0x001ea20000300800 */
[C---:B------:R-:W-:Y:S01]  /*15dc0*/  ISETP.GT.AND P5, PT, R0.reuse, 0x11, P2 ;  /* 0x000000110000780c */ /* 0x040fe200017a4270 */
[----:B------:R-:W-:Y:S01]  /*15dd0*/  FMUL R11, R11, UR22 ;  /* 0x000000160b0b7c20 */ /* 0x000fe20008400000 */
[----:B------:R-:W-:Y:S02]  /*15de0*/  ISETP.GT.AND P0, PT, R0, 0x10, P3 ;  /* 0x000000100000780c */ /* 0x000fe40001f04270 */
[----:B------:R-:W-:Y:S02]  /*15df0*/  IADD3 R6, P4, R6, UR9, RZ ;  /* 0x0000000906067c10 */ /* 0x000fe4000ff9e0ff */
[----:B------:R-:W-:-:S02]  /*15e00*/  ISETP.GT.AND P1, PT, R0, 0x11, P3 ;  /* 0x000000110000780c */ /* 0x000fc40001f24270 */
[----:B------:R-:W-:-:S05]  /*15e10*/  IADD3.X R7, R7, UR29, RZ, P4, !PT ;  /* 0x0000001d07077c10 */ /* 0x000fca000a7fe4ff */
[----:B------:R0:W-:Y:S04]  /*15e20*/  @P5 STG.E desc[UR18][R6.64], R11 ;  /* 0x0000000b06005986 */ /* 0x0001e8000c101912 */
[----:B0-----:R-:W3:Y:S01]  /*15e30*/  LDL.LU R11, [R1+0x34] ;  /* 0x00003400010b7983 */ /* 0x001ee20000300800 */
[----:B--2---:R-:W-:-:S05]  /*15e40*/  FMUL R10, R10, UR22 ;  /* 0x000000160a0a7c20 */ /* 0x004fca0008400000 */
[----:B------:R0:W-:Y:S04]  /*15e50*/  @P0 STG.E desc[UR18][R8.64+0x20], R10 ;  /* 0x0000200a08000986 */ /* 0x0001e8000c101912 */
[----:B0-----:R-:W2:Y:S04]  /*15e60*/  LDL.LU R9, [R1+0x2c] ;  /* 0x00002c0001097983 */ /* 0x001ea80000300800 */
[----:B------:R-:W4:Y:S01]  /*15e70*/  LDL.LU R10, [R1+0x30] ;  /* 0x00003000010a7983 */ /* 0x000f220000300800 */
[----:B------:R-:W-:Y:S01]  /*15e80*/  ISETP.GT.AND P0, PT, R0, 0x18, P2 ;  /* 0x000000180000780c */ /* 0x000fe20001704270 */
[----:B--2---:R-:W-:-:S05]  /*15e90*/  FMUL R8, R9, UR22 ;  /* 0x0000001609087c20 */ /* 0x004fca0008400000 */
[----:B------:R0:W-:Y:S01]  /*15ea0*/  @P1 STG.E desc[UR18][R6.64+0x20], R8 ;  /* 0x0000200806001986 */ /* 0x0001e2000c101912 */
[----:B----4-:R-:W-:Y:S01]  /*15eb0*/  FMUL R10, R10, UR22 ;  /* 0x000000160a0a7c20 */ /* 0x010fe20008400000 */
[----:B0-----:R-:W-:-:S04]  /*15ec0*/  IMAD.U32 R8, RZ, RZ, UR28 ;  /* 0x0000001cff087e24 */ /* 0x001fc8000f8e00ff */
[----:B------:R-:W-:-:S05]  /*15ed0*/  IMAD.WIDE.U32 R8, R8, 0x1c, R6 ;  /* 0x0000001c08087825 */ /* 0x000fca00078e0006 */
[----:B------:R-:W-:-:S05]  /*15ee0*/  IADD3 R9, R9, UR8, RZ ;  /* 0x0000000809097c10 */ /* 0x000fca000fffe0ff */
[----:B------:R0:W-:Y:S04]  /*15ef0*/  @P0 STG.E desc[UR18][R8.64], R10 ;  /* 0x0000000a08000986 */ /* 0x0001e8000c101912 */
[----:B0-----:R-:W2:Y:S01]  /*15f00*/  LDL.LU R10, [R1+0x38] ;  /* 0x00003800010a7983 */ /* 0x001ea20000300800 */
[C---:B------:R-:W-:Y:S02]  /*15f10*/  ISETP.GT.AND P5, PT, R0.reuse, 0x19, P2 ;  /* 0x000000190000780c */ /* 0x040fe400017a4270 */
[----:B------:R-:W-:Y:S02]  /*15f20*/  ISETP.GT.AND P0, PT, R0, 0x18, P3 ;  /* 0x000000180000780c */ /* 0x000fe40001f04270 */
[----:B------:R-:W-:Y:S01]  /*15f30*/  IADD3 R6, P4, R6, UR9, RZ ;  /* 0x0000000906067c10 */ /* 0x000fe2000ff9e0ff */
[----:B---3--:R-:W-:-:S03]  /*15f40*/  FMUL R11, R11, UR22 ;  /* 0x000000160b0b7c20 */ /* 0x008fc60008400000 */
[----:B------:R-:W-:-:S05]  /*15f50*/  IADD3.X R7, R7, UR29, RZ, P4, !PT ;  /* 0x0000001d07077c10 */ /* 0x000fca000a7fe4ff */
[----:B------:R0:W-:Y:S04]  /*15f60*/  @P5 STG.E desc[UR18][R6.64], R11 ;  /* 0x0000000b06005986 */ /* 0x0001e8000c101912 */
[----:B0-----:R-:W3:Y:S01]  /*15f70*/  LDL.LU R11, [R1+0x44] ;  /* 0x00004400010b7983 */ /* 0x001ee20000300800 */
[----:B--2---:R-:W-:-:S05]  /*15f80*/  FMUL R10, R10, UR22 ;  /* 0x000000160a0a7c20 */ /* 0x004fca0008400000 */
[----:B------:R0:W-:Y:S04]  /*15f90*/  @P0 STG.E desc[UR18][R8.64+0x20], R10 ;  /* 0x0000200a08000986 */ /* 0x0001e8000c101912 */
[----:B0-----:R-:W2:Y:S04]  /*15fa0*/  LDL.LU R9, [R1+0x3c] ;  /* 0x00003c0001097983 */ /* 0x001ea80000300800 */
[----:B------:R-:W4:Y:S01]  /*15fb0*/  LDL.LU R10, [R1+0x40] ;  /* 0x00004000010a7983 */ /* 0x000f220000300800 */
[C---:B------:R-:W-:Y:S02]  /*15fc0*/  ISETP.GT.AND P1, PT, R0.reuse, 0x19, P3 ;  /* 0x000000190000780c */ /* 0x040fe40001f24270 */
[----:B------:R-:W-:Y:S01]  /*15fd0*/  ISETP.GT.AND P0, PT, R0, 0x20, P2 ;  /* 0x000000200000780c */ /* 0x000fe20001704270 */
[----:B--2---:R-:W-:-:S10]  /*15fe0*/  FMUL R8, R9, UR22 ;  /* 0x0000001609087c20 */ /* 0x004fd40008400000 */
[----:B------:R0:W-:Y:S01]  /*15ff0*/  @P1 STG.E desc[UR18][R6.64+0x20], R8 ;  /* 0x0000200806001986 */ /* 0x0001e2000c101912 */
[----:B----4-:R-:W-:Y:S01]  /*16000*/  FMUL R10, R10, UR22 ;  /* 0x000000160a0a7c20 */ /* 0x010fe20008400000 */
[----:B0-----:R-:W-:-:S04]  /*16010*/  IMAD.U32 R8, RZ, RZ, UR28 ;  /* 0x0000001cff087e24 */ /* 0x001fc8000f8e00ff */
[----:B------:R-:W-:-:S04]  /*16020*/  IMAD.WIDE.U32 R8, R8, 0x1c, R6 ;  /* 0x0000001c08087825 */ /* 0x000fc800078e0006 */
[----:B------:R-:W-:-:S05]  /*16030*/  VIADD R9, R9, UR8 ;  /* 0x0000000809097c36 */ /* 0x000fca0008000000 */
        /* <DEDUP_REMOVED lines=14> */
[----:B------:R-:W-:-:S02]  /*16120*/  ISETP.GT.AND P0, PT, R0, 0x28, P2 ;  /* 0x000000280000780c */ /* 0x000fc40001704270 */
[----:B------:R-:W-:Y:S01]  /*16130*/  ISETP.GT.AND P5, PT, R0, 0x29, P2 ;  /* 0x000000290000780c */ /* 0x000fe200017a4270 */
[----:B---3--:R-:W-:Y:S01]  /*16140*/  FMUL R11, R11, UR22 ;  /* 0x000000160b0b7c20 */ /* 0x008fe20008400000 */
[----:B--2---:R-:W-:-:S07]  /*16150*/  FMUL R8, R9, UR22 ;  /* 0x0000001609087c20 */ /* 0x004fce0008400000 */
[----:B------:R0:W-:Y:S01]  /*16160*/  @P1 STG.E desc[UR18][R6.64+0x20], R8 ;  /* 0x0000200806001986 */ /* 0x0001e2000c101912 */
[----:B----4-:R-:W-:Y:S01]  /*16170*/  FMUL R10, R10, UR22 ;  /* 0x000000160a0a7c20 */ /* 0x010fe20008400000 */
[----:B0-----:R-:W-:-:S05]  /*16180*/  MOV R8, UR28 ;  /* 0x0000001c00087c02 */ /* 0x001fca0008000f00 */
[----:B------:R-:W-:Y:S01]  /*16190*/  IMAD.WIDE.U32 R8, R8, 0x1c, R6 ;  /* 0x0000001c08087825 */ /* 0x000fe200078e0006 */
[----:B------:R-:W-:-:S03]  /*161a0*/  IADD3 R6, P4, R6, UR9, RZ ;  /* 0x0000000906067c10 */ /* 0x000fc6000ff9e0ff */
[----:B------:R-:W-:Y:S01]  /*161b0*/  VIADD R9, R9, UR8 ;  /* 0x0000000809097c36 */ /* 0x000fe20008000000 */
[----:B------:R-:W-:-:S04]  /*161c0*/  IADD3.X R7, R7, UR29, RZ, P4, !PT ;  /* 0x0000001d07077c10 */ /* 0x000fc8000a7fe4ff */
[----:B------:R0:W-:Y:S04]  /*161d0*/  @P0 STG.E desc[UR18][R8.64], R10 ;  /* 0x0000000a08000986 */ /* 0x0001e8000c101912 */
[----:B------:R1:W-:Y:S04]  /*161e0*/  @P5 STG.E desc[UR18][R6.64], R11 ;  /* 0x0000000b06005986 */ /* 0x0003e8000c101912 */
[----:B0-----:R-:W2:Y:S04]  /*161f0*/  LDL.LU R10, [R1+0x58] ;  /* 0x00005800010a7983 */ /* 0x001ea80000300800 */
[----:B-1----:R-:W3:Y:S01]  /*16200*/  LDL.LU R11, [R1+0x5c] ;  /* 0x00005c00010b7983 */ /* 0x002ee20000300800 */
[----:B------:R-:W-:-:S02]  /*16210*/  ISETP.GT.AND P0, PT, R0, 0x28, P3 ;  /* 0x000000280000780c */ /* 0x000fc40001f04270 */
[----:B------:R-:W-:Y:S01]  /*16220*/  ISETP.GT.AND P1, PT, R0, 0x29, P3 ;  /* 0x000000290000780c */ /* 0x000fe20001f24270 */
[----:B--2---:R-:W-:-:S10]  /*16230*/  FMUL R10, R10, UR22 ;  /* 0x000000160a0a7c20 */ /* 0x004fd40008400000 */
[----:B------:R3:W-:Y:S02]  /*16240*/  @P0 STG.E desc[UR18][R8.64+0x20], R10 ;  /* 0x0000200a08000986 */ /* 0x0007e4000c101912 */
[----:B---3--:R-:W-:Y:S01]  /*16250*/  FMUL R8, R11, UR22 ;  /* 0x000000160b087c20 */ /* 0x008fe20008400000 */
[----:B------:R-:W-:-:S04]  /*16260*/  IMAD.U32 R10, RZ, RZ, UR28 ;  /* 0x0000001cff0a7e24 */ /* 0x000fc8000f8e00ff */
[----:B------:R0:W-:Y:S01]  /*16270*/  @P1 STG.E desc[UR18][R6.64+0x20], R8 ;  /* 0x0000200806001986 */ /* 0x0001e2000c101912 */
[----:B------:R-:W-:Y:S01]  /*16280*/  IMAD.WIDE.U32 R10, R10, 0x1c, R6 ;  /* 0x0000001c0a0a7825 */ /* 0x000fe200078e0006 */
[----:B0-----:R-:W-:Y:S02]  /*16290*/  IADD3 R8, P1, R6, UR9, RZ ;  /* 0x0000000906087c10 */ /* 0x001fe4000ff3e0ff */
[----:B------:R-:W2:Y:S01]  /*162a0*/  LDL.LU R6, [R1+0x60] ;  /* 0x0000600001067983 */ /* 0x000ea20000300800 */
[----:B------:R-:W-:Y:S02]  /*162b0*/  ISETP.GT.AND P4, PT, R0, 0x30, P2 ;  /* 0x000000300000780c */ /* 0x000fe40001784270 */
[----:B------:R-:W-:Y:S02]  /*162c0*/  IADD3 R11, R11, UR8, RZ ;  /* 0x000000080b0b7c10 */ /* 0x000fe4000fffe0ff */
[----:B------:R-:W-:Y:S02]  /*162d0*/  IADD3.X R9, R7, UR29, RZ, P1, !PT ;  /* 0x0000001d07097c10 */ /* 0x000fe40008ffe4ff */
[----:B------:R-:W3:Y:S01]  /*162e0*/  LDL.LU R7, [R1+0x64] ;  /* 0x0000640001077983 */ /* 0x000ee20000300800 */
[----:B--2---:R-:W-:-:S06]  /*162f0*/  FMUL R6, R6, UR22 ;  /* 0x0000001606067c20 */ /* 0x004fcc0008400000 */
[----:B------:R0:W-:Y:S04]  /*16300*/  @P4 STG.E desc[UR18][R10.64], R6 ;  /* 0x000000060a004986 */ /* 0x0001e8000c101912 */
[----:B0-----:R-:W2:Y:S01]  /*16310*/  LDL.LU R6, [R1+0x68] ;  /* 0x0000680001067983 */ /* 0x001ea20000300800 */
[C---:B------:R-:W-:Y:S02]  /*16320*/  ISETP.GT.AND P5, PT, R0.reuse, 0x31, P2 ;  /* 0x000000310000780c */ /* 0x040fe400017a4270 */
[C---:B------:R-:W-:Y:S01]  /*16330*/  ISETP.GT.AND P0, PT, R0.reuse, 0x30, P3 ;  /* 0x000000300000780c */ /* 0x040fe20001f04270 */
[----:B---3--:R-:W-:Y:S01]  /*16340*/  FMUL R7, R7, UR22 ;  /* 0x0000001607077c20 */ /* 0x008fe20008400000 */
[C---:B------:R-:W-:Y:S02]  /*16350*/  ISETP.GT.AND P4, PT, R0.reuse, 0x31, P3 ;  /* 0x000000310000780c */ /* 0x040fe40001f84270 */
[----:B------:R-:W-:-:S07]  /*16360*/  ISETP.GT.AND P6, PT, R0, 0x38, P2 ;  /* 0x000000380000780c */ /* 0x000fce00017c4270 */
[----:B------:R0:W-:Y:S01]  /*16370*/  @P5 STG.E desc[UR18][R8.64], R7 ;  /* 0x0000000708005986 */ /* 0x0001e2000c101912 */
[----:B------:R-:W-:Y:S01]  /*16380*/  FMUL R12, R12, UR22 ;  /* 0x000000160c0c7c20 */ /* 0x000fe20008400000 */
[----:B0-----:R-:W-:Y:S01]  /*16390*/  IMAD.U32 R7, RZ, RZ, UR28 ;  /* 0x0000001cff077e24 */ /* 0x001fe2000f8e00ff */
[----:B------:R-:W-:Y:S01]  /*163a0*/  ISETP.GT.AND P1, PT, R0, 0x38, P3 ;  /* 0x000000380000780c */ /* 0x000fe20001f24270 */
[----:B------:R-:W-:Y:S01]  /*163b0*/  FMUL R16, R16, UR22 ;  /* 0x0000001610107c20 */ /* 0x000fe20008400000 */
[----:B--2---:R-:W-:-:S05]  /*163c0*/  FMUL R6, R6, UR22 ;  /* 0x0000001606067c20 */ /* 0x004fca0008400000 */
[----:B------:R0:W-:Y:S01]  /*163d0*/  @P0 STG.E desc[UR18][R10.64+0x20], R6 ;  /* 0x000020060a000986 */ /* 0x0001e2000c101912 */
[----:B------:R-:W-:-:S03]  /*163e0*/  ISETP.GT.AND P0, PT, R0, 0x39, P2 ;  /* 0x000000390000780c */ /* 0x000fc60001704270 */
[----:B------:R1:W-:Y:S01]  /*163f0*/  @P4 STG.E desc[UR18][R8.64+0x20], R12 ;  /* 0x0000200c08004986 */ /* 0x0003e2000c101912 */
[----:B0-----:R-:W-:-:S04]  /*16400*/  IMAD.WIDE.U32 R10, R7, 0x1c, R8 ;  /* 0x0000001c070a7825 */ /* 0x001fc800078e0008 */
[----:B------:R-:W-:Y:S01]  /*16410*/  FMUL R7, R13, UR22 ;  /* 0x000000160d077c20 */ /* 0x000fe20008400000 */
[----:B------:R-:W-:Y:S01]  /*16420*/  IADD3 R6, P5, R8, UR9, RZ ;  /* 0x0000000908067c10 */ /* 0x000fe2000ffbe0ff */
[----:B------:R-:W-:-:S05]  /*16430*/  VIADD R11, R11, UR8 ;  /* 0x000000080b0b7c36 */ /* 0x000fca0008000000 */
[----:B------:R0:W-:Y:S01]  /*16440*/  @P6 STG.E desc[UR18][R10.64], R7 ;  /* 0x000000070a006986 */ /* 0x0001e2000c101912 */
[----:B-1----:R-:W-:Y:S02]  /*16450*/  IADD3 R8, P4, R6, UR9, RZ ;  /* 0x0000000906087c10 */ /* 0x002fe4000ff9e0ff */
[----:B0-----:R-:W-:Y:S01]  /*16460*/  IADD3.X R7, R9, UR29, RZ, P5, !PT ;  /* 0x0000001d09077c10 */ /* 0x001fe2000affe4ff */
[----:B------:R-:W-:-:S05]  /*16470*/  FMUL R9, R14, UR22 ;  /* 0x000000160e097c20 */ /* 0x000fca0008400000 */
[----:B------:R0:W-:Y:S01]  /*16480*/  @P0 STG.E desc[UR18][R6.64], R9 ;  /* 0x0000000906000986 */ /* 0x0001e2000c101912 */
[----:B------:R-:W-:Y:S01]  /*16490*/  FMUL R12, R15, UR22 ;  /* 0x000000160f0c7c20 */ /* 0x000fe20008400000 */
[----:B------:R-:W-:Y:S02]  /*164a0*/  MOV R14, UR28 ;  /* 0x0000001c000e7c02 */ /* 0x000fe40008000f00 */
[----:B0-----:R-:W-:Y:S02]  /*164b0*/  IADD3.X R9, R7, UR29, RZ, P4, !PT ;  /* 0x0000001d07097c10 */ /* 0x001fe4000a7fe4ff */
[----:B------:R-:W-:Y:S01]  /*164c0*/  ISETP.GT.AND P4, PT, R0, 0x39, P3 ;  /* 0x000000390000780c */ /* 0x000fe20001f84270 */
[----:B------:R0:W-:Y:S01]  /*164d0*/  @P1 STG.E desc[UR18][R10.64+0x20], R12 ;  /* 0x0000200c0a001986 */ /* 0x0001e2000c101912 */
[----:B------:R-:W-:-:S03]  /*164e0*/  IMAD.WIDE.U32 R14, R14, 0x1c, R6 ;  /* 0x0000001c0e0e7825 */ /* 0x000fc600078e0006 */
[----:B0-----:R-:W2:Y:S08]  /*164f0*/  LDL.LU R11, [R1+0x80] ;  /* 0x00008000010b7983 */ /* 0x001eb00000300800 */
[----:B------:R0:W-:Y:S04]  /*16500*/  @P4 STG.E desc[UR18][R6.64+0x20], R16 ;  /* 0x0000201006004986 */ /* 0x0001e8000c101912 */
[----:B0-----:R-:W3:Y:S01]  /*16510*/  LDL.LU R7, [R1+0x88] ;  /* 0x0000880001077983 */ /* 0x001ee20000300800 */
[----:B------:R-:W-:-:S02]  /*16520*/  ISETP.GT.AND P6, PT, R0, 0x40, P2 ;  /* 0x000000400000780c */ /* 0x000fc400017c4270 */
[C---:B------:R-:W-:Y:S02]  /*16530*/  ISETP.GT.AND P1, PT, R0.reuse, 0x41, P2 ;  /* 0x000000410000780c */ /* 0x040fe40001724270 */
[----:B------:R-:W-:Y:S01]  /*16540*/  ISETP.GT.AND P0, PT, R0, 0x40, P3 ;  /* 0x000000400000780c */ /* 0x000fe20001f04270 */
[----:B------:R-:W-:Y:S02]  /*16550*/  VIADD R15, R15, UR8 ;  /* 0x000000080f0f7c36 */ /* 0x000fe40008000000 */
[----:B------:R-:W-:Y:S01]  /*16560*/  FMUL R17, R17, UR22 ;  /* 0x0000001611117c20 */ /* 0x000fe20008400000 */
[----:B--2---:R-:W-:-:S05]  /*16570*/  FMUL R11, R11, UR22 ;  /* 0x000000160b0b7c20 */ /* 0x004fca0008400000 */
[----:B------:R-:W-:Y:S04]  /*16580*/  @P6 STG.E desc[UR18][R14.64], R11 ;  /* 0x0000000b0e006986 */ /* 0x000fe8000c101912 */
[----:B------:R0:W-:Y:S01]  /*16590*/  @P1 STG.E desc[UR18][R8.64], R17 ;  /* 0x0000001108001986 */ /* 0x0001e2000c101912 */
[----:B---3--:R-:W-:-:S03]  /*165a0*/  FMUL R16, R7, UR22 ;  /* 0x0000001607107c20 */ /* 0x008fc60008400000 */
[----:B0-----:R-:W2:Y:S04]  /*165b0*/  LDL.LU R17, [R1+0x9c] ;  /* 0x00009c0001117983 */ /* 0x001ea80000300800 */
[----:B------:R0:W-:Y:S04]  /*165c0*/  @P0 STG.E desc[UR18][R14.64+0x20], R16 ;  /* 0x000020100e000986 */ /* 0x0001e8000c101912 */
[----:B0-----:R-:W3:Y:S01]  /*165d0*/  LDL.LU R15, [R1+0x8c] ;  /* 0x00008c00010f7983 */ /* 0x001ee20000300800 */
[----:B------:R-:W-:Y:S01]  /*165e0*/  ISETP.GT.AND P6, PT, R0, 0x41, P3 ;  /* 0x000000410000780c */ /* 0x000fe20001fc4270 */
[----:B------:R-:W-:-:S02]  /*165f0*/  IMAD.U32 R12, RZ, RZ, UR28 ;  /* 0x0000001cff0c7e24 */ /* 0x000fc4000f8e00ff */
[----:B------:R-:W4:Y:S01]  /*16600*/  LDL.LU R14, [R1+0x90] ;  /* 0x00009000010e7983 */ /* 0x000f220000300800 */
[----:B------:R-:W-:Y:S01]  /*16610*/  IADD3 R10, P5, R8, UR9, RZ ;  /* 0x00000009080a7c10 */ /* 0x000fe2000ffbe0ff */
[----:B------:R-:W-:Y:S02]  /*16620*/  IMAD.WIDE.U32 R12, R12, 0x1c, R8 ;  /* 0x0000001c0c0c7825 */ /* 0x000fe400078e0008 */
[----:B------:R-:W5:Y:S01]  /*16630*/  LDL.LU R16, [R1+0xa8] ;  /* 0x0000a80001107983 */ /* 0x000f620000300800 */
[----:B------:R-:W-:Y:S01]  /*16640*/  IADD3.X R11, R9, UR29, RZ, P5, !PT ;  /* 0x0000001d090b7c10 */ /* 0x000fe2000affe4ff */
[----:B---3--:R-:W-:-:S05]  /*16650*/  FMUL R15, R15, UR22 ;  /* 0x000000160f0f7c20 */ /* 0x008fca0008400000 */
[----:B------:R0:W-:Y:S04]  /*16660*/  @P6 STG.E desc[UR18][R8.64+0x20], R15 ;  /* 0x0000200f08006986 */ /* 0x0001e8000c101912 */
[----:B0-----:R-:W3:Y:S04]  /*16670*/  LDL.LU R8, [R1+0x94] ;  /* 0x0000940001087983 */ /* 0x001ee80000300800 */
[----:B------:R-:W5:Y:S01]  /*16680*/  LDL.LU R9, [R1+0x98] ;  /* 0x0000980001097983 */ /* 0x000f620000300800 */
[C---:B------:R-:W-:Y:S02]  /*16690*/  ISETP.GT.AND P5, PT, R0.reuse, 0x48, P2 ;  /* 0x000000480000780c */ /* 0x040fe400017a4270 */
[----:B------:R-:W-:Y:S01]  /*166a0*/  ISETP.GT.AND P0, PT, R0, 0x49, P2 ;  /* 0x000000490000780c */ /* 0x000fe20001704270 */
[----:B----4-:R-:W-:Y:S01]  /*166b0*/  FMUL R14, R14, UR22 ;  /* 0x000000160e0e7c20 */ /* 0x010fe20008400000 */
[----:B------:R-:W-:-:S02]  /*166c0*/  IADD3 R13, R13, UR8, RZ ;  /* 0x000000080d0d7c10 */ /* 0x000fc4000fffe0ff */
[C---:B------:R-:W-:Y:S01]  /*166d0*/  ISETP.GT.AND P1, PT, R0.reuse, 0x48, P3 ;  /* 0x000000480000780c */ /* 0x040fe20001f24270 */
[----:B------:R-:W-:Y:S01]  /*166e0*/  IMAD.U32 R6, RZ, RZ, UR28 ;  /* 0x0000001cff067e24 */ /* 0x000fe2000f8e00ff */
[C---:B------:R-:W-:Y:S02]  /*166f0*/  ISETP.GT.AND P4, PT, R0.reuse, 0x49, P3 ;  /* 0x000000490000780c */ /* 0x040fe40001f84270 */
[----:B------:R-:W-:-:S03]  /*16700*/  ISETP.GT.AND P6, PT, R0, 0x50, P2 ;  /* 0x000000500000780c */ /* 0x000fc600017c4270 */
[----:B------:R2:W-:Y:S01]  /*16710*/  @P5 STG.E desc[UR18][R12.64], R14 ;  /* 0x0000000e0c005986 */ /* 0x0005e2000c101912 */
[----:B------:R-:W-:Y:S01]  /*16720*/  ISETP.GT.AND P5, PT, R0, 0x51, P2 ;  /* 0x000000510000780c */ /* 0x000fe200017a4270 */
[----:B------:R-:W-:-:S04]  /*16730*/  IMAD.WIDE.U32 R6, R6, 0x1c, R10 ;  /* 0x0000001c06067825 */ /* 0x000fc800078e000a */
[----:B------:R-:W-:Y:S01]  /*16740*/  FMUL R15, R21, UR22 ;  /* 0x00000016150f7c20 */ /* 0x000fe20008400000 */
[----:B------:R-:W-:Y:S01]  /*16750*/  FMUL R19, R19, UR22 ;  /* 0x0000001613137c20 */ /* 0x000fe20008400000 */
[----:B------:R-:W-:Y:S01]  /*16760*/  VIADD R7, R7, UR8 ;  /* 0x0000000807077c36 */ /* 0x000fe20008000000 */
[----:B------:R-:W-:Y:S01]  /*16770*/  MOV R21, UR28 ;  /* 0x0000001c00157c02 */ /* 0x000fe20008000f00 */
[----:B--2---:R-:W-:Y:S01]  /*16780*/  FMUL R14, R17, UR22 ;  /* 0x00000016110e7c20 */ /* 0x004fe20008400000 */
[----:B---3--:R-:W-:Y:S01]  /*16790*/  FMUL R8, R8, UR22 ;  /* 0x0000001608087c20 */ /* 0x008fe20008400000 */
[----:B-----5:R-:W-:-:S04]  /*167a0*/  FMUL R9, R9, UR22 ;  /* 0x0000001609097c20 */ /* 0x020fc80008400000 */
[----:B------:R0:W-:Y:S04]  /*167b0*/  @P0 STG.E desc[UR18][R10.64], R8 ;  /* 0x000000080a000986 */ /* 0x0001e8000c101912 */
[----:B------:R1:W-:Y:S01]  /*167c0*/  @P1 STG.E desc[UR18][R12.64+0x20], R9 ;  /* 0x000020090c001986 */ /* 0x0003e2000c101912 */
[----:B0-----:R-:W-:-:S03]  /*167d0*/  IADD3 R8, P0, R10, UR9, RZ ;  /* 0x000000090a087c10 */ /* 0x001fc6000ff1e0ff */
[----:B------:R-:W-:Y:S01]  /*167e0*/  @P4 STG.E desc[UR18][R10.64+0x20], R14 ;  /* 0x0000200e0a004986 */ /* 0x000fe2000c101912 */
[----:B-1----:R-:W-:-:S03]  /*167f0*/  IADD3.X R9, R11, UR29, RZ, P0, !PT ;  /* 0x0000001d0b097c10 */ /* 0x002fc600087fe4ff */
[----:B------:R-:W-:Y:S04]  /*16800*/  @P6 STG.E desc[UR18][R6.64], R15 ;  /* 0x0000000f06006986 */ /* 0x000fe8000c101912 */
[----:B------:R0:W-:Y:S01]  /*16810*/  @P5 STG.E desc[UR18][R8.64], R19 ;  /* 0x0000001308005986 */ /* 0x0001e2000c101912 */
[----:B------:R-:W-:-:S03]  /*16820*/  IMAD.WIDE.U32 R12, R21, 0x1c, R8 ;  /* 0x0000001c150c7825 */ /* 0x000fc600078e0008 */
[----:B0-----:R-:W2:Y:S04]  /*16830*/  LDL.LU R19, [R1+0xb0] ;  /* 0x0000b00001137983 */ /* 0x001ea80000300800 */
[----:B------:R-:W3:Y:S01]  /*16840*/  LDL.LU R21, [R1+0xac] ;  /* 0x0000ac0001157983 */ /* 0x000ee20000300800 */
[----:B------:R-:W-:Y:S02]  /*16850*/  ISETP.GT.AND P6, PT, R0, 0x50, P3 ;  /* 0x000000500000780c */ /* 0x000fe40001fc4270 */
[----:B------:R-:W-:Y:S01]  /*16860*/  IADD3 R10, P0, R8, UR9, RZ ;  /* 0x00000009080a7c10 */ /* 0x000fe2000ff1e0ff */
[----:B------:R-:W-:Y:S01]  /*16870*/  FMUL R16, R16, UR22 ;  /* 0x0000001610107c20 */ /* 0x000fe20008400000 */
[----:B------:R-:W-:Y:S02]  /*16880*/  ISETP.GT.AND P5, PT, R0, 0x51, P3 ;  /* 0x000000510000780c */ /* 0x000fe40001fa4270 */
[----:B------:R-:W-:-:S02]  /*16890*/  IADD3.X R11, R9, UR29, RZ, P0, !PT ;  /* 0x0000001d090b7c10 */ /* 0x000fc400087fe4ff */
[C---:B------:R-:W-:Y:S01]  /*168a0*/  ISETP.GT.AND P0, PT, R0.reuse, 0x58, P2 ;  /* 0x000000580000780c */ /* 0x040fe20001704270 */
[----:B------:R-:W-:Y:S01]  /*168b0*/  IMAD.U32 R17, RZ, RZ, UR28 ;  /* 0x0000001cff117e24 */ /* 0x000fe2000f8e00ff */
[C---:B------:R-:W-:Y:S02]  /*168c0*/  ISETP.GT.AND P4, PT, R0.reuse, 0x59, P2 ;  /* 0x000000590000780c */ /* 0x040fe40001784270 */
[C---:B------:R-:W-:Y:S01]  /*168d0*/  ISETP.GT.AND P1, PT, R0.reuse, 0x58, P3 ;  /* 0x000000580000780c */ /* 0x040fe20001f24270 */
[----:B------:R0:W-:Y:S01]  /*168e0*/  @P6 STG.E desc[UR18][R6.64+0x20], R16 ;  /* 0x0000201006006986 */ /* 0x0001e2000c101912 */
[----:B------:R-:W-:Y:S01]  /*168f0*/  ISETP.GT.AND P6, PT, R0, 0x59, P3 ;  /* 0x000000590000780c */ /* 0x000fe20001fc4270 */
[----:B------:R-:W-:-:S04]  /*16900*/  IMAD.WIDE.U32 R14, R17, 0x1c, R10 ;  /* 0x0000001c110e7825 */ /* 0x000fc800078e000a */
[----:B------:R-:W-:Y:S01]  /*16910*/  FMUL R23, R23, UR22 ;  /* 0x0000001617177c20 */ /* 0x000fe20008400000 */
[----:B------:R-:W-:Y:S01]  /*16920*/  FMUL R153, R153, UR22 ;  /* 0x0000001699997c20 */ /* 0x000fe20008400000 */
[----:B------:R-:W-:Y:S02]  /*16930*/  VIADD R13, R13, UR8 ;  /* 0x000000080d0d7c36 */ /* 0x000fe40008000000 */
[----:B------:R-:W-:Y:S01]  /*16940*/  FMUL R155, R155, UR22 ;  /* 0x000000169b9b7c20 */ /* 0x000fe20008400000 */
[----:B------:R-:W-:Y:S01]  /*16950*/  IADD3 R15, R15, UR8, RZ ;  /* 0x000000080f0f7c10 */ /* 0x000fe2000fffe0ff */
[----:B------:R-:W-:Y:S01]  /*16960*/  FMUL R159, R159, UR22 ;  /* 0x000000169f9f7c20 */ /* 0x000fe20008400000 */
[----:B------:R-:W-:Y:S01]  /*16970*/  FMUL R163, R163, UR22 ;  /* 0x00000016a3a37c20 */ /* 0x000fe20008400000 */
[----:B------:R-:W-:Y:S01]  /*16980*/  FMUL R165, R165, UR22 ;  /* 0x00000016a5a57c20 */ /* 0x000fe20008400000 */
[----:B---3--:R-:W-:Y:S01]  /*16990*/  FMUL R17, R21, UR22 ;  /* 0x0000001615117c20 */ /* 0x008fe20008400000 */
[----:B--2---:R-:W-:-:S04]  /*169a0*/  FMUL R21, R19, UR22 ;  /* 0x0000001613157c20 */ /* 0x004fc80008400000 */
[----:B------:R1:W-:Y:S01]  /*169b0*/  @P5 STG.E desc[UR18][R8.64+0x20], R17 ;  /* 0x0000201108005986 */ /* 0x0003e2000c101912 */
[----:B0-----:R-:W-:-:S03]  /*169c0*/  IADD3 R6, P5, R10, UR9, RZ ;  /* 0x000000090a067c10 */ /* 0x001fc6000ffbe0ff */
[----:B------:R-:W-:Y:S04]  /*169d0*/  @P0 STG.E desc[UR18][R12.64], R21 ;  /* 0x000000150c000986 */ /* 0x000fe8000c101912 */
[----:B------:R-:W-:Y:S01]  /*169e0*/  @P4 STG.E desc[UR18][R10.64], R23 ;  /* 0x000000170a004986 */ /* 0x000fe2000c101912 */
[----:B------:R-:W-:-:S03]  /*169f0*/  IADD3.X R7, R11, UR29, RZ, P5, !PT ;  /* 0x0000001d0b077c10 */ /* 0x000fc6000affe4ff */
[----:B------:R-:W-:Y:S01]  /*16a00*/  @P1 STG.E desc[UR18][R12.64+0x20], R153 ;  /* 0x000020990c001986 */ /* 0x000fe2000c101912 */
[----:B-1----:R-:W-:-:S03]  /*16a10*/  IADD3 R8, P0, R6, UR9, RZ ;  /* 0x0000000906087c10 */ /* 0x002fc6000ff1e0ff */
[----:B------:R0:W-:Y:S01]  /*16a20*/  @P6 STG.E desc[UR18][R10.64+0x20], R155 ;  /* 0x0000209b0a006986 */ /* 0x0001e2000c101912 */
[C---:B------:R-:W-:Y:S02]  /*16a30*/  ISETP.GT.AND P6, PT, R0.reuse, 0x60, P2 ;  /* 0x000000600000780c */ /* 0x040fe400017c4270 */
[C---:B------:R-:W-:Y:S02]  /*16a40*/  ISETP.GT.AND P5, PT, R0.reuse, 0x61, P2 ;  /* 0x000000610000780c */ /* 0x040fe400017a4270 */
[----:B------:R-:W-:Y:S01]  /*16a50*/  IADD3.X R9, R7, UR29, RZ, P0, !PT ;  /* 0x0000001d07097c10 */ /* 0x000fe200087fe4ff */
[----:B------:R-:W-:Y:S01]  /*16a60*/  IMAD.U32 R17, RZ, RZ, UR28 ;  /* 0x0000001cff117e24 */ /* 0x000fe2000f8e00ff */
[C---:B------:R-:W-:Y:S01]  /*16a70*/  ISETP.GT.AND P0, PT, R0.reuse, 0x60, P3 ;  /* 0x000000600000780c */ /* 0x040fe20001f04270 */
[----:B------:R-:W-:Y:S01]  /*16a80*/  FMUL R19, R157, UR22 ;  /* 0x000000169d137c20 */ /* 0x000fe20008400000 */
[C---:B------:R-:W-:Y:S02]  /*16a90*/  ISETP.GT.AND P4, PT, R0.reuse, 0x61, P3 ;  /* 0x000000610000780c */ /* 0x040fe40001f84270 */
[----:B------:R-:W-:Y:S01]  /*16aa0*/  ISETP.GT.AND P1, PT, R0, 0x68, P2 ;  /* 0x000000680000780c */ /* 0x000fe20001724270 */
[----:B0-----:R-:W-:-:S04]  /*16ab0*/  IMAD.WIDE.U32 R10, R17, 0x1c, R6 ;  /* 0x0000001c110a7825 */ /* 0x001fc800078e0006 */
[----:B------:R-:W-:Y:S01]  /*16ac0*/  FMUL R21, R18, UR22 ;  /* 0x0000001612157c20 */ /* 0x000fe20008400000 */
[----:B------:R-:W-:Y:S01]  /*16ad0*/  @P6 STG.E desc[UR18][R14.64], R19 ;  /* 0x000000130e006986 */ /* 0x000fe2000c101912 */
[----:B------:R-:W-:Y:S01]  /*16ae0*/  ISETP.GT.AND P6, PT, R0, 0x69, P2 ;  /* 0x000000690000780c */ /* 0x000fe200017c4270 */
[----:B------:R-:W-:Y:S01]  /*16af0*/  FMUL R23, R235, UR22 ;  /* 0x00000016eb177c20 */ /* 0x000fe20008400000 */
[----:B------:R-:W-:Y:S01]  /*16b00*/  FMUL R153, R234, UR22 ;  /* 0x00000016ea997c20 */ /* 0x000fe20008400000 */
[----:B------:R-:W-:Y:S01]  /*16b10*/  IADD3 R11, R11, UR8, RZ ;  /* 0x000000080b0b7c10 */ /* 0x000fe2000fffe0ff */
[----:B------:R-:W-:Y:S01]  /*16b20*/  @P5 STG.E desc[UR18][R6.64], R21 ;  /* 0x0000001506005986 */ /* 0x000fe2000c101912 */
[----:B------:R-:W-:Y:S01]  /*16b30*/  FMUL R155, R233, UR22 ;  /* 0x00000016e99b7c20 */ /* 0x000fe20008400000 */
[----:B------:R-:W-:Y:S01]  /*16b40*/  IMAD.U32 R157, RZ, RZ, UR28 ;  /* 0x0000001cff9d7e24 */ /* 0x000fe2000f8e00ff */
[----:B------:R-:W-:Y:S01]  /*16b50*/  IADD3 R16, P5, R8, UR9, RZ ;  /* 0x0000000908107c10 */ /* 0x000fe2000ffbe0ff */
[----:B------:R0:W-:Y:S02]  /*16b60*/  @P0 STG.E desc[UR18][R14.64+0x20], R23 ;  /* 0x000020170e000986 */ /* 0x0001e4000c101912 */
[----:B------:R-:W-:Y:S01]  /*16b70*/  IMAD.WIDE.U32 R12, R157, 0x1c, R8 ;  /* 0x0000001c9d0c7825 */ /* 0x000fe200078e0008 */
[----:B------:R-:W-:Y:S01]  /*16b80*/  IADD3.X R17, R9, UR29, RZ, P5, !PT ;  /* 0x0000001d09117c10 */ /* 0x000fe2000affe4ff */
[----:B------:R1:W-:Y:S01]  /*16b90*/  @P4 STG.E desc[UR18][R6.64+0x20], R153 ;  /* 0x0000209906004986 */ /* 0x0003e2000c101912 */
[----:B------:R-:W-:Y:S01]  /*16ba0*/  ISETP.GT.AND P4, PT, R0, 0x68, P3 ;  /* 0x000000680000780c */ /* 0x000fe20001f84270 */
[----:B------:R-:W-:Y:S01]  /*16bb0*/  FMUL R157, R232, UR22 ;  /* 0x00000016e89d7c20 */ /* 0x000fe20008400000 */
[C---:B------:R-:W-:Y:S01]  /*16bc0*/  ISETP.GT.AND P5, PT, R0.reuse, 0x69, P3 ;  /* 0x000000690000780c */ /* 0x040fe20001fa4270 */
[----:B------:R2:W-:Y:S01]  /*16bd0*/  @P1 STG.E desc[UR18][R10.64], R155 ;  /* 0x0000009b0a001986 */ /* 0x0005e2000c101912 */
[----:B------:R-:W-:-:S02]  /*16be0*/  ISETP.GT.AND P0, PT, R0, 0x70, P2 ;  /* 0x000000700000780c */ /* 0x000fc40001704270 */
[----:B0-----:R-:W-:Y:S01]  /*16bf0*/  IADD3 R14, P1, R16, UR9, RZ ;  /* 0x00000009100e7c10 */ /* 0x001fe2000ff3e0ff */
[----:B------:R0:W-:Y:S01]  /*16c00*/  @P6 STG.E desc[UR18][R8.64], R157 ;  /* 0x0000009d08006986 */ /* 0x0001e2000c101912 */
[C---:B------:R-:W-:Y:S02]  /*16c10*/  ISETP.GT.AND P6, PT, R0.reuse, 0x70, P3 ;  /* 0x000000700000780c */ /* 0x040fe40001fc4270 */
[----:B------:R-:W-:Y:S02]  /*16c20*/  IADD3.X R15, R17, UR29, RZ, P1, !PT ;  /* 0x0000001d110f7c10 */ /* 0x000fe40008ffe4ff */
[----:B------:R-:W-:Y:S01]  /*16c30*/  ISETP.GT.AND P1, PT, R0, 0x71, P2 ;  /* 0x000000710000780c */ /* 0x000fe20001724270 */
[----:B------:R-:W-:Y:S01]  /*16c40*/  FMUL R21, R230, UR22 ;  /* 0x00000016e6157c20 */ /* 0x000fe20008400000 */
[----:B------:R-:W-:Y:S01]  /*16c50*/  FMUL R23, R229, UR22 ;  /* 0x00000016e5177c20 */ /* 0x000fe20008400000 */
[----:B------:R-:W-:Y:S02]  /*16c60*/  VIADD R13, R13, UR8 ;  /* 0x000000080d0d7c36 */ /* 0x000fe40008000000 */
[----:B-1----:R-:W-:Y:S01]  /*16c70*/  FMUL R153, R228, UR22 ;  /* 0x00000016e4997c20 */ /* 0x002fe20008400000 */
[----:B--2---:R-:W-:Y:S01]  /*16c80*/  FMUL R155, R227, UR22 ;  /* 0x00000016e39b7c20 */ /* 0x004fe20008400000 */
[----:B------:R1:W-:Y:S01]  /*16c90*/  @P4 STG.E desc[UR18][R10.64+0x20], R21 ;  /* 0x000020150a004986 */ /* 0x0003e2000c101912 */
[----:B------:R-:W-:Y:S01]  /*16ca0*/  IMAD.U32 R19, RZ, RZ, UR28 ;  /* 0x0000001cff137e24 */ /* 0x000fe2000f8e00ff */
[----:B------:R-:W-:Y:S01]  /*16cb0*/  ISETP.GT.AND P4, PT, R0, 0x71, P3 ;  /* 0x000000710000780c */ /* 0x000fe20001f84270 */
[----:B0-----:R-:W-:Y:S01]  /*16cc0*/  FMUL R157, R226, UR22 ;  /* 0x00000016e29d7c20 */ /* 0x001fe20008400000 */
[----:B------:R0:W-:Y:S04]  /*16cd0*/  @P5 STG.E desc[UR18][R8.64+0x20], R23 ;  /* 0x0000201708005986 */ /* 0x0001e8000c101912 */
[----:B------:R2:W-:Y:S01]  /*16ce0*/  @P0 STG.E desc[UR18][R12.64], R153 ;  /* 0x000000990c000986 */ /* 0x0005e2000c101912 */
[----:B------:R-:W-:Y:S01]  /*16cf0*/  ISETP.GT.AND P0, PT, R0, 0x78, P2 ;  /* 0x000000780000780c */ /* 0x000fe20001704270 */
[----:B------:R-:W-:-:S02]  /*16d00*/  IMAD.WIDE.U32 R6, R19, 0x1c, R16 ;  /* 0x0000001c13067825 */ /* 0x000fc400078e0010 */
[----:B------:R-:W-:Y:S01]  /*16d10*/  @P1 STG.E desc[UR18][R16.64], R155 ;  /* 0x0000009b10001986 */ /* 0x000fe2000c101912 */
[----:B------:R-:W-:Y:S02]  /*16d20*/  ISETP.GT.AND P1, PT, R0, 0x79, P2 ;  /* 0x000000790000780c */ /* 0x000fe40001724270 */
[----:B-1----:R-:W-:Y:S01]  /*16d30*/  IADD3 R10, P5, R14, UR9, RZ ;  /* 0x000000090e0a7c10 */ /* 0x002fe2000ffbe0ff */
[----:B------:R-:W-:Y:S01]  /*16d40*/  @P6 STG.E desc[UR18][R12.64+0x20], R157 ;  /* 0x0000209d0c006986 */ /* 0x000fe2000c101912 */
[C---:B------:R-:W-:Y:S01]  /*16d50*/  ISETP.GT.AND P6, PT, R0.reuse, 0x78, P3 ;  /* 0x000000780000780c */ /* 0x040fe20001fc4270 */
[----:B------:R-:W-:Y:S01]  /*16d60*/  FMUL R21, R225, UR22 ;  /* 0x00000016e1157c20 */ /* 0x000fe20008400000 */
[----:B------:R-:W-:Y:S02]  /*16d70*/  IADD3 R7, R7, UR8, RZ ;  /* 0x0000000807077c10 */ /* 0x000fe4000fffe0ff */
[----:B------:R-:W-:Y:S02]  /*16d80*/  IADD3.X R11, R15, UR29, RZ, P5, !PT ;  /* 0x0000001d0f0b7c10 */ /* 0x000fe4000affe4ff */
[----:B------:R-:W-:Y:S01]  /*16d90*/  ISETP.GT.AND P5, PT, R0, 0x79, P3 ;  /* 0x000000790000780c */ /* 0x000fe20001fa4270 */
[----:B------:R1:W-:Y:S01]  /*16da0*/  @P4 STG.E desc[UR18][R16.64+0x20], R21 ;  /* 0x0000201510004986 */ /* 0x0003e2000c101912 */
[----:B0-----:R-:W-:Y:S01]  /*16db0*/  FMUL R23, R224, UR22 ;  /* 0x00000016e0177c20 */ /* 0x001fe20008400000 */
[----:B--2---:R-:W-:Y:S01]  /*16dc0*/  FMUL R153, R223, UR22 ;  /* 0x00000016df997c20 */ /* 0x004fe20008400000 */
[C---:B------:R-:W-:Y:S01]  /*16dd0*/  ISETP.GT.AND P4, PT, R0.reuse, 0x80, P2 ;  /* 0x000000800000780c */ /* 0x040fe20001784270 */
[----:B------:R-:W-:Y:S01]  /*16de0*/  @P0 STG.E desc[UR18][R6.64], R159 ;  /* 0x0000009f06000986 */ /* 0x000fe2000c101912 */
[----:B------:R-:W-:Y:S01]  /*16df0*/  ISETP.GT.AND P0, PT, R0, 0x81, P2 ;  /* 0x000000810000780c */ /* 0x000fe20001704270 */
[----:B------:R-:W-:-:S02]  /*16e00*/  IMAD.WIDE.U32 R18, R19, 0x1c, R14 ;  /* 0x0000001c13127825 */ /* 0x000fc400078e000e */
[----:B------:R0:W-:Y:S01]  /*16e10*/  @P1 STG.E desc[UR18][R14.64], R23 ;  /* 0x000000170e001986 */ /* 0x0001e2000c101912 */
[----:B------:R-:W-:Y:S01]  /*16e20*/  ISETP.GT.AND P1, PT, R0, 0x80, P3 ;  /* 0x000000800000780c */ /* 0x000fe20001f24270 */
[----:B-1----:R-:W-:Y:S02]  /*16e30*/  FMUL R17, R222, UR22 ;  /* 0x00000016de117c20 */ /* 0x002fe40008400000 */
[----:B------:R1:W-:Y:S01]  /*16e40*/  @P6 STG.E desc[UR18][R6.64+0x20], R153 ;  /* 0x0000209906006986 */ /* 0x0003e2000c101912 */
[----:B------:R-:W-:Y:S01]  /*16e50*/  IADD3 R12, P6, R10, UR9, RZ ;  /* 0x000000090a0c7c10 */ /* 0x000fe2000ffde0ff */
[----:B------:R-:W-:Y:S02]  /*16e60*/  VIADD R19, R19, UR8 ;  /* 0x0000000813137c36 */ /* 0x000fe40008000000 */
[----:B------:R-:W-:Y:S01]  /*16e70*/  FMUL R21, R221, UR22 ;  /* 0x00000016dd157c20 */ /* 0x000fe20008400000 */
[----:B------:R2:W-:Y:S01]  /*16e80*/  @P5 STG.E desc[UR18][R14.64+0x20], R17 ;  /* 0x000020110e005986 */ /* 0x0005e2000c101912 */
[----:B------:R-:W-:Y:S01]  /*16e90*/  IMAD.U32 R9, RZ, RZ, UR28 ;  /* 0x0000001cff097e24 */ /* 0x000fe2000f8e00ff */
[----:B------:R-:W-:Y:S01]  /*16ea0*/  IADD3.X R13, R11, UR29, RZ, P6, !PT ;  /* 0x0000001d0b0d7c10 */ /* 0x000fe2000b7fe4ff */
[----:B0-----:R-:W-:Y:S01]  /*16eb0*/  FMUL R23, R220, UR22 ;  /* 0x00000016dc177c20 */ /* 0x001fe20008400000 */
[----:B------:R-:W-:-:S02]  /*16ec0*/  ISETP.GT.AND P5, PT, R0, 0x81, P3 ;  /* 0x000000810000780c */ /* 0x000fc40001fa4270 */
[C---:B------:R-:W-:Y:S01]  /*16ed0*/  ISETP.GT.AND P6, PT, R0.reuse, 0x88, P2 ;  /* 0x000000880000780c */ /* 0x040fe200017c4270 */
[----:B------:R0:W-:Y:S01]  /*16ee0*/  @P4 STG.E desc[UR18][R18.64], R21 ;  /* 0x0000001512004986 */ /* 0x0001e2000c101912 */
[----:B-1----:R-:W-:Y:S01]  /*16ef0*/  FMUL R153, R219, UR22 ;  /* 0x00000016db997c20 */ /* 0x002fe20008400000 */
[----:B------:R-:W-:Y:S02]  /*16f00*/  IMAD.WIDE.U32 R8, R9, 0x1c, R10 ;  /* 0x0000001c09087825 */ /* 0x000fe400078e000a */
[----:B------:R1:W-:Y:S01]  /*16f10*/  @P0 STG.E desc[UR18][R10.64], R23 ;  /* 0x000000170a000986 */ /* 0x0003e2000c101912 */
[----:B------:R-:W-:Y:S01]  /*16f20*/  ISETP.GT.AND P0, PT, R0, 0x89, P2 ;  /* 0x000000890000780c */ /* 0x000fe20001704270 */
[----:B--2---:R-:W-:Y:S01]  /*16f30*/  FMUL R17, R218, UR22 ;  /* 0x00000016da117c20 */ /* 0x004fe20008400000 */
[----:B------:R-:W-:Y:S01]  /*16f40*/  IADD3 R9, R9, UR8, RZ ;  /* 0x0000000809097c10 */ /* 0x000fe2000fffe0ff */
[----:B------:R2:W-:Y:S01]  /*16f50*/  @P1 STG.E desc[UR18][R18.64+0x20], R153 ;  /* 0x0000209912001986 */ /* 0x0005e2000c101912 */
[C---:B------:R-:W-:Y:S01]  /*16f60*/  ISETP.GT.AND P1, PT, R0.reuse, 0x88, P3 ;  /* 0x000000880000780c */ /* 0x040fe20001f24270 */
[----:B0-----:R-:W-:Y:S01]  /*16f70*/  FMUL R21, R217, UR22 ;  /* 0x00000016d9157c20 */ /* 0x001fe20008400000 */
[----:B------:R-:W-:Y:S01]  /*16f80*/  ISETP.GT.AND P4, PT, R0, 0x89, P3 ;  /* 0x000000890000780c */ /* 0x000fe20001f84270 */
[----:B------:R0:W-:Y:S01]  /*16f90*/  @P5 STG.E desc[UR18][R10.64+0x20], R17 ;  /* 0x000020110a005986 */ /* 0x0001e2000c101912 */
[----:B------:R-:W-:-:S02]  /*16fa0*/  IMAD.U32 R7, RZ, RZ, UR28 ;  /* 0x0000001cff077e24 */ /* 0x000fc4000f8e00ff */
[----:B-1----:R-:W-:Y:S01]  /*16fb0*/  FMUL R23, R216, UR22 ;  /* 0x00000016d8177c20 */ /* 0x002fe20008400000 */
[C---:B------:R-:W-:Y:S01]  /*16fc0*/  ISETP.GT.AND P5, PT, R0.reuse, 0x90, P2 ;  /* 0x000000900000780c */ /* 0x040fe200017a4270 */
[----:B------:R-:W-:Y:S01]  /*16fd0*/  @P6 STG.E desc[UR18][R8.64], R21 ;  /* 0x0000001508006986 */ /* 0x000fe2000c101912 */
[----:B------:R-:W-:Y:S01]  /*16fe0*/  ISETP.GT.AND P6, PT, R0, 0x91, P2 ;  /* 0x000000910000780c */ /* 0x000fe200017c4270 */
[----:B--2---:R-:W-:Y:S01]  /*16ff0*/  FMUL R19, R215, UR22 ;  /* 0x00000016d7137c20 */ /* 0x004fe20008400000 */
[----:B------:R-:W-:Y:S01]  /*17000*/  IMAD.WIDE.U32 R6, R7, 0x1c, R12 ;  /* 0x0000001c07067825 */ /* 0x000fe200078e000c */
[----:B------:R-:W-:Y:S01]  /*17010*/  @P0 STG.E desc[UR18][R12.64], R23 ;  /* 0x000000170c000986 */ /* 0x000fe2000c101912 */
[----:B------:R-:W-:Y:S02]  /*17020*/  IADD3 R14, P0, R12, UR9, RZ ;  /* 0x000000090c0e7c10 */ /* 0x000fe4000ff1e0ff */
[----:B------:R-:W-:Y:S01]  /*17030*/  FMUL R153, R214, UR22 ;  /* 0x00000016d6997c20 */ /* 0x000fe20008400000 */
[----:B------:R-:W-:-:S02]  /*17040*/  VIADD R7, R7, UR8 ;  /* 0x0000000807077c36 */ /* 0x000fc40008000000 */
[----:B------:R-:W-:Y:S01]  /*17050*/  FMUL R155, R213, UR22 ;  /* 0x00000016d59b7c20 */ /* 0x000fe20008400000 */
[----:B------:R1:W-:Y:S01]  /*17060*/  @P1 STG.E desc[UR18][R8.64+0x20], R19 ;  /* 0x0000201308001986 */ /* 0x0003e2000c101912 */
[----:B------:R-:W-:Y:S01]  /*17070*/  IADD3.X R15, R13, UR29, RZ, P0, !PT ;  /* 0x0000001d0d0f7c10 */ /* 0x000fe200087fe4ff */
[----:B------:R-:W-:Y:S01]  /*17080*/  FMUL R157, R212, UR22 ;  /* 0x00000016d49d7c20 */ /* 0x000fe20008400000 */
[----:B0-----:R-:W-:Y:S02]  /*17090*/  IADD3 R10, P1, R14, UR9, RZ ;  /* 0x000000090e0a7c10 */ /* 0x001fe4000ff3e0ff */
[----:B------:R-:W-:Y:S01]  /*170a0*/  ISETP.GT.AND P0, PT, R0, 0x90, P3 ;  /* 0x000000900000780c */ /* 0x000fe20001f04270 */
[----:B------:R0:W-:Y:S01]  /*170b0*/  @P4 STG.E desc[UR18][R12.64+0x20], R153 ;  /* 0x000020990c004986 */ /* 0x0001e2000c101912 */
[----:B------:R-:W-:-:S03]  /*170c0*/  IADD3.X R11, R15, UR29, RZ, P1, !PT ;  /* 0x0000001d0f0b7c10 */ /* 0x000fc60008ffe4ff */
[----:B------:R-:W-:Y:S01]  /*170d0*/  @P5 STG.E desc[UR18][R6.64], R155 ;  /* 0x0000009b06005986 */ /* 0x000fe2000c101912 */
[----:B------:R-:W-:Y:S01]  /*170e0*/  MOV R17, UR28 ;  /* 0x0000001c00117c02 */ /* 0x000fe20008000f00 */
[----:B-1----:R-:W-:Y:S02]  /*170f0*/  IMAD.U32 R9, RZ, RZ, UR28 ;  /* 0x0000001cff097e24 */ /* 0x002fe4000f8e00ff */
[----:B------:R-:W-:Y:S01]  /*17100*/  @P6 STG.E desc[UR18][R14.64], R157 ;  /* 0x0000009d0e006986 */ /* 0x000fe2000c101912 */
[C---:B------:R-:W-:Y:S02]  /*17110*/  ISETP.GT.AND P6, PT, R0.reuse, 0x91, P3 ;  /* 0x000000910000780c */ /* 0x040fe40001fc4270 */
[C---:B------:R-:W-:Y:S01]  /*17120*/  ISETP.GT.AND P5, PT, R0.reuse, 0x98, P2 ;  /* 0x000000980000780c */ /* 0x040fe200017a4270 */
[----:B------:R-:W-:Y:S01]  /*17130*/  FMUL R21, R211, UR22 ;  /* 0x00000016d3157c20 */ /* 0x000fe20008400000 */
[C---:B------:R-:W-:Y:S01]  /*17140*/  ISETP.GT.AND P4, PT, R0.reuse, 0x99, P2 ;  /* 0x000000990000780c */ /* 0x040fe20001784270 */
[----:B------:R-:W-:Y:S01]  /*17150*/  IMAD.WIDE.U32 R8, R9, 0x1c, R10 ;  /* 0x0000001c09087825 */ /* 0x000fe200078e000a */
[----:B------:R-:W-:-:S03]  /*17160*/  ISETP.GT.AND P1, PT, R0, 0x98, P3 ;  /* 0x000000980000780c */ /* 0x000fc60001f24270 */
[----:B------:R-:W-:Y:S01]  /*17170*/  IMAD.WIDE.U32 R16, R17, 0x1c, R14 ;  /* 0x0000001c11107825 */ /* 0x000fe200078e000e */
[----:B------:R1:W-:Y:S03]  /*17180*/  @P0 STG.E desc[UR18][R6.64+0x20], R21 ;  /* 0x0000201506000986 */ /* 0x0003e6000c101912 */
[----:B------:R-:W-:Y:S01]  /*17190*/  FMUL R19, R210, UR22 ;  /* 0x00000016d2137c20 */ /* 0x000fe20008400000 */
[----:B0-----:R-:W-:Y:S01]  /*171a0*/  IADD3 R13, R9, UR8, RZ ;  /* 0x00000008090d7c10 */ /* 0x001fe2000fffe0ff */
[----:B------:R-:W-:Y:S02]  /*171b0*/  VIADD R17, R17, UR8 ;  /* 0x0000000811117c36 */ /* 0x000fe40008000000 */
[----:B------:R-:W-:Y:S01]  /*171c0*/  FMUL R9, R209, UR22 ;  /* 0x00000016d1097c20 */ /* 0x000fe20008400000 */
[----:B------:R-:W-:Y:S01]  /*171d0*/  ISETP.GT.AND P0, PT, R0, 0x99, P3 ;  /* 0x000000990000780c */ /* 0x000fe20001f04270 */
[----:B------:R-:W-:Y:S01]  /*171e0*/  FMUL R23, R208, UR22 ;  /* 0x00000016d0177c20 */ /* 0x000fe20008400000 */
[----:B------:R-:W-:Y:S01]  /*171f0*/  FMUL R153, R207, UR22 ;  /* 0x00000016cf997c20 */ /* 0x000fe20008400000 */
[----:B------:R0:W-:Y:S04]  /*17200*/  @P6 STG.E desc[UR18][R14.64+0x20], R19 ;  /* 0x000020130e006986 */ /* 0x0001e8000c101912 */
[----:B------:R-:W-:Y:S01]  /*17210*/  @P5 STG.E desc[UR18][R16.64], R9 ;  /* 0x0000000910005986 */ /* 0x000fe2000c101912 */
[----:B-1----:R-:W-:-:S03]  /*17220*/  FMUL R21, R206, UR22 ;  /* 0x00000016ce157c20 */ /* 0x002fc60008400000 */
[----:B------:R-:W-:Y:S01]  /*17230*/  @P4 STG.E desc[UR18][R10.64], R23 ;  /* 0x000000170a004986 */ /* 0x000fe2000c101912 */
[----:B------:R-:W-:-:S03]  /*17240*/  ISETP.GT.AND P5, PT, R0, 0xa1, P2 ;  /* 0x000000a10000780c */ /* 0x000fc600017a4270 */
[----:B------:R1:W-:Y:S01]  /*17250*/  @P1 STG.E desc[UR18][R16.64+0x20], R153 ;  /* 0x0000209910001986 */ /* 0x0003e2000c101912 */
[C---:B------:R-:W-:Y:S02]  /*17260*/  ISETP.GT.AND P1, PT, R0.reuse, 0xa0, P2 ;  /* 0x000000a00000780c */ /* 0x040fe40001724270 */
[----:B------:R-:W-:Y:S01]  /*17270*/  ISETP.GT.AND P4, PT, R0, 0xa0, P3 ;  /* 0x000000a00000780c */ /* 0x000fe20001f84270 */
[----:B------:R2:W-:Y:S01]  /*17280*/  @P0 STG.E desc[UR18][R10.64+0x20], R21 ;  /* 0x000020150a000986 */ /* 0x0005e2000c101912 */
[----:B------:R-:W-:Y:S02]  /*17290*/  IADD3 R6, P6, R10, UR9, RZ ;  /* 0x000000090a067c10 */ /* 0x000fe4000ffde0ff */
[----:B------:R-:W-:Y:S01]  /*172a0*/  ISETP.GT.AND P0, PT, R0, 0xa1, P3 ;  /* 0x000000a10000780c */ /* 0x000fe20001f04270 */
[----:B------:R-:W-:Y:S02]  /*172b0*/  IMAD.MOV.U32 R12, RZ, RZ, R8 ;  /* 0x000000ffff0c7224 */ /* 0x000fe400078e0008 */
[----:B------:R-:W-:Y:S01]  /*172c0*/  FMUL R155, R205, UR22 ;  /* 0x00000016cd9b7c20 */ /* 0x000fe20008400000 */
[----:B0-----:R-:W-:Y:S01]  /*172d0*/  FMUL R19, R204, UR22 ;  /* 0x00000016cc137c20 */ /* 0x001fe20008400000 */
[----:B------:R-:W-:Y:S01]  /*172e0*/  IADD3.X R7, R11, UR29, RZ, P6, !PT ;  /* 0x0000001d0b077c10 */ /* 0x000fe2000b7fe4ff */
[----:B-1----:R-:W-:Y:S01]  /*172f0*/  FMUL R17, R203, UR22 ;  /* 0x00000016cb117c20 */ /* 0x002fe20008400000 */
[----:B------:R-:W-:Y:S01]  /*17300*/  IMAD.U32 R9, RZ, RZ, UR28 ;  /* 0x0000001cff097e24 */ /* 0x000fe2000f8e00ff */
[----:B------:R-:W-:Y:S01]  /*17310*/  @P1 STG.E desc[UR18][R12.64], R155 ;  /* 0x0000009b0c001986 */ /* 0x000fe2000c101912 */
[----:B------:R-:W-:Y:S01]  /*17320*/  ISETP.GT.AND P6, PT, R0, 0xa8, P2 ;  /* 0x000000a80000780c */ /* 0x000fe200017c4270 */
[----:B--2---:R-:W-:-:S02]  /*17330*/  FMUL R21, R202, UR22 ;  /* 0x00000016ca157c20 */ /* 0x004fc40008400000 */
[----:B------:R-:W-:Y:S01]  /*17340*/  @P5 STG.E desc[UR18][R6.64], R19 ;  /* 0x0000001306005986 */ /* 0x000fe2000c101912 */
[----:B------:R-:W-:-:S03]  /*17350*/  ISETP.GT.AND P1, PT, R0, 0xa8, P3 ;  /* 0x000000a80000780c */ /* 0x000fc60001f24270 */
[----:B------:R0:W-:Y:S01]  /*17360*/  @P4 STG.E desc[UR18][R12.64+0x20], R17 ;  /* 0x000020110c004986 */ /* 0x0001e2000c101912 */
[----:B------:R-:W-:Y:S01]  /*17370*/  ISETP.GT.AND P4, PT, R0, 0xa9, P2 ;  /* 0x000000a90000780c */ /* 0x000fe20001784270 */
[----:B------:R-:W-:Y:S01]  /*17380*/  IMAD.WIDE.U32 R8, R9, 0x1c, R6 ;  /* 0x0000001c09087825 */ /* 0x000fe200078e0006 */
[----:B------:R-:W-:Y:S01]  /*17390*/  IADD3 R10, P5, R6, UR9, RZ ;  /* 0x00000009060a7c10 */ /* 0x000fe2000ffbe0ff */
[----:B------:R1:W-:Y:S01]  /*173a0*/  @P0 STG.E desc[UR18][R6.64+0x20], R21 ;  /* 0x0000201506000986 */ /* 0x0003e2000c101912 */
[----:B------:R-:W-:Y:S01]  /*173b0*/  ISETP.GT.AND P0, PT, R0, 0xa9, P3 ;  /* 0x000000a90000780c */ /* 0x000fe20001f04270 */
[----:B------:R-:W-:Y:S01]  /*173c0*/  FMUL R23, R201, UR22 ;  /* 0x00000016c9177c20 */ /* 0x000fe20008400000 */
[----:B------:R-:W-:Y:S01]  /*173d0*/  IADD3 R15, R9, UR8, RZ ;  /* 0x00000008090f7c10 */ /* 0x000fe2000fffe0ff */
[----:B------:R-:W-:Y:S01]  /*173e0*/  IMAD.MOV.U32 R14, RZ, RZ, R8 ;  /* 0x000000ffff0e7224 */ /* 0x000fe200078e0008 */
[----:B------:R-:W-:Y:S01]  /*173f0*/  IADD3.X R11, R7, UR29, RZ, P5, !PT ;  /* 0x0000001d070b7c10 */ /* 0x000fe2000affe4ff */
[----:B------:R-:W-:-:S02]  /*17400*/  IMAD.U32 R9, RZ, RZ, UR28 ;  /* 0x0000001cff097e24 */ /* 0x000fc4000f8e00ff */
[----:B------:R-:W-:Y:S01]  /*17410*/  FMUL R153, R199, UR22 ;  /* 0x00000016c7997c20 */ /* 0x000fe20008400000 */
[----:B0-----:R-:W-:Y:S01]  /*17420*/  FMUL R17, R200, UR22 ;  /* 0x00000016c8117c20 */ /* 0x001fe20008400000 */
[----:B------:R-:W-:Y:S01]  /*17430*/  ISETP.GT.AND P5, PT, R0, 0xb0, P2 ;  /* 0x000000b00000780c */ /* 0x000fe200017a4270 */
[----:B------:R0:W-:Y:S01]  /*17440*/  @P6 STG.E desc[UR18][R14.64], R23 ;  /* 0x000000170e006986 */ /* 0x0001e2000c101912 */
[----:B------:R-:W-:-:S04]  /*17450*/  IMAD.WIDE.U32 R8, R9, 0x1c, R10 ;  /* 0x0000001c09087825 */ /* 0x000fc800078e000a */
[----:B-1----:R-:W-:Y:S01]  /*17460*/  FMUL R7, R198, UR22 ;  /* 0x00000016c6077c20 */ /* 0x002fe20008400000 */
[----:B------:R-:W-:Y:S01]  /*17470*/  IADD3 R12, P6, R10, UR9, RZ ;  /* 0x000000090a0c7c10 */ /* 0x000fe2000ffde0ff */
[----:B------:R1:W-:Y:S01]  /*17480*/  @P4 STG.E desc[UR18][R10.64], R17 ;  /* 0x000000110a004986 */ /* 0x0003e2000c101912 */
[----:B------:R-:W-:-:S03]  /*17490*/  ISETP.GT.AND P4, PT, R0, 0xb1, P2 ;  /* 0x000000b10000780c */ /* 0x000fc60001784270 */
[----:B------:R2:W-:Y:S01]  /*174a0*/  @P1 STG.E desc[UR18][R14.64+0x20], R153 ;  /* 0x000020990e001986 */ /* 0x0005e2000c101912 */
[----:B------:R-:W-:Y:S01]  /*174b0*/  ISETP.GT.AND P1, PT, R0, 0xb0, P3 ;  /* 0x000000b00000780c */ /* 0x000fe20001f24270 */
[----:B------:R-:W-:Y:S01]  /*174c0*/  FMUL R21, R197, UR22 ;  /* 0x00000016c5157c20 */ /* 0x000fe20008400000 */
[----:B------:R-:W-:Y:S01]  /*174d0*/  IADD3 R19, R9, UR8, RZ ;  /* 0x0000000809137c10 */ /* 0x000fe2000fffe0ff */
[----:B------:R3:W-:Y:S01]  /*174e0*/  @P0 STG.E desc[UR18][R10.64+0x20], R7 ;  /* 0x000020070a000986 */ /* 0x0007e2000c101912 */
[----:B------:R-:W-:Y:S01]  /*174f0*/  IMAD.MOV.U32 R18, RZ, RZ, R8 ;  /* 0x000000ffff127224 */ /* 0x000fe200078e0008 */
[----:B------:R-:W-:Y:S02]  /*17500*/  IADD3.X R13, R11, UR29, RZ, P6, !PT ;  /* 0x0000001d0b0d7c10 */ /* 0x000fe4000b7fe4ff */
[----:B------:R-:W-:Y:S01]  /*17510*/  IADD3 R16, P0, R12, UR9, RZ ;  /* 0x000000090c107c10 */ /* 0x000fe2000ff1e0ff */
[----:B0-----:R-:W-:Y:S01]  /*17520*/  FMUL R23, R196, UR22 ;  /* 0x00000016c4177c20 */ /* 0x001fe20008400000 */
[----:B------:R-:W-:Y:S02]  /*17530*/  @P5 STG.E desc[UR18][R18.64], R21 ;  /* 0x0000001512005986 */ /* 0x000fe4000c101912 */
[----:B-1----:R-:W-:Y:S01]  /*17540*/  IADD3.X R17, R13, UR29, RZ, P0, !PT ;  /* 0x0000001d0d117c10 */ /* 0x002fe200087fe4ff */
[----:B--2---:R-:W-:Y:S01]  /*17550*/  FMUL R153, R195, UR22 ;  /* 0x00000016c3997c20 */ /* 0x004fe20008400000 */
[----:B------:R-:W-:-:S02]  /*17560*/  IADD3 R8, P0, R16, UR9, RZ ;  /* 0x0000000910087c10 */ /* 0x000fc4000ff1e0ff */
[C---:B------:R-:W-:Y:S01]  /*17570*/  ISETP.GT.AND P5, PT, R0.reuse, 0xb1, P3 ;  /* 0x000000b10000780c */ /* 0x040fe20001fa4270 */
[----:B------:R0:W-:Y:S01]  /*17580*/  @P4 STG.E desc[UR18][R12.64], R23 ;  /* 0x000000170c004986 */ /* 0x0001e2000c101912 */
[----:B---3--:R-:W-:Y:S01]  /*17590*/  IMAD.U32 R7, RZ, RZ, UR28 ;  /* 0x0000001cff077e24 */ /* 0x008fe2000f8e00ff */
[----:B------:R-:W-:Y:S02]  /*175a0*/  IADD3.X R9, R17, UR29, RZ, P0, !PT ;  /* 0x0000001d11097c10 */ /* 0x000fe400087fe4ff */
[C---:B------:R-:W-:Y:S01]  /*175b0*/  ISETP.GT.AND P6, PT, R0.reuse, 0xb8, P2 ;  /* 0x000000b80000780c */ /* 0x040fe200017c4270 */
[----:B------:R1:W-:Y:S01]  /*175c0*/  @P1 STG.E desc[UR18][R18.64+0x20], R153 ;  /* 0x0000209912001986 */ /* 0x0003e2000c101912 */
[C---:B------:R-:W-:Y:S01]  /*175d0*/  ISETP.GT.AND P0, PT, R0.reuse, 0xb9, P2 ;  /* 0x000000b90000780c */ /* 0x040fe20001704270 */
[----:B------:R-:W-:Y:S01]  /*175e0*/  IMAD.U32 R15, RZ, RZ, UR28 ;  /* 0x0000001cff0f7e24 */ /* 0x000fe2000f8e00ff */
[C---:B------:R-:W-:Y:S01]  /*175f0*/  ISETP.GT.AND P1, PT, R0.reuse, 0xb8, P3 ;  /* 0x000000b80000780c */ /* 0x040fe20001f24270 */
[----:B------:R-:W-:Y:S01]  /*17600*/  IMAD.WIDE.U32 R6, R7, 0x1c, R12 ;  /* 0x0000001c07067825 */ /* 0x000fe200078e000c */
[----:B------:R-:W-:-:S03]  /*17610*/  ISETP.GT.AND P4, PT, R0, 0xb9, P3 ;  /* 0x000000b90000780c */ /* 0x000fc60001f84270 */
[----:B------:R-:W-:Y:S01]  /*17620*/  FMUL R155, R194, UR22 ;  /* 0x00000016c29b7c20 */ /* 0x000fe20008400000 */
[----:B------:R-:W-:Y:S01]  /*17630*/  MOV R11, UR28 ;  /* 0x0000001c000b7c02 */ /* 0x000fe20008000f00 */
[----:B------:R-:W-:-:S04]  /*17640*/  IMAD.WIDE.U32 R14, R15, 0x1c, R8 ;  /* 0x0000001c0f0e7825 */ /* 0x000fc800078e0008 */
[----:B0-----:R-:W-:Y:S01]  /*17650*/  FMUL R23, R193, UR22 ;  /* 0x00000016c1177c20 */ /* 0x001fe20008400000 */
[----:B------:R-:W-:Y:S01]  /*17660*/  FMUL R157, R191, UR22 ;  /* 0x00000016bf9d7c20 */ /* 0x000fe20008400000 */
[----:B-1----:R-:W-:Y:S02]  /*17670*/  VIADD R19, R7, UR8 ;  /* 0x0000000807137c36 */ /* 0x002fe40008000000 */
[----:B------:R-:W-:Y:S01]  /*17680*/  FMUL R153, R192, UR22 ;  /* 0x00000016c0997c20 */ /* 0x000fe20008400000 */
[----:B------:R-:W-:Y:S01]  /*17690*/  IMAD.MOV.U32 R18, RZ, RZ, R6 ;  /* 0x000000ffff127224 */ /* 0x000fe200078e0006 */
[----:B------:R0:W-:Y:S01]  /*176a0*/  @P5 STG.E desc[UR18][R12.64+0x20], R155 ;  /* 0x0000209b0c005986 */ /* 0x0001e2000c101912 */
[----:B------:R-:W-:-:S04]  /*176b0*/  IMAD.WIDE.U32 R10, R11, 0x1c, R16 ;  /* 0x0000001c0b0a7825 */ /* 0x000fc800078e0010 */
[----:B------:R-:W-:Y:S01]  /*176c0*/  FMUL R159, R190, UR22 ;  /* 0x00000016be9f7c20 */ /* 0x000fe20008400000 */
[----:B------:R-:W-:Y:S01]  /*176d0*/  IMAD.MOV.U32 R6, RZ, RZ, R14 ;  /* 0x000000ffff067224 */ /* 0x000fe200078e000e */
[----:B------:R-:W-:Y:S01]  /*176e0*/  IADD3 R14, P5, R8, UR9, RZ ;  /* 0x00000009080e7c10 */ /* 0x000fe2000ffbe0ff */
[----:B------:R-:W-:Y:S01]  /*176f0*/  @P6 STG.E desc[UR18][R18.64], R23 ;  /* 0x0000001712006986 */ /* 0x000fe2000c101912 */
[----:B------:R-:W-:Y:S01]  /*17700*/  VIADD R7, R15, UR8 ;  /* 0x000000080f077c36 */ /* 0x000fe20008000000 */
[----:B------:R-:W-:Y:S02]  /*17710*/  IADD3 R21, R11, UR8, RZ ;  /* 0x000000080b157c10 */ /* 0x000fe4000fffe0ff */
[----:B------:R1:W-:Y:S01]  /*17720*/  @P0 STG.E desc[UR18][R16.64], R153 ;  /* 0x0000009910000986 */ /* 0x0003e2000c101912 */
[----:B------:R-:W-:Y:S01]  /*17730*/  IADD3.X R15, R9, UR29, RZ, P5, !PT ;  /* 0x0000001d090f7c10 */ /* 0x000fe2000affe4ff */
[----:B------:R-:W-:Y:S01]  /*17740*/  IMAD.U32 R11, RZ, RZ, UR28 ;  /* 0x0000001cff0b7e24 */ /* 0x000fe2000f8e00ff */
[----:B------:R-:W-:Y:S01]  /*17750*/  MOV R20, R10 ;  /* 0x0000000a00147202 */ /* 0x000fe20000000f00 */
[----:B------:R2:W-:Y:S04]  /*17760*/  @P1 STG.E desc[UR18][R18.64+0x20], R157 ;  /* 0x0000209d12001986 */ /* 0x0005e8000c101912 */
[----:B------:R3:W-:Y:S01]  /*17770*/  @P4 STG.E desc[UR18][R16.64+0x20], R159 ;  /* 0x0000209f10004986 */ /* 0x0007e2000c101912 */
[----:B------:R-:W-:Y:S01]  /*17780*/  IADD3 R10, P4, R14, UR9, RZ ;  /* 0x000000090e0a7c10 */ /* 0x000fe2000ff9e0ff */
[----:B0-----:R-:W-:Y:S01]  /*17790*/  IMAD.WIDE.U32 R12, R11, 0x1c, R14 ;  /* 0x0000001c0b0c7825 */ /* 0x001fe200078e000e */
[----:B------:R-:W-:-:S02]  /*177a0*/  ISETP.GT.AND P0, PT, R0, 0xc0, P2 ;  /* 0x000000c00000780c */ /* 0x000fc40001704270 */
[C---:B------:R-:W-:Y:S02]  /*177b0*/  ISETP.GT.AND P1, PT, R0.reuse, 0xc1, P2 ;  /* 0x000000c10000780c */ /* 0x040fe40001724270 */
[----:B------:R-:W-:Y:S02]  /*177c0*/  IADD3.X R11, R15, UR29, RZ, P4, !PT ;  /* 0x0000001d0f0b7c10 */ /* 0x000fe4000a7fe4ff */
[C---:B------:R-:W-:Y:S02]  /*177d0*/  ISETP.GT.AND P4, PT, R0.reuse, 0xc0, P3 ;  /* 0x000000c00000780c */ /* 0x040fe40001f84270 */
[C---:B------:R-:W-:Y:S02]  /*177e0*/  ISETP.GT.AND P5, PT, R0.reuse, 0xc1, P3 ;  /* 0x000000c10000780c */ /* 0x040fe40001fa4270 */
[----:B-1----:R-:W-:Y:S02]  /*177f0*/  MOV R153, UR28 ;  /* 0x0000001c00997c02 */ /* 0x002fe40008000f00 */
[----:B------:R-:W-:Y:S01]  /*17800*/  ISETP.GT.AND P6, PT, R0, 0xc8, P2 ;  /* 0x000000c80000780c */ /* 0x000fe200017c4270 */
[----:B------:R-:W-:Y:S01]  /*17810*/  FMUL R155, R189, UR22 ;  /* 0x00000016bd9b7c20 */ /* 0x000fe20008400000 */
[----:B--2---:R-:W-:Y:S01]  /*17820*/  FMUL R19, R188, UR22 ;  /* 0x00000016bc137c20 */ /* 0x004fe20008400000 */
[----:B---3--:R-:W-:-:S04]  /*17830*/  IMAD.WIDE.U32 R16, R153, 0x1c, R10 ;  /* 0x0000001c99107825 */ /* 0x008fc800078e000a */
[----:B------:R-:W-:Y:S01]  /*17840*/  FMUL R153, R187, UR22 ;  /* 0x00000016bb997c20 */ /* 0x000fe20008400000 */
[----:B------:R-:W-:Y:S01]  /*17850*/  FMUL R157, R186, UR22 ;  /* 0x00000016ba9d7c20 */ /* 0x000fe20008400000 */
[----:B------:R-:W-:Y:S01]  /*17860*/  FMUL R159, R185, UR22 ;  /* 0x00000016b99f7c20 */ /* 0x000fe20008400000 */
[----:B------:R0:W-:Y:S01]  /*17870*/  @P0 STG.E desc[UR18][R20.64], R155 ;  /* 0x0000009b14000986 */ /* 0x0001e2000c101912 */
[----:B------:R-:W-:-:S03]  /*17880*/  ISETP.GT.AND P0, PT, R0, 0xc9, P2 ;  /* 0x000000c90000780c */ /* 0x000fc60001704270 */
[----:B------:R-:W-:Y:S04]  /*17890*/  @P1 STG.E desc[UR18][R8.64], R19 ;  /* 0x0000001308001986 */ /* 0x000fe8000c101912 */
[----:B------:R1:W-:Y:S01]  /*178a0*/  @P4 STG.E desc[UR18][R20.64+0x20], R153 ;  /* 0x0000209914004986 */ /* 0x0003e2000c101912 */
[----:B------:R-:W-:-:S03]  /*178b0*/  ISETP.GT.AND P4, PT, R0, 0xd0, P2 ;  /* 0x000000d00000780c */ /* 0x000fc60001784270 */
[----:B------:R-:W-:Y:S01]  /*178c0*/  @P5 STG.E desc[UR18][R8.64+0x20], R157 ;  /* 0x0000209d08005986 */ /* 0x000fe2000c101912 */
[----:B------:R-:W-:-:S03]  /*178d0*/  ISETP.GT.AND P5, PT, R0, 0xc8, P3 ;  /* 0x000000c80000780c */ /* 0x000fc60001fa4270 */
[----:B------:R-:W-:Y:S01]  /*178e0*/  @P6 STG.E desc[UR18][R6.64], R159 ;  /* 0x0000009f06006986 */ /* 0x000fe2000c101912 */
[----:B------:R-:W-:Y:S01]  /*178f0*/  ISETP.GT.AND P6, PT, R0, 0xc9, P3 ;  /* 0x000000c90000780c */ /* 0x000fe20001fc4270 */
[----:B------:R-:W-:Y:S02]  /*17900*/  IMAD.MOV.U32 R22, RZ, RZ, R12 ;  /* 0x000000ffff167224 */ /* 0x000fe400078e000c */
[----:B0-----:R-:W-:Y:S01]  /*17910*/  FMUL R155, R184, UR22 ;  /* 0x00000016b89b7c20 */ /* 0x001fe20008400000 */
[----:B------:R-:W-:Y:S01]  /*17920*/  IMAD.MOV.U32 R12, RZ, RZ, R16 ;  /* 0x000000ffff0c7224 */ /* 0x000fe200078e0010 */
[----:B------:R-:W-:Y:S01]  /*17930*/  IADD3 R16, P1, R10, UR9, RZ ;  /* 0x000000090a107c10 */ /* 0x000fe2000ff3e0ff */
[----:B------:R-:W-:Y:S02]  /*17940*/  VIADD R23, R13, UR8 ;  /* 0x000000080d177c36 */ /* 0x000fe40008000000 */
[----:B-1----:R-:W-:Y:S01]  /*17950*/  FMUL R21, R183, UR22 ;  /* 0x00000016b7157c20 */ /* 0x002fe20008400000 */
[----:B------:R-:W-:Y:S01]  /*17960*/  IADD3 R13, R17, UR8, RZ ;  /* 0x00000008110d7c10 */ /* 0x000fe2000fffe0ff */
[----:B------:R0:W-:Y:S01]  /*17970*/  @P0 STG.E desc[UR18][R14.64], R155 ;  /* 0x0000009b0e000986 */ /* 0x0001e2000c101912 */
[----:B------:R-:W-:-:S02]  /*17980*/  IADD3.X R17, R11, UR29, RZ, P1, !PT ;  /* 0x0000001d0b117c10 */ /* 0x000fc40008ffe4ff */
[C---:B------:R-:W-:Y:S01]  /*17990*/  ISETP.GT.AND P0, PT, R0.reuse, 0xd1, P2 ;  /* 0x000000d10000780c */ /* 0x040fe20001704270 */
[----:B------:R1:W-:Y:S01]  /*179a0*/  @P5 STG.E desc[UR18][R6.64+0x20], R163 ;  /* 0x000020a306005986 */ /* 0x0003e2000c101912 */
[C---:B------:R-:W-:Y:S02]  /*179b0*/  ISETP.GT.AND P1, PT, R0.reuse, 0xd0, P3 ;  /* 0x000000d00000780c */ /* 0x040fe40001f24270 */
[C---:B------:R-:W-:Y:S01]  /*179c0*/  ISETP.GT.AND P5, PT, R0.reuse, 0xd1, P3 ;  /* 0x000000d10000780c */ /* 0x040fe20001fa4270 */
[----:B------:R-:W-:Y:S04]  /*179d0*/  @P6 STG.E desc[UR18][R14.64+0x20], R165 ;  /* 0x000020a50e006986 */ /* 0x000fe8000c101912 */
[----:B------:R2:W-:Y:S01]  /*179e0*/  @P4 STG.E desc[UR18][R22.64], R21 ;  /* 0x0000001516004986 */ /* 0x0005e2000c101912 */
[----:B------:R-:W-:Y:S01]  /*179f0*/  ISETP.GT.AND P4, PT, R0, 0xd8, P2 ;  /* 0x000000d80000780c */ /* 0x000fe20001784270 */
[----:B------:R-:W-:Y:S01]  /*17a00*/  FMUL R153, R182, UR22 ;  /* 0x00000016b6997c20 */ /* 0x000fe20008400000 */
[----:B0-----:R-:W-:Y:S01]  /*17a10*/  FMUL R155, R181, UR22 ;  /* 0x00000016b59b7c20 */ /* 0x001fe20008400000 */
[----:B------:R-:W-:Y:S01]  /*17a20*/  IADD3 R18, P6, R16, UR9, RZ ;  /* 0x0000000910127c10 */ /* 0x000fe2000ffde0ff */
[----:B------:R-:W-:Y:S01]  /*17a30*/  FMUL R157, R179, UR22 ;  /* 0x00000016b39d7c20 */ /* 0x000fe20008400000 */
[----:B-1----:R-:W-:Y:S01]  /*17a40*/  IMAD.U32 R7, RZ, RZ, UR28 ;  /* 0x0000001cff077e24 */ /* 0x002fe2000f8e00ff */
[----:B------:R-:W-:Y:S01]  /*17a50*/  @P0 STG.E desc[UR18][R10.64], R153 ;  /* 0x000000990a000986 */ /* 0x000fe2000c101912 */
[----:B------:R-:W-:Y:S01]  /*17a60*/  IADD3.X R19, R17, UR29, RZ, P6, !PT ;  /* 0x0000001d11137c10 */ /* 0x000fe2000b7fe4ff */
[----:B--2---:R-:W-:-:S02]  /*17a70*/  FMUL R21, R180, UR22 ;  /* 0x00000016b4157c20 */ /* 0x004fc40008400000 */
[----:B------:R0:W-:Y:S01]  /*17a80*/  @P1 STG.E desc[UR18][R22.64+0x20], R155 ;  /* 0x0000209b16001986 */ /* 0x0001e2000c101912 */
[C---:B------:R-:W-:Y:S01]  /*17a90*/  ISETP.GT.AND P1, PT, R0.reuse, 0xd9, P2 ;  /* 0x000000d90000780c */ /* 0x040fe20001724270 */
[----:B------:R-:W-:Y:S01]  /*17aa0*/  IMAD.U32 R9, RZ, RZ, UR28 ;  /* 0x0000001cff097e24 */ /* 0x000fe2000f8e00ff */
[C---:B------:R-:W-:Y:S01]  /*17ab0*/  ISETP.GT.AND P0, PT, R0.reuse, 0xd8, P3 ;  /* 0x000000d80000780c */ /* 0x040fe20001f04270 */
[----:B------:R1:W-:Y:S01]  /*17ac0*/  @P5 STG.E desc[UR18][R10.64+0x20], R21 ;  /* 0x000020150a005986 */ /* 0x0003e2000c101912 */
[----:B------:R-:W-:Y:S01]  /*17ad0*/  IMAD.WIDE.U32 R6, R7, 0x1c, R18 ;  /* 0x0000001c07067825 */ /* 0x000fe200078e0012 */
[C---:B------:R-:W-:Y:S02]  /*17ae0*/  ISETP.GT.AND P5, PT, R0.reuse, 0xe0, P2 ;  /* 0x000000e00000780c */ /* 0x040fe400017a4270 */
[----:B------:R2:W-:Y:S01]  /*17af0*/  @P4 STG.E desc[UR18][R12.64], R157 ;  /* 0x0000009d0c004986 */ /* 0x0005e2000c101912 */
[C---:B------:R-:W-:Y:S01]  /*17b00*/  ISETP.GT.AND P4, PT, R0.reuse, 0xd9, P3 ;  /* 0x000000d90000780c */ /* 0x040fe20001f84270 */
[----:B------:R-:W-:Y:S01]  /*17b10*/  IMAD.WIDE.U32 R8, R9, 0x1c, R16 ;  /* 0x0000001c09087825 */ /* 0x000fe200078e0010 */
[----:B------:R-:W-:-:S03]  /*17b20*/  ISETP.GT.AND P6, PT, R0, 0xe1, P2 ;  /* 0x000000e10000780c */ /* 0x000fc600017c4270 */
[----:B0-----:R-:W-:Y:S01]  /*17b30*/  FMUL R23, R177, UR22 ;  /* 0x00000016b1177c20 */ /* 0x001fe20008400000 */
[----:B------:R-:W-:Y:S02]  /*17b40*/  VIADD R15, R7, UR8 ;  /* 0x00000008070f7c36 */ /* 0x000fe40008000000 */
[----:B------:R-:W-:Y:S01]  /*17b50*/  FMUL R7, R178, UR22 ;  /* 0x00000016b2077c20 */ /* 0x000fe20008400000 */
[----:B-1----:R-:W-:Y:S01]  /*17b60*/  FMUL R11, R176, UR22 ;  /* 0x00000016b00b7c20 */ /* 0x002fe20008400000 */
[----:B------:R-:W-:Y:S01]  /*17b70*/  IADD3 R9, R9, UR8, RZ ;  /* 0x0000000809097c10 */ /* 0x000fe2000fffe0ff */
[----:B------:R-:W-:Y:S02]  /*17b80*/  FMUL R21, R175, UR22 ;  /* 0x00000016af157c20 */ /* 0x000fe40008400000 */
[----:B------:R-:W-:Y:S01]  /*17b90*/  @P1 STG.E desc[UR18][R16.64], R7 ;  /* 0x0000000710001986 */ /* 0x000fe2000c101912 */
[----:B------:R-:W-:Y:S01]  /*17ba0*/  ISETP.GT.AND P1, PT, R0, 0xe0, P3 ;  /* 0x000000e00000780c */ /* 0x000fe20001f24270 */
[----:B------:R-:W-:-:S02]  /*17bb0*/  FMUL R153, R174, UR22 ;  /* 0x00000016ae997c20 */ /* 0x000fc40008400000 */
[----:B------:R0:W-:Y:S01]  /*17bc0*/  @P0 STG.E desc[UR18][R12.64+0x20], R23 ;  /* 0x000020170c000986 */ /* 0x0001e2000c101912 */
[----:B------:R-:W-:-:S03]  /*17bd0*/  ISETP.GT.AND P0, PT, R0, 0xe1, P3 ;  /* 0x000000e10000780c */ /* 0x000fc60001f04270 */
[----:B------:R1:W-:Y:S01]  /*17be0*/  @P4 STG.E desc[UR18][R16.64+0x20], R11 ;  /* 0x0000200b10004986 */ /* 0x0003e2000c101912 */
[----:B------:R-:W-:-:S03]  /*17bf0*/  ISETP.GT.AND P4, PT, R0, 0xe8, P2 ;  /* 0x000000e80000780c */ /* 0x000fc60001784270 */
[----:B------:R-:W-:Y:S01]  /*17c00*/  @P5 STG.E desc[UR18][R8.64], R21 ;  /* 0x0000001508005986 */ /* 0x000fe2000c101912 */
[----:B------:R-:W-:Y:S02]  /*17c10*/  ISETP.GT.AND P5, PT, R0, 0xe9, P2 ;  /* 0x000000e90000780c */ /* 0x000fe400017a4270 */
[----:B------:R-:W-:Y:S01]  /*17c20*/  MOV R14, R6 ;  /* 0x00000006000e7202 */ /* 0x000fe20000000f00 */
[----:B------:R-:W-:Y:S01]  /*17c30*/  @P6 STG.E desc[UR18][R18.64], R153 ;  /* 0x0000009912006986 */ /* 0x000fe2000c101912 */
[----:B------:R-:W-:Y:S01]  /*17c40*/  IADD3 R6, P6, R18, UR9, RZ ;  /* 0x0000000912067c10 */ /* 0x000fe2000ffde0ff */
[----:B------:R-:W-:Y:S01]  /*17c50*/  FMUL R155, R173, UR22 ;  /* 0x00000016ad9b7c20 */ /* 0x000fe20008400000 */
[----:B--2---:R-:W-:Y:S01]  /*17c60*/  FMUL R157, R172, UR22 ;  /* 0x00000016ac9d7c20 */ /* 0x004fe20008400000 */
[----:B0-----:R-:W-:Y:S01]  /*17c70*/  FMUL R13, R171, UR22 ;  /* 0x00000016ab0d7c20 */ /* 0x001fe20008400000 */
[----:B------:R-:W-:Y:S01]  /*17c80*/  IADD3.X R7, R19, UR29, RZ, P6, !PT ;  /* 0x0000001d13077c10 */ /* 0x000fe2000b7fe4ff */
[----:B-1----:R-:W-:Y:S01]  /*17c90*/  FMUL R17, R170, UR22 ;  /* 0x00000016aa117c20 */ /* 0x002fe20008400000 */
[----:B------:R0:W-:Y:S01]  /*17ca0*/  @P1 STG.E desc[UR18][R8.64+0x20], R155 ;  /* 0x0000209b08001986 */ /* 0x0001e2000c101912 */
[----:B------:R-:W-:-:S03]  /*17cb0*/  ISETP.GT.AND P1, PT, R0, 0xe8, P3 ;  /* 0x000000e80000780c */ /* 0x000fc60001f24270 */
[----:B------:R1:W-:Y:S01]  /*17cc0*/  @P0 STG.E desc[UR18][R18.64+0x20], R157 ;  /* 0x0000209d12000986 */ /* 0x0003e2000c101912 */
[C---:B------:R-:W-:Y:S01]  /*17cd0*/  ISETP.GT.AND P0, PT, R0.reuse, 0xe9, P3 ;  /* 0x000000e90000780c */ /* 0x040fe20001f04270 */
[----:B------:R-:W-:Y:S02]  /*17ce0*/  IMAD.U32 R11, RZ, RZ, UR28 ;  /* 0x0000001cff0b7e24 */ /* 0x000fe4000f8e00ff */
[----:B------:R2:W-:Y:S01]  /*17cf0*/  @P4 STG.E desc[UR18][R14.64], R13 ;  /* 0x0000000d0e004986 */ /* 0x0005e2000c101912 */
[----:B------:R-:W-:-:S03]  /*17d00*/  ISETP.GT.AND P4, PT, R0, 0xf1, P2 ;  /* 0x000000f10000780c */ /* 0x000fc60001784270 */
[----:B------:R3:W-:Y:S01]  /*17d10*/  @P5 STG.E desc[UR18][R6.64], R17 ;  /* 0x0000001106005986 */ /* 0x0007e2000c101912 */
[----:B------:R-:W-:Y:S01]  /*17d20*/  ISETP.GT.AND P5, PT, R0, 0xf0, P2 ;  /* 0x000000f00000780c */ /* 0x000fe200017a4270 */
[----:B0-----:R-:W-:Y:S01]  /*17d30*/  IMAD.WIDE.U32 R8, R11, 0x1c, R6 ;  /* 0x0000001c0b087825 */ /* 0x001fe200078e0006 */
[----:B------:R-:W-:-:S03]  /*17d40*/  IADD3 R10, P6, R6, UR9, RZ ;  /* 0x00000009060a7c10 */ /* 0x000fc6000ffde0ff */
[----:B------:R-:W-:Y:S01]  /*17d50*/  FMUL R21, R169, UR22 ;  /* 0x00000016a9157c20 */ /* 0x000fe20008400000 */
[----:B------:R-:W-:Y:S01]  /*17d60*/  FMUL R23, R168, UR22 ;  /* 0x00000016a8177c20 */ /* 0x000fe20008400000 */
[----:B-1----:R-:W-:Y:S01]  /*17d70*/  FMUL R19, R167, UR22 ;  /* 0x00000016a7137c20 */ /* 0x002fe20008400000 */
[----:B------:R-:W-:Y:S01]  /*17d80*/  VIADD R9, R9, UR8 ;  /* 0x0000000809097c36 */ /* 0x000fe20008000000 */
[----:B------:R-:W-:Y:S01]  /*17d90*/  IADD3.X R11, R7, UR29, RZ, P6, !PT ;  /* 0x0000001d070b7c10 */ /* 0x000fe2000b7fe4ff */
[----:B--2---:R-:W-:Y:S01]  /*17da0*/  FMUL R13, R166, UR22 ;  /* 0x00000016a60d7c20 */ /* 0x004fe20008400000 */
[----:B------:R0:W-:Y:S01]  /*17db0*/  @P1 STG.E desc[UR18][R14.64+0x20], R21 ;  /* 0x000020150e001986 */ /* 0x0001e2000c101912 */
[----:B------:R-:W-:-:S03]  /*17dc0*/  ISETP.GT.AND P6, PT, R0, 0xf0, P3 ;  /* 0x000000f00000780c */ /* 0x000fc60001fc4270 */
[----:B------:R1:W-:Y:S04]  /*17dd0*/  @P0 STG.E desc[UR18][R6.64+0x20], R23 ;  /* 0x0000201706000986 */ /* 0x0003e8000c101912 */
[----:B------:R-:W-:Y:S04]  /*17de0*/  @P5 STG.E desc[UR18][R8.64], R19 ;  /* 0x0000001308005986 */ /* 0x000fe8000c101912 */
[----:B------:R2:W-:Y:S01]  /*17df0*/  @P4 STG.E desc[UR18][R10.64], R13 ;  /* 0x0000000d0a004986 */ /* 0x0005e2000c101912 */
[----:B------:R-:W-:Y:S01]  /*17e00*/  ISETP.GT.AND P4, PT, R0, 0xf1, P3 ;  /* 0x000000f10000780c */ /* 0x000fe20001f84270 */
[----:B---3--:R-:W-:Y:S01]  /*17e10*/  FMUL R17, R164, UR22 ;  /* 0x00000016a4117c20 */ /* 0x008fe20008400000 */
[----:B0-----:R-:W-:Y:S01]  /*17e20*/  FMUL R21, R162, UR22 ;  /* 0x00000016a2157c20 */ /* 0x001fe20008400000 */
[----:B-1----:R-:W-:-:S02]  /*17e30*/  MOV R7, UR28 ;  /* 0x0000001c00077c02 */ /* 0x002fc40008000f00 */
[C---:B------:R-:W-:Y:S01]  /*17e40*/  ISETP.GT.AND P5, PT, R0.reuse, 0xf8, P2 ;  /* 0x000000f80000780c */ /* 0x040fe200017a4270 */
[----:B------:R0:W-:Y:S01]  /*17e50*/  @P6 STG.E desc[UR18][R8.64+0x20], R17 ;  /* 0x0000201108006986 */ /* 0x0001e2000c101912 */
[----:B------:R-:W-:Y:S01]  /*17e60*/  ISETP.GT.AND P2, PT, R0, 0xf9, P2 ;  /* 0x000000f90000780c */ /* 0x000fe20001744270 */
[----:B------:R-:W-:-:S04]  /*17e70*/  IMAD.WIDE.U32 R6, R7, 0x1c, R10 ;  /* 0x0000001c07067825 */ /* 0x000fc800078e000a */
[----:B------:R-:W-:Y:S01]  /*17e80*/  FMUL R23, R158, UR22 ;  /* 0x000000169e177c20 */ /* 0x000fe20008400000 */
[----:B------:R1:W-:Y:S01]  /*17e90*/  @P4 STG.E desc[UR18][R10.64+0x20], R21 ;  /* 0x000020150a004986 */ /* 0x0003e2000c101912 */
[----:B------:R-:W-:Y:S01]  /*17ea0*/  ISETP.GT.AND P4, PT, R0, 0xf8, P3 ;  /* 0x000000f80000780c */ /* 0x000fe20001f84270 */
[----:B--2---:R-:W-:Y:S01]  /*17eb0*/  VIADD R13, R7, UR8 ;  /* 0x00000008070d7c36 */ /* 0x004fe20008000000 */
[----:B------:R-:W-:Y:S01]  /*17ec0*/  IADD3 R14, P6, R10, UR9, RZ ;  /* 0x000000090a0e7c10 */ /* 0x000fe2000ffde0ff */
[----:B------:R-:W-:Y:S01]  /*17ed0*/  IMAD.MOV.U32 R12, RZ, RZ, R6 ;  /* 0x000000ffff0c7224 */ /* 0x000fe200078e0006 */
[----:B------:R-:W-:Y:S01]  /*17ee0*/  ISETP.GT.AND P1, PT, R231, 0x80, PT ;  /* 0x00000080e700780c */ /* 0x000fe20003f24270 */
[----:B------:R-:W-:Y:S01]  /*17ef0*/  FMUL R153, R156, UR22 ;  /* 0x000000169c997c20 */ /* 0x000fe20008400000 */
[----:B------:R-:W-:Y:S01]  /*17f00*/  IADD3.X R15, R11, UR29, RZ, P6, !PT ;  /* 0x0000001d0b0f7c10 */ /* 0x000fe2000b7fe4ff */
[----:B------:R-:W-:Y:S01]  /*17f10*/  FMUL R19, R154, UR22 ;  /* 0x000000169a137c20 */ /* 0x000fe20008400000 */
[----:B------:R-:W-:Y:S01]  /*17f20*/  @P5 STG.E desc[UR18][R12.64], R23 ;  /* 0x000000170c005986 */ /* 0x000fe2000c101912 */
[----:B------:R-:W-:-:S02]  /*17f30*/  ISETP.GT.AND P3, PT, R0, 0xf9, P3 ;  /* 0x000000f90000780c */ /* 0x000fc40001f64270 */
[C---:B------:R-:W-:Y:S02]  /*17f40*/  ISETP.GT.AND P5, PT, R0.reuse, RZ, P1 ;  /* 0x000000ff0000720c */ /* 0x040fe40000fa4270 */
[----:B------:R-:W-:Y:S01]  /*17f50*/  ISETP.GT.AND P0, PT, R231, 0x88, PT ;  /* 0x00000088e700780c */ /* 0x000fe20003f04270 */
[----:B------:R-:W-:Y:S01]  /*17f60*/  @P2 STG.E desc[UR18][R14.64], R153 ;  /* 0x000000990e002986 */ /* 0x000fe2000c101912 */
[----:B------:R-:W-:-:S03]  /*17f70*/  ISETP.GT.AND P2, PT, R0, 0x1, P1 ;  /* 0x000000010000780c */ /* 0x000fc60000f44270 */
[----:B------:R2:W-:Y:S01]  /*17f80*/  @P4 STG.E desc[UR18][R12.64+0x20], R19 ;  /* 0x000020130c004986 */ /* 0x0005e2000c101912 */
[----:B------:R-:W-:Y:S01]  /*17f90*/  ISETP.GT.AND P4, PT, R0, RZ, P0 ;  /* 0x000000ff0000720c */ /* 0x000fe20000784270 */
[----:B------:R-:W-:Y:S01]  /*17fa0*/  FMUL R155, R152, UR22 ;  /* 0x00000016989b7c20 */ /* 0x000fe20008400000 */
[----:B------:R-:W-:Y:S01]  /*17fb0*/  ISETP.GT.AND P6, PT, R0, 0x1, P0 ;  /* 0x000000010000780c */ /* 0x000fe200007c4270 */
[----:B0-----:R-:W-:Y:S01]  /*17fc0*/  FMUL R9, R24, UR22 ;  /* 0x0000001618097c20 */ /* 0x001fe20008400000 */
[----:B------:R-:W-:Y:S01]  /*17fd0*/  MOV R7, UR28 ;  /* 0x0000001c00077c02 */ /* 0x000fe20008000f00 */
[----:B------:R-:W-:Y:S01]  /*17fe0*/  FMUL R25, R25, UR22 ;  /* 0x0000001619197c20 */ /* 0x000fe20008400000 */
[----:B------:R-:W-:Y:S01]  /*17ff0*/  @P3 STG.E desc[UR18][R14.64+0x20], R155 ;  /* 0x0000209b0e003986 */ /* 0x000fe2000c101912 */
[----:B------:R-:W-:Y:S01]  /*18000*/  ISETP.GT.AND P3, PT, R0, 0x8, P1 ;  /* 0x000000080000780c */ /* 0x000fe20000f64270 */
[----:B------:R-:W-:Y:S01]  /*18010*/  FMUL R17, R26, UR22 ;  /* 0x000000161a117c20 */ /* 0x000fe20008400000 */
[----:B------:R-:W-:Y:S01]  /*18020*/  IMAD.WIDE.U32 R6, R7, 0x1c, R2 ;  /* 0x0000001c07067825 */ /* 0x000fe200078e0002 */
[----:B------:R-:W-:Y:S01]  /*18030*/  @P5 STG.E desc[UR18][R4.64+0x200], R9 ;  /* 0x0002000904005986 */ /* 0x000fe2000c101912 */
[----:B------:R-:W-:-:S02]  /*18040*/  ISETP.GT.AND P5, PT, R0, 0x9, P1 ;  /* 0x000000090000780c */ /* 0x000fc40000fa4270 */
[----:B------:R-:W-:Y:S01]  /*18050*/  FMUL R27, R27, UR22 ;  /* 0x000000161b1b7c20 */ /* 0x000fe20008400000 */
[----:B-1----:R-:W-:Y:S01]  /*18060*/  IMAD.MOV.U32 R10, RZ, RZ, R6 ;  /* 0x000000ffff0a7224 */ /* 0x002fe200078e0006 */
[----:B------:R-:W-:Y:S01]  /*18070*/  @P2 STG.E desc[UR18][R2.64+0x200], R25 ;  /* 0x0002001902002986 */ /* 0x000fe2000c101912 */
[----:B------:R-:W-:-:S03]  /*18080*/  IADD3 R6, P2, R2, UR9, RZ ;  /* 0x0000000902067c10 */ /* 0x000fc6000ff5e0ff */
[----:B------:R0:W-:Y:S01]  /*18090*/  @P4 STG.E desc[UR18][R4.64+0x220], R17 ;  /* 0x0002201104004986 */ /* 0x0001e2000c101912 */
[----:B------:R-:W-:Y:S02]  /*180a0*/  VIADD R11, R7, UR8 ;  /* 0x00000008070b7c36 */ /* 0x000fe40008000000 */
[----:B--2---:R-:W-:Y:S01]  /*180b0*/  FMUL R13, R28, UR22 ;  /* 0x000000161c0d7c20 */ /* 0x004fe20008400000 */
[----:B------:R1:W-:Y:S01]  /*180c0*/  @P6 STG.E desc[UR18][R2.64+0x220], R27 ;  /* 0x0002201b02006986 */ /* 0x0003e2000c101912 */
[----:B------:R-:W-:Y:S01]  /*180d0*/  ISETP.GT.AND P6, PT, R0, 0x8, P0 ;  /* 0x000000080000780c */ /* 0x000fe200007c4270 */
[----:B------:R-:W-:Y:S01]  /*180e0*/  FMUL R29, R29, UR22 ;  /* 0x000000161d1d7c20 */ /* 0x000fe20008400000 */
[----:B------:R-:W-:Y:S02]  /*180f0*/  IADD3.X R7, R3, UR29, RZ, P2, !PT ;  /* 0x0000001d03077c10 */ /* 0x000fe400097fe4ff */
[----:B------:R-:W-:Y:S01]  /*18100*/  IADD3 R8, P2, R6, UR9, RZ ;  /* 0x0000000906087c10 */ /* 0x000fe2000ff5e0ff */
[----:B------:R2:W-:Y:S01]  /*18110*/  @P3 STG.E desc[UR18][R10.64+0x200], R13 ;  /* 0x0002000d0a003986 */ /* 0x0005e2000c101912 */
[----:B------:R-:W-:-:S02]  /*18120*/  IMAD.U32 R19, RZ, RZ, UR28 ;  /* 0x0000001cff137e24 */ /* 0x000fc4000f8e00ff */
[----:B0-----:R-:W-:Y:S01]  /*18130*/  FMUL R17, R30, UR22 ;  /* 0x000000161e117c20 */ /* 0x001fe20008400000 */
[----:B------:R-:W-:Y:S01]  /*18140*/  IADD3.X R9, R7, UR29, RZ, P2, !PT ;  /* 0x0000001d07097c10 */ /* 0x000fe200097fe4ff */
[----:B------:R-:W-:Y:S01]  /*18150*/  @P5 STG.E desc[UR18][R6.64+0x200], R29 ;  /* 0x0002001d06005986 */ /* 0x000fe2000c101912 */
[C---:B------:R-:W-:Y:S02]  /*18160*/  ISETP.GT.AND P5, PT, R0.reuse, 0x9, P0 ;  /* 0x000000090000780c */ /* 0x040fe400007a4270 */
[----:B------:R-:W-:Y:S02]  /*18170*/  MOV R15, UR28 ;  /* 0x0000001c000f7c02 */ /* 0x000fe40008000f00 */
[C---:B------:R-:W-:Y:S01]  /*18180*/  ISETP.GT.AND P2, PT, R0.reuse, 0x10, P1 ;  /* 0x000000100000780c */ /* 0x040fe20000f44270 */
[----:B------:R-:W-:Y:S01]  /*18190*/  IMAD.WIDE.U32 R4, R19, 0x1c, R8 ;  /* 0x0000001c13047825 */ /* 0x000fe200078e0008 */
[C---:B------:R-:W-:Y:S01]  /*181a0*/  ISETP.GT.AND P4, PT, R0.reuse, 0x11, P1 ;  /* 0x000000110000780c */ /* 0x040fe20000f84270 */
[----:B------:R-:W-:Y:S01]  /*181b0*/  @P6 STG.E desc[UR18][R10.64+0x220], R17 ;  /* 0x000220110a006986 */ /* 0x000fe2000c101912 */
[C---:B------:R-:W-:Y:S01]  /*181c0*/  ISETP.GT.AND P3, PT, R0.reuse, 0x10, P0 ;  /* 0x000000100000780c */ /* 0x040fe20000764270 */
[----:B-1----:R-:W-:Y:S01]  /*181d0*/  IMAD.WIDE.U32 R2, R15, 0x1c, R6 ;  /* 0x0000001c0f027825 */ /* 0x002fe200078e0006 */
[----:B------:R-:W-:-:S03]  /*181e0*/  ISETP.GT.AND P6, PT, R0, 0x11, P0 ;  /* 0x000000110000780c */ /* 0x000fc600007c4270 */
[----:B------:R-:W-:Y:S01]  /*181f0*/  FMUL R31, R31, UR22 ;  /* 0x000000161f1f7c20 */ /* 0x000fe20008400000 */
[----:B------:R-:W-:Y:S01]  /*18200*/  IADD3 R15, R5, UR8, RZ ;  /* 0x00000008050f7c10 */ /* 0x000fe2000fffe0ff */
[----:B--2---:R-:W-:Y:S02]  /*18210*/  VIADD R13, R3, UR8 ;  /* 0x00000008030d7c36 */ /* 0x004fe40008000000 */
[----:B------:R-:W-:Y:S01]  /*18220*/  FMUL R5, R32, UR22 ;  /* 0x0000001620057c20 */ /* 0x000fe20008400000 */
[----:B------:R-:W-:Y:S02]  /*18230*/  IMAD.MOV.U32 R12, RZ, RZ, R2 ;  /* 0x000000ffff0c7224 */ /* 0x000fe400078e0002 */
[----:B------:R-:W-:Y:S01]  /*18240*/  FMUL R33, R33, UR22 ;  /* 0x0000001621217c20 */ /* 0x000fe20008400000 */
[----:B------:R0:W-:Y:S01]  /*18250*/  @P5 STG.E desc[UR18][R6.64+0x220], R31 ;  /* 0x0002201f06005986 */ /* 0x0001e2000c101912 */
[----:B------:R-:W-:Y:S01]  /*18260*/  FMUL R19, R34, UR22 ;  /* 0x0000001622137c20 */ /* 0x000fe20008400000 */
[----:B------:R-:W-:Y:S01]  /*18270*/  FMUL R35, R35, UR22 ;  /* 0x0000001623237c20 */ /* 0x000fe20008400000 */
[----:B------:R-:W-:Y:S01]  /*18280*/  IADD3 R2, P5, R8, UR9, RZ ;  /* 0x0000000908027c10 */ /* 0x000fe2000ffbe0ff */
[----:B------:R1:W-:Y:S03]  /*18290*/  @P2 STG.E desc[UR18][R12.64+0x200], R5 ;  /* 0x000200050c002986 */ /* 0x0003e6000c101912 */
[----:B------:R-:W-:Y:S01]  /*182a0*/  IADD3.X R3, R9, UR29, RZ, P5, !PT ;  /* 0x0000001d09037c10 */ /* 0x000fe2000affe4ff */
[----:B------:R-:W-:Y:S01]  /*182b0*/  @P4 STG.E desc[UR18][R8.64+0x200], R33 ;  /* 0x0002002108004986 */ /* 0x000fe2000c101912 */
[----:B------:R-:W-:-:S03]  /*182c0*/  ISETP.GT.AND P5, PT, R0, 0x19, P1 ;  /* 0x000000190000780c */ /* 0x000fc60000fa4270 */
[----:B------:R2:W-:Y:S01]  /*182d0*/  @P3 STG.E desc[UR18][R12.64+0x220], R19 ;  /* 0x000220130c003986 */ /* 0x0005e2000c101912 */
[----:B0-----:R-:W-:-:S03]  /*182e0*/  IADD3 R6, P2, R2, UR9, RZ ;  /* 0x0000000902067c10 */ /* 0x001fc6000ff5e0ff */
[----:B------:R-:W-:Y:S01]  /*182f0*/  @P6 STG.E desc[UR18][R8.64+0x220], R35 ;  /* 0x0002202308006986 */ /* 0x000fe2000c101912 */
[C---:B------:R-:W-:Y:S02]  /*18300*/  ISETP.GT.AND P6, PT, R0.reuse, 0x18, P1 ;  /* 0x000000180000780c */ /* 0x040fe40000fc4270 */
[----:B------:R-:W-:Y:S02]  /*18310*/  IADD3.X R7, R3, UR29, RZ, P2, !PT ;  /* 0x0000001d03077c10 */ /* 0x000fe400097fe4ff */
[C---:B------:R-:W-:Y:S02]  /*18320*/  ISETP.GT.AND P2, PT, R0.reuse, 0x18, P0 ;  /* 0x000000180000780c */ /* 0x040fe40000744270 */
[----:B------:R-:W-:Y:S02]  /*18330*/  MOV R11, UR28 ;  /* 0x0000001c000b7c02 */ /* 0x000fe40008000f00 */
[C---:B------:R-:W-:Y:S02]  /*18340*/  ISETP.GT.AND P4, PT, R0.reuse, 0x19, P0 ;  /* 0x000000190000780c */ /* 0x040fe40000784270 */
[----:B------:R-:W-:Y:S01]  /*18350*/  ISETP.GT.AND P3, PT, R0, 0x20, P1 ;  /* 0x000000200000780c */ /* 0x000fe20000f64270 */
[----:B------:R-:W-:-:S02]  /*18360*/  IMAD.MOV.U32 R14, RZ, RZ, R4 ;  /* 0x000000ffff0e7224 */ /* 0x000fc400078e0004 */
[----:B------:R-:W-:Y:S01]  /*18370*/  FMUL R21, R36, UR22 ;  /* 0x0000001624157c20 */ /* 0x000fe20008400000 */
[----:B-1----:R-:W-:-:S04]  /*18380*/  IMAD.WIDE.U32 R4, R11, 0x1c, R2 ;  /* 0x0000001c0b047825 */ /* 0x002fc800078e0002 */
[----:B------:R-:W-:Y:S01]  /*18390*/  FMUL R37, R37, UR22 ;  /* 0x0000001625257c20 */ /* 0x000fe20008400000 */
[----:B--2---:R-:W-:Y:S01]  /*183a0*/  FMUL R19, R38, UR22 ;  /* 0x0000001626137c20 */ /* 0x004fe20008400000 */
[----:B------:R-:W-:Y:S02]  /*183b0*/  IMAD.U32 R17, RZ, RZ, UR28 ;  /* 0x0000001cff117e24 */ /* 0x000fe4000f8e00ff */
[----:B------:R-:W-:Y:S01]  /*183c0*/  FMUL R39, R39, UR22 ;  /* 0x0000001627277c20 */ /* 0x000fe20008400000 */
[----:B------:R-:W-:Y:S01]  /*183d0*/  VIADD R13, R5, UR8 ;  /* 0x00000008050d7c36 */ /* 0x000fe20008000000 */
[----:B------:R0:W-:Y:S01]  /*183e0*/  @P6 STG.E desc[UR18][R14.64+0x200], R21 ;  /* 0x000200150e006986 */ /* 0x0001e2000c101912 */
[----:B------:R-:W-:Y:S02]  /*183f0*/  IMAD.MOV.U32 R12, RZ, RZ, R4 ;  /* 0x000000ffff0c7224 */ /* 0x000fe400078e0004 */
[----:B------:R-:W-:Y:S01]  /*18400*/  FMUL R23, R40, UR22 ;  /* 0x0000001628177c20 */ /* 0x000fe20008400000 */
[----:B------:R-:W-:Y:S01]  /*18410*/  IMAD.WIDE.U32 R10, R17, 0x1c, R6 ;  /* 0x0000001c110a7825 */ /* 0x000fe200078e0006 */
[----:B------:R-:W-:Y:S01]  /*18420*/  @P5 STG.E desc[UR18][R2.64+0x200], R37 ;  /* 0x0002002502005986 */ /* 0x000fe2000c101912 */
[----:B------:R-:W-:-:S02]  /*18430*/  IADD3 R4, P5, R6, UR9, RZ ;  /* 0x0000000906047c10 */ /* 0x000fc4000ffbe0ff */
[C---:B------:R-:W-:Y:S01]  /*18440*/  ISETP.GT.AND P6, PT, R0.reuse, 0x21, P1 ;  /* 0x000000210000780c */ /* 0x040fe20000fc4270 */
[----:B------:R1:W-:Y:S01]  /*18450*/  @P2 STG.E desc[UR18][R14.64+0x220], R19 ;  /* 0x000220130e002986 */ /* 0x0003e2000c101912 */
[----:B------:R-:W-:Y:S01]  /*18460*/  ISETP.GT.AND P2, PT, R0, 0x20, P0 ;  /* 0x000000200000780c */ /* 0x000fe20000744270 */
[----:B------:R-:W-:Y:S02]  /*18470*/  IMAD.MOV.U32 R16, RZ, RZ, R10 ;  /* 0x000000ffff107224 */ /* 0x000fe400078e000a */
[----:B------:R2:W-:Y:S01]  /*18480*/  @P4 STG.E desc[UR18][R2.64+0x220], R39 ;  /* 0x0002202702004986 */ /* 0x0005e2000c101912 */
[----:B------:R-:W-:-:S03]  /*18490*/  IADD3.X R5, R7, UR29, RZ, P5, !PT ;  /* 0x0000001d07057c10 */ /* 0x000fc6000affe4ff */
[----:B------:R3:W-:Y:S01]  /*184a0*/  @P3 STG.E desc[UR18][R12.64+0x200], R23 ;  /* 0x000200170c003986 */ /* 0x0007e2000c101912 */
[----:B------:R-:W-:Y:S02]  /*184b0*/  IADD3 R10, P3, R4, UR9, RZ ;  /* 0x00000009040a7c10 */ /* 0x000fe4000ff7e0ff */
[----:B------:R-:W-:Y:S01]  /*184c0*/  IADD3 R17, R11, UR8, RZ ;  /* 0x000000080b117c10 */ /* 0x000fe2000fffe0ff */
[----:B------:R-:W-:Y:S01]  /*184d0*/  FMUL R41, R41, UR22 ;  /* 0x0000001629297c20 */ /* 0x000fe20008400000 */
[----:B------:R-:W-:Y:S01]  /*184e0*/  IADD3.X R11, R5, UR29, RZ, P3, !PT ;  /* 0x0000001d050b7c10 */ /* 0x000fe20009ffe4ff */
[----:B0-----:R-:W-:Y:S01]  /*184f0*/  FMUL R21, R42, UR22 ;  /* 0x000000162a157c20 */ /* 0x001fe20008400000 */
[C---:B------:R-:W-:Y:S02]  /*18500*/  ISETP.GT.AND P3, PT, R0.reuse, 0x21, P0 ;  /* 0x000000210000780c */ /* 0x040fe40000764270 */
[C---:B------:R-:W-:Y:S02]  /*18510*/  ISETP.GT.AND P4, PT, R0.reuse, 0x28, P1 ;  /* 0x000000280000780c */ /* 0x040fe40000f84270 */
[C---:B------:R-:W-:Y:S01]  /*18520*/  ISETP.GT.AND P5, PT, R0.reuse, 0x29, P1 ;  /* 0x000000290000780c */ /* 0x040fe20000fa4270 */
[----:B------:R-:W-:Y:S01]  /*18530*/  @P6 STG.E desc[UR18][R6.64+0x200], R41 ;  /* 0x0002002906006986 */ /* 0x000fe2000c101912 */
[----:B------:R-:W-:Y:S01]  /*18540*/  ISETP.GT.AND P6, PT, R0, 0x28, P0 ;  /* 0x000000280000780c */ /* 0x000fe200007c4270 */
[----:B------:R-:W-:-:S02]  /*18550*/  IMAD.U32 R25, RZ, RZ, UR28 ;  /* 0x0000001cff197e24 */ /* 0x000fc4000f8e00ff */
[----:B------:R0:W-:Y:S01]  /*18560*/  @P2 STG.E desc[UR18][R12.64+0x220], R21 ;  /* 0x000220150c002986 */ /* 0x0001e2000c101912 */
[----:B------:R-:W-:Y:S01]  /*18570*/  ISETP.GT.AND P2, PT, R0, 0x29, P0 ;  /* 0x000000290000780c */ /* 0x000fe20000744270 */
[----:B------:R-:W-:Y:S01]  /*18580*/  FMUL R43, R43, UR22 ;  /* 0x000000162b2b7c20 */ /* 0x000fe20008400000 */
[----:B-1----:R-:W-:Y:S01]  /*18590*/  FMUL R19, R44, UR22 ;  /* 0x000000162c137c20 */ /* 0x002fe20008400000 */
[----:B------:R-:W-:Y:S01]  /*185a0*/  FMUL R45, R45, UR22 ;  /* 0x000000162d2d7c20 */ /* 0x000fe20008400000 */
[----:B--2---:R-:W-:Y:S01]  /*185b0*/  IMAD.WIDE.U32 R2, R25, 0x1c, R10 ;  /* 0x0000001c19027825 */ /* 0x004fe200078e000a */
[----:B------:R-:W-:Y:S01]  /*185c0*/  MOV R9, UR28 ;  /* 0x0000001c00097c02 */ /* 0x000fe20008000f00 */
[----:B------:R-:W-:Y:S02]  /*185d0*/  @P3 STG.E desc[UR18][R6.64+0x220], R43 ;  /* 0x0002202b06003986 */ /* 0x000fe4000c101912 */
[----:B---3--:R-:W-:Y:S01]  /*185e0*/  FMUL R23, R46, UR22 ;  /* 0x000000162e177c20 */ /* 0x008fe20008400000 */
[----:B------:R-:W-:Y:S01]  /*185f0*/  FMUL R47, R47, UR22 ;  /* 0x000000162f2f7c20 */ /* 0x000fe20008400000 */
[----:B------:R-:W-:Y:S01]  /*18600*/  @P4 STG.E desc[UR18][R16.64+0x200], R19 ;  /* 0x0002001310004986 */ /* 0x000fe2000c101912 */
[----:B------:R-:W-:Y:S01]  /*18610*/  ISETP.GT.AND P4, PT, R0, 0x30, P1 ;  /* 0x000000300000780c */ /* 0x000fe20000f84270 */
[----:B------:R-:W-:-:S02]  /*18620*/  IMAD.MOV.U32 R14, RZ, RZ, R2 ;  /* 0x000000ffff0e7224 */ /* 0x000fc400078e0002 */
[----:B------:R-:W-:Y:S01]  /*18630*/  @P5 STG.E desc[UR18][R4.64+0x200], R45 ;  /* 0x0002002d04005986 */ /* 0x000fe2000c101912 */
[----:B------:R-:W-:Y:S02]  /*18640*/  ISETP.GT.AND P5, PT, R0, 0x31, P1 ;  /* 0x000000310000780c */ /* 0x000fe40000fa4270 */
[----:B------:R-:W-:Y:S01]  /*18650*/  IADD3 R2, P3, R10, UR9, RZ ;  /* 0x000000090a027c10 */ /* 0x000fe2000ff7e0ff */
[----:B------:R-:W-:Y:S01]  /*18660*/  IMAD.WIDE.U32 R8, R9, 0x1c, R4 ;  /* 0x0000001c09087825 */ /* 0x000fe200078e0004 */
[----:B------:R1:W-:Y:S01]  /*18670*/  @P6 STG.E desc[UR18][R16.64+0x220], R23 ;  /* 0x0002201710006986 */ /* 0x0003e2000c101912 */
[----:B------:R-:W-:Y:S02]  /*18680*/  IADD3 R15, R3, UR8, RZ ;  /* 0x00000008030f7c10 */ /* 0x000fe4000fffe0ff */
[----:B------:R-:W-:Y:S01]  /*18690*/  ISETP.GT.AND P6, PT, R0, 0x30, P0 ;  /* 0x000000300000780c */ /* 0x000fe200007c4270 */
[----:B------:R-:W-:Y:S01]  /*186a0*/  @P2 STG.E desc[UR18][R4.64+0x220], R47 ;  /* 0x0002202f04002986 */ /* 0x000fe2000c101912 */
[----:B------:R-:W-:-:S02]  /*186b0*/  IADD3.X R3, R11, UR29, RZ, P3, !PT ;  /* 0x0000001d0b037c10 */ /* 0x000fc40009ffe4ff */
[C---:B------:R-:W-:Y:S01]  /*186c0*/  ISETP.GT.AND P2, PT, R0.reuse, 0x31, P0 ;  /* 0x000000310000780c */ /* 0x040fe20000744270 */
[----:B------:R-:W-:Y:S01]  /*186d0*/  VIADD R9, R9, UR8 ;  /* 0x0000000809097c36 */ /* 0x000fe20008000000 */
[----:B------:R-:W-:Y:S01]  /*186e0*/  ISETP.GT.AND P3, PT, R0, 0x38, P1 ;  /* 0x000000380000780c */ /* 0x000fe20000f64270 */
[----:B0-----:R-:W-:Y:S01]  /*186f0*/  FMUL R21, R48, UR22 ;  /* 0x0000001630157c20 */ /* 0x001fe20008400000 */
[----:B------:R-:W-:Y:S01]  /*18700*/  FMUL R49, R49, UR22 ;  /* 0x0000001631317c20 */ /* 0x000fe20008400000 */
[----:B-1----:R-:W-:Y:S01]  /*18710*/  FMUL R17, R50, UR22 ;  /* 0x0000001632117c20 */ /* 0x002fe20008400000 */
[----:B------:R-:W-:Y:S02]  /*18720*/  FMUL R51, R51, UR22 ;  /* 0x0000001633337c20 */ /* 0x000fe40008400000 */
[----:B------:R-:W-:Y:S01]  /*18730*/  @P4 STG.E desc[UR18][R8.64+0x200], R21 ;  /* 0x0002001508004986 */ /* 0x000fe2000c101912 */
[----:B------:R-:W-:Y:S01]  /*18740*/  ISETP.GT.AND P4, PT, R0, 0x39, P1 ;  /* 0x000000390000780c */ /* 0x000fe20000f84270 */
[----:B------:R-:W-:-:S02]  /*18750*/  FMUL R19, R52, UR22 ;  /* 0x0000001634137c20 */ /* 0x000fc40008400000 */
[----:B------:R-:W-:Y:S01]  /*18760*/  @P5 STG.E desc[UR18][R10.64+0x200], R49 ;  /* 0x000200310a005986 */ /* 0x000fe2000c101912 */
[----:B------:R-:W-:-:S03]  /*18770*/  ISETP.GT.AND P5, PT, R0, 0x38, P0 ;  /* 0x000000380000780c */ /* 0x000fc600007a4270 */
[----:B------:R0:W-:Y:S01]  /*18780*/  @P6 STG.E desc[UR18][R8.64+0x220], R17 ;  /* 0x0002201108006986 */ /* 0x0001e2000c101912 */
[----:B------:R-:W-:-:S03]  /*18790*/  FMUL R53, R53, UR22 ;  /* 0x0000001635357c20 */ /* 0x000fc60008400000 */
[----:B------:R-:W-:Y:S04]  /*187a0*/  @P2 STG.E desc[UR18][R10.64+0x220], R51 ;  /* 0x000220330a002986 */ /* 0x000fe8000c101912 */
[----:B------:R-:W-:Y:S01]  /*187b0*/  @P3 STG.E desc[UR18][R14.64+0x200], R19 ;  /* 0x000200130e003986 */ /* 0x000fe2000c101912 */
[----:B------:R-:W-:Y:S01]  /*187c0*/  ISETP.GT.AND P3, PT, R0, 0x39, P0 ;  /* 0x000000390000780c */ /* 0x000fe20000764270 */
[----:B------:R-:W-:Y:S02]  /*187d0*/  IMAD.U32 R7, RZ, RZ, UR28 ;  /* 0x0000001cff077e24 */ /* 0x000fe4000f8e00ff */
[----:B0-----:R-:W-:Y:S01]  /*187e0*/  FMUL R9, R54, UR22 ;  /* 0x0000001636097c20 */ /* 0x001fe20008400000 */
[----:B------:R-:W-:Y:S01]  /*187f0*/  IADD3 R4, P6, R2, UR9, RZ ;  /* 0x0000000902047c10 */ /* 0x000fe2000ffde0ff */
[----:B------:R-:W-:Y:S01]  /*18800*/  @P4 STG.E desc[UR18][R2.64+0x200], R53 ;  /* 0x0002003502004986 */ /* 0x000fe2000c101912 */
[C---:B------:R-:W-:Y:S01]  /*18810*/  ISETP.GT.AND P2, PT, R0.reuse, 0x40, P1 ;  /* 0x000000400000780c */ /* 0x040fe20000f44270 */
[----:B------:R-:W-:Y:S01]  /*18820*/  IMAD.WIDE.U32 R6, R7, 0x1c, R2 ;  /* 0x0000001c07067825 */ /* 0x000fe200078e0002 */
[C---:B------:R-:W-:Y:S01]  /*18830*/  ISETP.GT.AND P4, PT, R0.reuse, 0x41, P1 ;  /* 0x000000410000780c */ /* 0x040fe20000f84270 */
[----:B------:R0:W-:Y:S01]  /*18840*/  @P5 STG.E desc[UR18][R14.64+0x220], R9 ;  /* 0x000220090e005986 */ /* 0x0001e2000c101912 */
[----:B------:R-:W-:Y:S01]  /*18850*/  IADD3.X R5, R3, UR29, RZ, P6, !PT ;  /* 0x0000001d03057c10 */ /* 0x000fe2000b7fe4ff */
[----:B------:R-:W-:Y:S01]  /*18860*/  FMUL R55, R55, UR22 ;  /* 0x0000001637377c20 */ /* 0x000fe20008400000 */
[----:B------:R-:W-:-:S02]  /*18870*/  ISETP.GT.AND P5, PT, R0, 0x40, P0 ;  /* 0x000000400000780c */ /* 0x000fc400007a4270 */
[----:B------:R-:W-:Y:S02]  /*18880*/  ISETP.GT.AND P6, PT, R0, 0x41, P0 ;  /* 0x000000410000780c */ /* 0x000fe400007c4270 */
[----:B------:R-:W-:Y:S01]  /*18890*/  IADD3 R13, R7, UR8, RZ ;  /* 0x00000008070d7c10 */ /* 0x000fe2000fffe0ff */
[----:B------:R-:W-:Y:S01]  /*188a0*/  IMAD.U32 R7, RZ, RZ, UR28 ;  /* 0x0000001cff077e24 */ /* 0x000fe2000f8e00ff */
[----:B------:R-:W-:Y:S01]  /*188b0*/  @P3 STG.E desc[UR18][R2.64+0x220], R55 ;  /* 0x0002203702003986 */ /* 0x000fe2000c101912 */
[----:B------:R-:W-:Y:S02]  /*188c0*/  IMAD.MOV.U32 R12, RZ, RZ, R6 ;  /* 0x000000ffff0c7224 */ /* 0x000fe400078e0006 */
[----:B------:R-:W-:Y:S01]  /*188d0*/  FMUL R17, R56, UR22 ;  /* 0x0000001638117c20 */ /* 0x000fe20008400000 */
[----:B------:R-:W-:Y:S01]  /*188e0*/  ISETP.GT.AND P3, PT, R0, 0x48, P1 ;  /* 0x000000480000780c */ /* 0x000fe20000f64270 */
[----:B------:R-:W-:Y:S01]  /*188f0*/  FMUL R57, R57, UR22 ;  /* 0x0000001639397c20 */ /* 0x000fe20008400000 */
[----:B0-----:R-:W-:Y:S01]  /*18900*/  FMUL R15, R58, UR22 ;  /* 0x000000163a0f7c20 */ /* 0x001fe20008400000 */
[----:B------:R-:W-:-:S04]  /*18910*/  IMAD.WIDE.U32 R6, R7, 0x1c, R4 ;  /* 0x0000001c07067825 */ /* 0x000fc800078e0004 */
[----:B------:R-:W-:Y:S01]  /*18920*/  FMUL R59, R59, UR22 ;  /* 0x000000163b3b7c20 */ /* 0x000fe20008400000 */
[----:B------:R0:W-:Y:S01]  /*18930*/  @P2 STG.E desc[UR18][R12.64+0x200], R17 ;  /* 0x000200110c002986 */ /* 0x0001e2000c101912 */
[----:B------:R-:W-:Y:S01]  /*18940*/  ISETP.GT.AND P2, PT, R0, 0x49, P1 ;  /* 0x000000490000780c */ /* 0x000fe20000f44270 */
[----:B------:R-:W-:Y:S02]  /*18950*/  IMAD.MOV.U32 R10, RZ, RZ, R6 ;  /* 0x000000ffff0a7224 */ /* 0x000fe400078e0006 */
[----:B------:R-:W-:Y:S01]  /*18960*/  @P4 STG.E desc[UR18][R4.64+0x200], R57 ;  /* 0x0002003904004986 */ /* 0x000fe2000c101912 */
[----:B------:R-:W-:Y:S01]  /*18970*/  IADD3 R11, R7, UR8, RZ ;  /* 0x00000008070b7c10 */ /* 0x000fe2000fffe0ff */
[----:B------:R-:W-:Y:S02]  /*18980*/  FMUL R19, R60, UR22 ;  /* 0x000000163c137c20 */ /* 0x000fe40008400000 */
[----:B------:R-:W-:Y:S01]  /*18990*/  @P5 STG.E desc[UR18][R12.64+0x220], R15 ;  /* 0x0002200f0c005986 */ /* 0x000fe2000c101912 */
[----:B------:R-:W-:-:S03]  /*189a0*/  IADD3 R6, P4, R4, UR9, RZ ;  /* 0x0000000904067c10 */ /* 0x000fc6000ff9e0ff */
[----:B------:R1:W-:Y:S01]  /*189b0*/  @P6 STG.E desc[UR18][R4.64+0x220], R59 ;  /* 0x0002203b04006986 */ /* 0x0003e2000c101912 */
[----:B------:R-:W-:Y:S01]  /*189c0*/  ISETP.GT.AND P6, PT, R0, 0x48, P0 ;  /* 0x000000480000780c */ /* 0x000fe200007c4270 */
[----:B------:R-:W-:Y:S01]  /*189d0*/  FMUL R61, R61, UR22 ;  /* 0x000000163d3d7c20 */ /* 0x000fe20008400000 */
[----:B------:R-:W-:Y:S01]  /*189e0*/  IADD3.X R7, R5, UR29, RZ, P4, !PT ;  /* 0x0000001d05077c10 */ /* 0x000fe2000a7fe4ff */
[----:B------:R2:W-:Y:S01]  /*189f0*/  @P3 STG.E desc[UR18][R10.64+0x200], R19 ;  /* 0x000200130a003986 */ /* 0x0005e2000c101912 */
[----:B------:R-:W-:Y:S01]  /*18a00*/  IADD3 R8, P3, R6, UR9, RZ ;  /* 0x0000000906087c10 */ /* 0x000fe2000ff7e0ff */
[----:B0-----:R-:W-:Y:S01]  /*18a10*/  FMUL R17, R62, UR22 ;  /* 0x000000163e117c20 */ /* 0x001fe20008400000 */
[----:B------:R-:W-:Y:S01]  /*18a20*/  ISETP.GT.AND P5, PT, R0, 0x49, P0 ;  /* 0x000000490000780c */ /* 0x000fe200007a4270 */
[----:B------:R-:W-:Y:S01]  /*18a30*/  IMAD.U32 R3, RZ, RZ, UR28 ;  /* 0x0000001cff037e24 */ /* 0x000fe2000f8e00ff */
[----:B------:R-:W-:Y:S01]  /*18a40*/  IADD3.X R9, R7, UR29, RZ, P3, !PT ;  /* 0x0000001d07097c10 */ /* 0x000fe20009ffe4ff */
[----:B------:R-:W-:Y:S01]  /*18a50*/  @P2 STG.E desc[UR18][R6.64+0x200], R61 ;  /* 0x0002003d06002986 */ /* 0x000fe2000c101912 */
[----:B------:R-:W-:-:S02]  /*18a60*/  MOV R21, UR28 ;  /* 0x0000001c00157c02 */ /* 0x000fc40008000f00 */
[C---:B------:R-:W-:Y:S01]  /*18a70*/  ISETP.GT.AND P2, PT, R0.reuse, 0x50, P1 ;  /* 0x000000500000780c */ /* 0x040fe20000f44270 */
[----:B------:R-:W-:Y:S01]  /*18a80*/  @P6 STG.E desc[UR18][R10.64+0x220], R17 ;  /* 0x000220110a006986 */ /* 0x000fe2000c101912 */
[C---:B------:R-:W-:Y:S01]  /*18a90*/  ISETP.GT.AND P4, PT, R0.reuse, 0x51, P1 ;  /* 0x000000510000780c */ /* 0x040fe20000f84270 */
[----:B------:R-:W-:Y:S01]  /*18aa0*/  IMAD.WIDE.U32 R2, R3, 0x1c, R6 ;  /* 0x0000001c03027825 */ /* 0x000fe200078e0006 */
[----:B------:R-:W-:-:S03]  /*18ab0*/  ISETP.GT.AND P3, PT, R0, 0x50, P0 ;  /* 0x000000500000780c */ /* 0x000fc60000764270 */
[----:B------:R-:W-:Y:S01]  /*18ac0*/  FMUL R63, R63, UR22 ;  /* 0x000000163f3f7c20 */ /* 0x000fe20008400000 */
[----:B------:R-:W-:Y:S01]  /*18ad0*/  ISETP.GT.AND P6, PT, R0, 0x51, P0 ;  /* 0x000000510000780c */ /* 0x000fe200007c4270 */
[----:B-1----:R-:W-:Y:S01]  /*18ae0*/  IMAD.WIDE.U32 R4, R21, 0x1c, R8 ;  /* 0x0000001c15047825 */ /* 0x002fe200078e0008 */
[----:B------:R-:W-:-:S03]  /*18af0*/  MOV R12, R2 ;  /* 0x00000002000c7202 */ /* 0x000fc60000000f00 */
[----:B------:R-:W-:Y:S01]  /*18b00*/  FMUL R65, R65, UR22 ;  /* 0x0000001641417c20 */ /* 0x000fe20008400000 */
[----:B------:R-:W-:Y:S02]  /*18b10*/  VIADD R15, R5, UR8 ;  /* 0x00000008050f7c36 */ /* 0x000fe40008000000 */
[----:B------:R-:W-:Y:S01]  /*18b20*/  FMUL R5, R64, UR22 ;  /* 0x0000001640057c20 */ /* 0x000fe20008400000 */
[----:B------:R-:W-:Y:S01]  /*18b30*/  VIADD R13, R3, UR8 ;  /* 0x00000008030d7c36 */ /* 0x000fe20008000000 */
[----:B------:R0:W-:Y:S01]  /*18b40*/  @P5 STG.E desc[UR18][R6.64+0x220], R63 ;  /* 0x0002203f06005986 */ /* 0x0001e2000c101912 */
[----:B--2---:R-:W-:Y:S01]  /*18b50*/  FMUL R19, R66, UR22 ;  /* 0x0000001642137c20 */ /* 0x004fe20008400000 */
[----:B------:R-:W-:Y:S01]  /*18b60*/  IADD3 R2, P5, R8, UR9, RZ ;  /* 0x0000000908027c10 */ /* 0x000fe2000ffbe0ff */
[----:B------:R-:W-:Y:S01]  /*18b70*/  FMUL R67, R67, UR22 ;  /* 0x0000001643437c20 */ /* 0x000fe20008400000 */
[----:B------:R1:W-:Y:S02]  /*18b80*/  @P2 STG.E desc[UR18][R12.64+0x200], R5 ;  /* 0x000200050c002986 */ /* 0x0003e4000c101912 */
[----:B------:R-:W-:-:S02]  /*18b90*/  IADD3.X R3, R9, UR29, RZ, P5, !PT ;  /* 0x0000001d09037c10 */ /* 0x000fc4000affe4ff */
[----:B------:R-:W-:Y:S01]  /*18ba0*/  @P4 STG.E desc[UR18][R8.64+0x200], R65 ;  /* 0x0002004108004986 */ /* 0x000fe2000c101912 */
[----:B0-----:R-:W-:-:S03]  /*18bb0*/  IADD3 R6, P2, R2, UR9, RZ ;  /* 0x0000000902067c10 */ /* 0x001fc6000ff5e0ff */
[----:B------:R0:W-:Y:S01]  /*18bc0*/  @P3 STG.E desc[UR18][R12.64+0x220], R19 ;  /* 0x000220130c003986 */ /* 0x0001e2000c101912 */
[----:B------:R-:W-:-:S03]  /*18bd0*/  ISETP.GT.AND P5, PT, R0, 0x59, P1 ;  /* 0x000000590000780c */ /* 0x000fc60000fa4270 */
[----:B------:R-:W-:Y:S01]  /*18be0*/  @P6 STG.E desc[UR18][R8.64+0x220], R67 ;  /* 0x0002204308006986 */ /* 0x000fe2000c101912 */
[C---:B------:R-:W-:Y:S02]  /*18bf0*/  ISETP.GT.AND P6, PT, R0.reuse, 0x58, P1 ;  /* 0x000000580000780c */ /* 0x040fe40000fc4270 */
[----:B------:R-:W-:Y:S02]  /*18c00*/  IADD3.X R7, R3, UR29, RZ, P2, !PT ;  /* 0x0000001d03077c10 */ /* 0x000fe400097fe4ff */
[C---:B------:R-:W-:Y:S01]  /*18c10*/  ISETP.GT.AND P2, PT, R0.reuse, 0x58, P0 ;  /* 0x000000580000780c */ /* 0x040fe20000744270 */
[----:B------:R-:W-:Y:S01]  /*18c20*/  IMAD.U32 R11, RZ, RZ, UR28 ;  /* 0x0000001cff0b7e24 */ /* 0x000fe2000f8e00ff */
[C---:B------:R-:W-:Y:S02]  /*18c30*/  ISETP.GT.AND P4, PT, R0.reuse, 0x59, P0 ;  /* 0x000000590000780c */ /* 0x040fe40000784270 */
[----:B------:R-:W-:Y:S01]  /*18c40*/  ISETP.GT.AND P3, PT, R0, 0x60, P1 ;  /* 0x000000600000780c */ /* 0x000fe20000f64270 */
[----:B------:R-:W-:-:S02]  /*18c50*/  IMAD.MOV.U32 R14, RZ, RZ, R4 ;  /* 0x000000ffff0e7224 */ /* 0x000fc400078e0004 */
[----:B------:R-:W-:Y:S01]  /*18c60*/  FMUL R21, R68, UR22 ;  /* 0x0000001644157c20 */ /* 0x000fe20008400000 */
[----:B-1----:R-:W-:Y:S01]  /*18c70*/  IMAD.WIDE.U32 R4, R11, 0x1c, R2 ;  /* 0x0000001c0b047825 */ /* 0x002fe200078e0002 */
[----:B------:R-:W-:-:S03]  /*18c80*/  MOV R17, UR28 ;  /* 0x0000001c00117c02 */ /* 0x000fc60008000f00 */
[----:B------:R-:W-:Y:S01]  /*18c90*/  FMUL R69, R69, UR22 ;  /* 0x0000001645457c20 */ /* 0x000fe20008400000 */
[----:B0-----:R-:W-:Y:S01]  /*18ca0*/  FMUL R19, R70, UR22 ;  /* 0x0000001646137c20 */ /* 0x001fe20008400000 */
[----:B------:R-:W-:Y:S01]  /*18cb0*/  FMUL R71, R71, UR22 ;  /* 0x0000001647477c20 */ /* 0x000fe20008400000 */
[----:B------:R-:W-:Y:S01]  /*18cc0*/  VIADD R13, R5, UR8 ;  /* 0x00000008050d7c36 */ /* 0x000fe20008000000 */
[----:B------:R0:W-:Y:S01]  /*18cd0*/  @P6 STG.E desc[UR18][R14.64+0x200], R21 ;  /* 0x000200150e006986 */ /* 0x0001e2000c101912 */
[----:B------:R-:W-:Y:S01]  /*18ce0*/  MOV R12, R4 ;  /* 0x00000004000c7202 */ /* 0x000fe20000000f00 */
[----:B------:R-:W-:Y:S01]  /*18cf0*/  FMUL R23, R72, UR22 ;  /* 0x0000001648177c20 */ /* 0x000fe20008400000 */
[----:B------:R-:W-:Y:S01]  /*18d00*/  IMAD.WIDE.U32 R10, R17, 0x1c, R6 ;  /* 0x0000001c110a7825 */ /* 0x000fe200078e0006 */
[----:B------:R-:W-:Y:S01]  /*18d10*/  @P5 STG.E desc[UR18][R2.64+0x200], R69 ;  /* 0x0002004502005986 */ /* 0x000fe2000c101912 */
[----:B------:R-:W-:Y:S02]  /*18d20*/  ISETP.GT.AND P6, PT, R0, 0x61, P1 ;  /* 0x000000610000780c */ /* 0x000fe40000fc4270 */
[----:B------:R-:W-:Y:S01]  /*18d30*/  IADD3 R4, P5, R6, UR9, RZ ;  /* 0x0000000906047c10 */ /* 0x000fe2000ffbe0ff */
[----:B------:R1:W-:Y:S01]  /*18d40*/  @P2 STG.E desc[UR18][R14.64+0x220], R19 ;  /* 0x000220130e002986 */ /* 0x0003e2000c101912 */
[----:B------:R-:W-:Y:S01]  /*18d50*/  ISETP.GT.AND P2, PT, R0, 0x60, P0 ;  /* 0x000000600000780c */ /* 0x000fe20000744270 */
[----:B------:R-:W-:-:S02]  /*18d60*/  IMAD.MOV.U32 R16, RZ, RZ, R10 ;  /* 0x000000ffff107224 */ /* 0x000fc400078e000a */
[----:B------:R2:W-:Y:S01]  /*18d70*/  @P4 STG.E desc[UR18][R2.64+0x220], R71 ;  /* 0x0002204702004986 */ /* 0x0005e2000c101912 */
[----:B------:R-:W-:-:S03]  /*18d80*/  IADD3.X R5, R7, UR29, RZ, P5, !PT ;  /* 0x0000001d07057c10 */ /* 0x000fc6000affe4ff */
[----:B------:R3:W-:Y:S01]  /*18d90*/  @P3 STG.E desc[UR18][R12.64+0x200], R23 ;  /* 0x000200170c003986 */ /* 0x0007e2000c101912 */
[----:B------:R-:W-:Y:S01]  /*18da0*/  IADD3 R10, P3, R4, UR9, RZ ;  /* 0x00000009040a7c10 */ /* 0x000fe2000ff7e0ff */
[----:B------:R-:W-:Y:S02]  /*18db0*/  VIADD R17, R11, UR8 ;  /* 0x000000080b117c36 */ /* 0x000fe40008000000 */
[----:B------:R-:W-:Y:S01]  /*18dc0*/  FMUL R73, R73, UR22 ;  /* 0x0000001649497c20 */ /* 0x000fe20008400000 */
[----:B0-----:R-:W-:Y:S01]  /*18dd0*/  FMUL R21, R74, UR22 ;  /* 0x000000164a157c20 */ /* 0x001fe20008400000 */
[----:B------:R-:W-:Y:S02]  /*18de0*/  IADD3.X R11, R5, UR29, RZ, P3, !PT ;  /* 0x0000001d050b7c10 */ /* 0x000fe40009ffe4ff */
[C---:B------:R-:W-:Y:S02]  /*18df0*/  ISETP.GT.AND P3, PT, R0.reuse, 0x61, P0 ;  /* 0x000000610000780c */ /* 0x040fe40000764270 */
[----:B------:R-:W-:-:S02]  /*18e00*/  ISETP.GT.AND P4, PT, R0, 0x68, P1 ;  /* 0x000000680000780c */ /* 0x000fc40000f84270 */
[C---:B------:R-:W-:Y:S01]  /*18e10*/  ISETP.GT.AND P5, PT, R0.reuse, 0x69, P1 ;  /* 0x000000690000780c */ /* 0x040fe20000fa4270 */
[----:B------:R-:W-:Y:S01]  /*18e20*/  @P6 STG.E desc[UR18][R6.64+0x200], R73 ;  /* 0x0002004906006986 */ /* 0x000fe2000c101912 */
[----:B------:R-:W-:-:S03]  /*18e30*/  ISETP.GT.AND P6, PT, R0, 0x68, P0 ;  /* 0x000000680000780c */ /* 0x000fc600007c4270 */
[----:B------:R0:W-:Y:S01]  /*18e40*/  @P2 STG.E desc[UR18][R12.64+0x220], R21 ;  /* 0x000220150c002986 */ /* 0x0001e2000c101912 */
[----:B------:R-:W-:Y:S01]  /*18e50*/  ISETP.GT.AND P2, PT, R0, 0x69, P0 ;  /* 0x000000690000780c */ /* 0x000fe20000744270 */
[----:B------:R-:W-:Y:S01]  /*18e60*/  FMUL R75, R75, UR22 ;  /* 0x000000164b4b7c20 */ /* 0x000fe20008400000 */
[----:B-1----:R-:W-:Y:S01]  /*18e70*/  FMUL R19, R76, UR22 ;  /* 0x000000164c137c20 */ /* 0x002fe20008400000 */
[----:B------:R-:W-:Y:S01]  /*18e80*/  FMUL R77, R77, UR22 ;  /* 0x000000164d4d7c20 */ /* 0x000fe20008400000 */
[----:B--2---:R-:W-:-:S04]  /*18e90*/  IMAD.WIDE.U32 R2, R25, 0x1c, R10 ;  /* 0x0000001c19027825 */ /* 0x004fc800078e000a */
[----:B---3--:R-:W-:Y:S01]  /*18ea0*/  FMUL R23, R78, UR22 ;  /* 0x000000164e177c20 */ /* 0x008fe20008400000 */
[----:B------:R-:W-:Y:S01]  /*18eb0*/  @P3 STG.E desc[UR18][R6.64+0x220], R75 ;  /* 0x0002204b06003986 */ /* 0x000fe2000c101912 */
[----:B------:R-:W-:Y:S01]  /*18ec0*/  FMUL R79, R79, UR22 ;  /* 0x000000164f4f7c20 */ /* 0x000fe20008400000 */
[----:B------:R-:W-:Y:S02]  /*18ed0*/  IMAD.U32 R9, RZ, RZ, UR28 ;  /* 0x0000001cff097e24 */ /* 0x000fe4000f8e00ff */
[----:B------:R-:W-:Y:S01]  /*18ee0*/  @P4 STG.E desc[UR18][R16.64+0x200], R19 ;  /* 0x0002001310004986 */ /* 0x000fe2000c101912 */
[----:B------:R-:W-:Y:S01]  /*18ef0*/  IMAD.MOV.U32 R14, RZ, RZ, R2 ;  /* 0x000000ffff0e7224 */ /* 0x000fe200078e0002 */
[C---:B------:R-:W-:Y:S02]  /*18f00*/  ISETP.GT.AND P4, PT, R0.reuse, 0x70, P1 ;  /* 0x000000700000780c */ /* 0x040fe40000f84270 */
[----:B------:R-:W-:Y:S01]  /*18f10*/  @P5 STG.E desc[UR18][R4.64+0x200], R77 ;  /* 0x0002004d04005986 */ /* 0x000fe2000c101912 */
[----:B------:R-:W-:-:S02]  /*18f20*/  ISETP.GT.AND P5, PT, R0, 0x71, P1 ;  /* 0x000000710000780c */ /* 0x000fc40000fa4270 */
[----:B------:R-:W-:Y:S01]  /*18f30*/  IADD3 R2, P3, R10, UR9, RZ ;  /* 0x000000090a027c10 */ /* 0x000fe2000ff7e0ff */
[----:B------:R-:W-:Y:S01]  /*18f40*/  IMAD.WIDE.U32 R8, R9, 0x1c, R4 ;  /* 0x0000001c09087825 */ /* 0x000fe200078e0004 */
[----:B------:R1:W-:Y:S01]  /*18f50*/  @P6 STG.E desc[UR18][R16.64+0x220], R23 ;  /* 0x0002201710006986 */ /* 0x0003e2000c101912 */
[C---:B------:R-:W-:Y:S02]  /*18f60*/  ISETP.GT.AND P6, PT, R0.reuse, 0x70, P0 ;  /* 0x000000700000780c */ /* 0x040fe400007c4270 */
[----:B------:R-:W-:Y:S01]  /*18f70*/  VIADD R15, R3, UR8 ;  /* 0x00000008030f7c36 */ /* 0x000fe20008000000 */
[----:B------:R-:W-:Y:S01]  /*18f80*/  @P2 STG.E desc[UR18][R4.64+0x220], R79 ;  /* 0x0002204f04002986 */ /* 0x000fe2000c101912 */
[----:B------:R-:W-:Y:S02]  /*18f90*/  IADD3.X R3, R11, UR29, RZ, P3, !PT ;  /* 0x0000001d0b037c10 */ /* 0x000fe40009ffe4ff */
[C---:B------:R-:W-:Y:S02]  /*18fa0*/  ISETP.GT.AND P2, PT, R0.reuse, 0x71, P0 ;  /* 0x000000710000780c */ /* 0x040fe40000744270 */
[----:B------:R-:W-:Y:S01]  /*18fb0*/  ISETP.GT.AND P3, PT, R0, 0x78, P1 ;  /* 0x000000780000780c */ /* 0x000fe20000f64270 */
[----:B0-----:R-:W-:Y:S01]  /*18fc0*/  FMUL R21, R80, UR22 ;  /* 0x0000001650157c20 */ /* 0x001fe20008400000 */
[----:B------:R-:W-:Y:S01]  /*18fd0*/  IADD3 R9, R9, UR8, RZ ;  /* 0x0000000809097c10 */ /* 0x000fe2000fffe0ff */
[----:B------:R-:W-:Y:S01]  /*18fe0*/  FMUL R81, R81, UR22 ;  /* 0x0000001651517c20 */ /* 0x000fe20008400000 */
[----:B-1----:R-:W-:Y:S01]  /*18ff0*/  FMUL R17, R82, UR22 ;  /* 0x0000001652117c20 */ /* 0x002fe20008400000 */
[----:B------:R-:W-:Y:S01]  /*19000*/  FMUL R83, R83, UR22 ;  /* 0x0000001653537c20 */ /* 0x000fe20008400000 */
[----:B------:R-:W-:Y:S01]  /*19010*/  FMUL R19, R84, UR22 ;  /* 0x0000001654137c20 */ /* 0x000fe20008400000 */
[----:B------:R-:W-:Y:S01]  /*19020*/  @P4 STG.E desc[UR18][R8.64+0x200], R21 ;  /* 0x0002001508004986 */ /* 0x000fe2000c101912 */
[----:B------:R-:W-:-:S03]  /*19030*/  ISETP.GT.AND P4, PT, R0, 0x79, P1 ;  /* 0x000000790000780c */ /* 0x000fc60000f84270 */
[----:B------:R-:W-:Y:S01]  /*19040*/  @P5 STG.E desc[UR18][R10.64+0x200], R81 ;  /* 0x000200510a005986 */ /* 0x000fe2000c101912 */
[----:B------:R-:W-:-:S03]  /*19050*/  ISETP.GT.AND P5, PT, R0, 0x78, P0 ;  /* 0x000000780000780c */ /* 0x000fc600007a4270 */
[----:B------:R0:W-:Y:S04]  /*19060*/  @P6 STG.E desc[UR18][R8.64+0x220], R17 ;  /* 0x0002201108006986 */ /* 0x0001e8000c101912 */
[----:B------:R-:W-:Y:S01]  /*19070*/  @P2 STG.E desc[UR18][R10.64+0x220], R83 ;  /* 0x000220530a002986 */ /* 0x000fe2000c101912 */
[----:B------:R-:W-:-:S03]  /*19080*/  FMUL R85, R85, UR22 ;  /* 0x0000001655557c20 */ /* 0x000fc60008400000 */
[----:B------:R-:W-:Y:S01]  /*19090*/  @P3 STG.E desc[UR18][R14.64+0x200], R19 ;  /* 0x000200130e003986 */ /* 0x000fe2000c101912 */
[----:B------:R-:W-:Y:S02]  /*190a0*/  ISETP.GT.AND P3, PT, R0, 0x79, P0 ;  /* 0x000000790000780c */ /* 0x000fe40000764270 */
[----:B------:R-:W-:Y:S01]  /*190b0*/  MOV R7, UR28 ;  /* 0x0000001c00077c02 */ /* 0x000fe20008000f00 */
[----:B0-----:R-:W-:Y:S01]  /*190c0*/  FMUL R9, R86, UR22 ;  /* 0x0000001656097c20 */ /* 0x001fe20008400000 */
[----:B------:R-:W-:Y:S01]  /*190d0*/  IADD3 R4, P6, R2, UR9, RZ ;  /* 0x0000000902047c10 */ /* 0x000fe2000ffde0ff */
[----:B------:R-:W-:Y:S01]  /*190e0*/  @P4 STG.E desc[UR18][R2.64+0x200], R85 ;  /* 0x0002005502004986 */ /* 0x000fe2000c101912 */
[C---:B------:R-:W-:Y:S01]  /*190f0*/  ISETP.GT.AND P2, PT, R0.reuse, 0x80, P1 ;  /* 0x000000800000780c */ /* 0x040fe20000f44270 */
[----:B------:R-:W-:Y:S01]  /*19100*/  IMAD.WIDE.U32 R6, R7, 0x1c, R2 ;  /* 0x0000001c07067825 */ /* 0x000fe200078e0002 */
[----:B------:R-:W-:Y:S01]  /*19110*/  ISETP.GT.AND P4, PT, R0, 0x81, P1 ;  /* 0x000000810000780c */ /* 0x000fe20000f84270 */
[----:B------:R0:W-:Y:S02]  /*19120*/  @P5 STG.E desc[UR18][R14.64+0x220], R9 ;  /* 0x000220090e005986 */ /* 0x0001e4000c101912 */
[----:B------:R-:W-:Y:S01]  /*19130*/  FMUL R87, R87, UR22 ;  /* 0x0000001657577c20 */ /* 0x000fe20008400000 */
[----:B------:R-:W-:-:S02]  /*19140*/  IADD3.X R5, R3, UR29, RZ, P6, !PT ;  /* 0x0000001d03057c10 */ /* 0x000fc4000b7fe4ff */
[C---:B------:R-:W-:Y:S02]  /*19150*/  ISETP.GT.AND P5, PT, R0.reuse, 0x80, P0 ;  /* 0x000000800000780c */ /* 0x040fe400007a4270 */
[C---:B------:R-:W-:Y:S01]  /*19160*/  ISETP.GT.AND P6, PT, R0.reuse, 0x81, P0 ;  /* 0x000000810000780c */ /* 0x040fe200007c4270 */
[----:B------:R-:W-:Y:S01]  /*19170*/  VIADD R13, R7, UR8 ;  /* 0x00000008070d7c36 */ /* 0x000fe20008000000 */
[----:B------:R-:W-:Y:S01]  /*19180*/  MOV R7, UR28 ;  /* 0x0000001c00077c02 */ /* 0x000fe20008000f00 */
[----:B------:R-:W-:Y:S01]  /*19190*/  @P3 STG.E desc[UR18][R2.64+0x220], R87 ;  /* 0x0002205702003986 */ /* 0x000fe2000c101912 */
[----:B------:R-:W-:Y:S01]  /*191a0*/  ISETP.GT.AND P3, PT, R0, 0x88, P1 ;  /* 0x000000880000780c */ /* 0x000fe20000f64270 */
[----:B------:R-:W-:Y:S02]  /*191b0*/  IMAD.MOV.U32 R12, RZ, RZ, R6 ;  /* 0x000000ffff0c7224 */ /* 0x000fe400078e0006 */
[----:B------:R-:W-:Y:S01]  /*191c0*/  FMUL R17, R88, UR22 ;  /* 0x0000001658117c20 */ /* 0x000fe20008400000 */
[----:B------:R-:W-:Y:S01]  /*191d0*/  FMUL R89, R89, UR22 ;  /* 0x0000001659597c20 */ /* 0x000fe20008400000 */
[----:B0-----:R-:W-:Y:S01]  /*191e0*/  FMUL R15, R90, UR22 ;  /* 0x000000165a0f7c20 */ /* 0x001fe20008400000 */
[----:B------:R-:W-:-:S04]  /*191f0*/  IMAD.WIDE.U32 R6, R7, 0x1c, R4 ;  /* 0x0000001c07067825 */ /* 0x000fc800078e0004 */
[----:B------:R-:W-:Y:S01]  /*19200*/  FMUL R91, R91, UR22 ;  /* 0x000000165b5b7c20 */ /* 0x000fe20008400000 */
[----:B------:R0:W-:Y:S01]  /*19210*/  @P2 STG.E desc[UR18][R12.64+0x200], R17 ;  /* 0x000200110c002986 */ /* 0x0001e2000c101912 */
[----:B------:R-:W-:Y:S01]  /*19220*/  ISETP.GT.AND P2, PT, R0, 0x89, P1 ;  /* 0x000000890000780c */ /* 0x000fe20000f44270 */
[----:B------:R-:W-:Y:S02]  /*19230*/  VIADD R11, R7, UR8 ;  /* 0x00000008070b7c36 */ /* 0x000fe40008000000 */
[----:B------:R-:W-:Y:S01]  /*19240*/  FMUL R19, R92, UR22 ;  /* 0x000000165c137c20 */ /* 0x000fe20008400000 */
[----:B------:R-:W-:Y:S01]  /*19250*/  @P4 STG.E desc[UR18][R4.64+0x200], R89 ;  /* 0x0002005904004986 */ /* 0x000fe2000c101912 */
[----:B------:R-:W-:Y:S01]  /*19260*/  IMAD.MOV.U32 R10, RZ, RZ, R6 ;  /* 0x000000ffff0a7224 */ /* 0x000fe200078e0006 */
[----:B------:R-:W-:Y:S02]  /*19270*/  IADD3 R6, P4, R4, UR9, RZ ;  /* 0x0000000904067c10 */ /* 0x000fe4000ff9e0ff */
[----:B------:R-:W-:Y:S04]  /*19280*/  @P5 STG.E desc[UR18][R12.64+0x220], R15 ;  /* 0x0002200f0c005986 */ /* 0x000fe8000c101912 */
[----:B------:R1:W-:Y:S01]  /*19290*/  @P6 STG.E desc[UR18][R4.64+0x220], R91 ;  /* 0x0002205b04006986 */ /* 0x0003e2000c101912 */
[----:B------:R-:W-:Y:S01]  /*192a0*/  ISETP.GT.AND P6, PT, R0, 0x88, P0 ;  /* 0x000000880000780c */ /* 0x000fe200007c4270 */
[----:B------:R-:W-:Y:S01]  /*192b0*/  FMUL R93, R93, UR22 ;  /* 0x000000165d5d7c20 */ /* 0x000fe20008400000 */
[----:B------:R-:W-:Y:S01]  /*192c0*/  IADD3.X R7, R5, UR29, RZ, P4, !PT ;  /* 0x0000001d05077c10 */ /* 0x000fe2000a7fe4ff */
[----:B------:R2:W-:Y:S01]  /*192d0*/  @P3 STG.E desc[UR18][R10.64+0x200], R19 ;  /* 0x000200130a003986 */ /* 0x0005e2000c101912 */
[----:B------:R-:W-:Y:S01]  /*192e0*/  IADD3 R8, P3, R6, UR9, RZ ;  /* 0x0000000906087c10 */ /* 0x000fe2000ff7e0ff */
[----:B0-----:R-:W-:Y:S01]  /*192f0*/  FMUL R17, R94, UR22 ;  /* 0x000000165e117c20 */ /* 0x001fe20008400000 */
[----:B------:R-:W-:-:S02]  /*19300*/  IMAD.U32 R21, RZ, RZ, UR28 ;  /* 0x0000001cff157e24 */ /* 0x000fc4000f8e00ff */
[----:B------:R-:W-:Y:S01]  /*19310*/  IADD3.X R9, R7, UR29, RZ, P3, !PT ;  /* 0x0000001d07097c10 */ /* 0x000fe20009ffe4ff */
[----:B------:R-:W-:Y:S01]  /*19320*/  @P2 STG.E desc[UR18][R6.64+0x200], R93 ;  /* 0x0002005d06002986 */ /* 0x000fe2000c101912 */
[----:B------:R-:W-:Y:S02]  /*19330*/  MOV R3, UR28 ;  /* 0x0000001c00037c02 */ /* 0x000fe40008000f00 */
[C---:B------:R-:W-:Y:S02]  /*19340*/  ISETP.GT.AND P5, PT, R0.reuse, 0x89, P0 ;  /* 0x000000890000780c */ /* 0x040fe400007a4270 */
[C---:B------:R-:W-:Y:S01]  /*19350*/  ISETP.GT.AND P2, PT, R0.reuse, 0x90, P1 ;  /* 0x000000900000780c */ /* 0x040fe20000f44270 */
[----:B-1----:R-:W-:Y:S01]  /*19360*/  IMAD.WIDE.U32 R4, R21, 0x1c, R8 ;  /* 0x0000001c15047825 */ /* 0x002fe200078e0008 */
[C---:B------:R-:W-:Y:S01]  /*19370*/  ISETP.GT.AND P4, PT, R0.reuse, 0x91, P1 ;  /* 0x000000910000780c */ /* 0x040fe20000f84270 */
[----:B------:R-:W-:Y:S01]  /*19380*/  @P6 STG.E desc[UR18][R10.64+0x220], R17 ;  /* 0x000220110a006986 */ /* 0x000fe2000c101912 */
[C---:B------:R-:W-:Y:S01]  /*19390*/  ISETP.GT.AND P3, PT, R0.reuse, 0x90, P0 ;  /* 0x000000900000780c */ /* 0x040fe20000764270 */
[----:B------:R-:W-:Y:S01]  /*193a0*/  IMAD.WIDE.U32 R2, R3, 0x1c, R6 ;  /* 0x0000001c03027825 */ /* 0x000fe200078e0006 */
[----:B------:R-:W-:-:S03]  /*193b0*/  ISETP.GT.AND P6, PT, R0, 0x91, P0 ;  /* 0x000000910000780c */ /* 0x000fc600007c4270 */
[----:B------:R-:W-:Y:S01]  /*193c0*/  FMUL R95, R95, UR22 ;  /* 0x000000165f5f7c20 */ /* 0x000fe20008400000 */
[----:B------:R-:W-:Y:S01]  /*193d0*/  IADD3 R15, R5, UR8, RZ ;  /* 0x00000008050f7c10 */ /* 0x000fe2000fffe0ff */
[----:B------:R-:W-:Y:S02]  /*193e0*/  VIADD R13, R3, UR8 ;  /* 0x00000008030d7c36 */ /* 0x000fe40008000000 */
[----:B------:R-:W-:Y:S01]  /*193f0*/  FMUL R5, R96, UR22 ;  /* 0x0000001660057c20 */ /* 0x000fe20008400000 */
[----:B------:R-:W-:Y:S02]  /*19400*/  IMAD.MOV.U32 R12, RZ, RZ, R2 ;  /* 0x000000ffff0c7224 */ /* 0x000fe400078e0002 */
[----:B------:R-:W-:Y:S01]  /*19410*/  FMUL R97, R97, UR22 ;  /* 0x0000001661617c20 */ /* 0x000fe20008400000 */
[----:B--2---:R-:W-:Y:S01]  /*19420*/  FMUL R19, R98, UR22 ;  /* 0x0000001662137c20 */ /* 0x004fe20008400000 */
[----:B------:R-:W-:Y:S01]  /*19430*/  FMUL R99, R99, UR22 ;  /* 0x0000001663637c20 */ /* 0x000fe20008400000 */
[----:B------:R0:W-:Y:S01]  /*19440*/  @P5 STG.E desc[UR18][R6.64+0x220], R95 ;  /* 0x0002205f06005986 */ /* 0x0001e2000c101912 */
[----:B------:R-:W-:-:S03]  /*19450*/  IADD3 R2, P5, R8, UR9, RZ ;  /* 0x0000000908027c10 */ /* 0x000fc6000ffbe0ff */
[----:B------:R1:W-:Y:S01]  /*19460*/  @P2 STG.E desc[UR18][R12.64+0x200], R5 ;  /* 0x000200050c002986 */ /* 0x0003e2000c101912 */
[----:B------:R-:W-:-:S03]  /*19470*/  IADD3.X R3, R9, UR29, RZ, P5, !PT ;  /* 0x0000001d09037c10 */ /* 0x000fc6000affe4ff */
[----:B------:R-:W-:Y:S01]  /*19480*/  @P4 STG.E desc[UR18][R8.64+0x200], R97 ;  /* 0x0002006108004986 */ /* 0x000fe2000c101912 */
[----:B------:R-:W-:-:S03]  /*19490*/  ISETP.GT.AND P5, PT, R0, 0x99, P1 ;  /* 0x000000990000780c */ /* 0x000fc60000fa4270 */
[----:B------:R2:W-:Y:S01]  /*194a0*/  @P3 STG.E desc[UR18][R12.64+0x220], R19 ;  /* 0x000220130c003986 */ /* 0x0005e2000c101912 */
[----:B0-----:R-:W-:-:S03]  /*194b0*/  IADD3 R6, P2, R2, UR9, RZ ;  /* 0x0000000902067c10 */ /* 0x001fc6000ff5e0ff */
[----:B------:R-:W-:Y:S01]  /*194c0*/  @P6 STG.E desc[UR18][R8.64+0x220], R99 ;  /* 0x0002206308006986 */ /* 0x000fe2000c101912 */
[C---:B------:R-:W-:Y:S02]  /*194d0*/  ISETP.GT.AND P6, PT, R0.reuse, 0x98, P1 ;  /* 0x000000980000780c */ /* 0x040fe40000fc4270 */
[----:B------:R-:W-:Y:S02]  /*194e0*/  IADD3.X R7, R3, UR29, RZ, P2, !PT ;  /* 0x0000001d03077c10 */ /* 0x000fe400097fe4ff */
[----:B------:R-:W-:Y:S02]  /*194f0*/  MOV R11, UR28 ;  /* 0x0000001c000b7c02 */ /* 0x000fe40008000f00 */
[C---:B------:R-:W-:Y:S01]  /*19500*/  ISETP.GT.AND P2, PT, R0.reuse, 0x98, P0 ;  /* 0x000000980000780c */ /* 0x040fe20000744270 */
[----:B------:R-:W-:Y:S01]  /*19510*/  IMAD.MOV.U32 R14, RZ, RZ, R4 ;  /* 0x000000ffff0e7224 */ /* 0x000fe200078e0004 */
[----:B------:R-:W-:Y:S01]  /*19520*/  ISETP.GT.AND P4, PT, R0, 0x99, P0 ;  /* 0x000000990000780c */ /* 0x000fe20000784270 */
[----:B------:R-:W-:Y:S01]  /*19530*/  FMUL R21, R100, UR22 ;  /* 0x0000001664157c20 */ /* 0x000fe20008400000 */
[----:B------:R-:W-:Y:S01]  /*19540*/  FMUL R101, R101, UR22 ;  /* 0x0000001665657c20 */ /* 0x000fe20008400000 */
[----:B------:R-:W-:-:S02]  /*19550*/  IMAD.U32 R17, RZ, RZ, UR28 ;  /* 0x0000001cff117e24 */ /* 0x000fc4000f8e00ff */
[----:B-1----:R-:W-:Y:S01]  /*19560*/  IMAD.WIDE.U32 R4, R11, 0x1c, R2 ;  /* 0x0000001c0b047825 */ /* 0x002fe200078e0002 */
[----:B------:R0:W-:Y:S03]  /*19570*/  @P6 STG.E desc[UR18][R14.64+0x200], R21 ;  /* 0x000200150e006986 */ /* 0x0001e6000c101912 */
[----:B--2---:R-:W-:Y:S01]  /*19580*/  FMUL R19, R102, UR22 ;  /* 0x0000001666137c20 */ /* 0x004fe20008400000 */
[----:B------:R-:W-:Y:S01]  /*19590*/  FMUL R103, R103, UR22 ;  /* 0x0000001667677c20 */ /* 0x000fe20008400000 */
[----:B------:R-:W-:Y:S01]  /*195a0*/  IMAD.WIDE.U32 R10, R17, 0x1c, R6 ;  /* 0x0000001c110a7825 */ /* 0x000fe200078e0006 */
[----:B------:R-:W-:Y:S01]  /*195b0*/  @P5 STG.E desc[UR18][R2.64+0x200], R101 ;  /* 0x0002006502005986 */ /* 0x000fe2000c101912 */
[----:B------:R-:W-:Y:S02]  /*195c0*/  ISETP.GT.AND P3, PT, R0, 0xa0, P1 ;  /* 0x000000a00000780c */ /* 0x000fe40000f64270 */
[----:B------:R-:W-:Y:S01]  /*195d0*/  IMAD.MOV.U32 R12, RZ, RZ, R4 ;  /* 0x000000ffff0c7224 */ /* 0x000fe200078e0004 */
[----:B------:R-:W-:Y:S01]  /*195e0*/  IADD3 R4, P5, R6, UR9, RZ ;  /* 0x0000000906047c10 */ /* 0x000fe2000ffbe0ff */
[----:B------:R-:W-:Y:S01]  /*195f0*/  VIADD R13, R5, UR8 ;  /* 0x00000008050d7c36 */ /* 0x000fe20008000000 */
[----:B------:R1:W-:Y:S01]  /*19600*/  @P2 STG.E desc[UR18][R14.64+0x220], R19 ;  /* 0x000220130e002986 */ /* 0x0003e2000c101912 */
[----:B------:R-:W-:Y:S01]  /*19610*/  IMAD.MOV.U32 R16, RZ, RZ, R10 ;  /* 0x000000ffff107224 */ /* 0x000fe200078e000a */
[----:B------:R-:W-:-:S02]  /*19620*/  IADD3.X R5, R7, UR29, RZ, P5, !PT ;  /* 0x0000001d07057c10 */ /* 0x000fc4000affe4ff */
[----:B------:R-:W-:Y:S01]  /*19630*/  IADD3 R10, P2, R4, UR9, RZ ;  /* 0x00000009040a7c10 */ /* 0x000fe2000ff5e0ff */
[----:B------:R2:W-:Y:S01]  /*19640*/  @P4 STG.E desc[UR18][R2.64+0x220], R103 ;  /* 0x0002206702004986 */ /* 0x0005e2000c101912 */
[C---:B------:R-:W-:Y:S02]  /*19650*/  ISETP.GT.AND P6, PT, R0.reuse, 0xa1, P1 ;  /* 0x000000a10000780c */ /* 0x040fe40000fc4270 */
[----:B------:R-:W-:Y:S02]  /*19660*/  ISETP.GT.AND P4, PT, R0, 0xa0, P0 ;  /* 0x000000a00000780c */ /* 0x000fe40000784270 */
[----:B------:R-:W-:Y:S01]  /*19670*/  IADD3 R17, R11, UR8, RZ ;  /* 0x000000080b117c10 */ /* 0x000fe2000fffe0ff */
[----:B------:R-:W-:Y:S01]  /*19680*/  FMUL R23, R104, UR22 ;  /* 0x0000001668177c20 */ /* 0x000fe20008400000 */
[----:B------:R-:W-:Y:S02]  /*19690*/  IADD3.X R11, R5, UR29, RZ, P2, !PT ;  /* 0x0000001d050b7c10 */ /* 0x000fe400097fe4ff */
[----:B------:R-:W-:Y:S01]  /*196a0*/  ISETP.GT.AND P2, PT, R0, 0xa1, P0 ;  /* 0x000000a10000780c */ /* 0x000fe20000744270 */
[----:B------:R-:W-:Y:S01]  /*196b0*/  FMUL R105, R105, UR22 ;  /* 0x0000001669697c20 */ /* 0x000fe20008400000 */
[----:B------:R3:W-:Y:S01]  /*196c0*/  @P3 STG.E desc[UR18][R12.64+0x200], R23 ;  /* 0x000200170c003986 */ /* 0x0007e2000c101912 */
[----:B0-----:R-:W-:Y:S01]  /*196d0*/  FMUL R21, R106, UR22 ;  /* 0x000000166a157c20 */ /* 0x001fe20008400000 */
[C---:B------:R-:W-:Y:S01]  /*196e0*/  ISETP.GT.AND P3, PT, R0.reuse, 0xa8, P1 ;  /* 0x000000a80000780c */ /* 0x040fe20000f64270 */
[----:B------:R-:W-:Y:S01]  /*196f0*/  FMUL R107, R107, UR22 ;  /* 0x000000166b6b7c20 */ /* 0x000fe20008400000 */
[C---:B------:R-:W-:Y:S01]  /*19700*/  ISETP.GT.AND P5, PT, R0.reuse, 0xa9, P1 ;  /* 0x000000a90000780c */ /* 0x040fe20000fa4270 */
[----:B------:R-:W-:Y:S01]  /*19710*/  @P6 STG.E desc[UR18][R6.64+0x200], R105 ;  /* 0x0002006906006986 */ /* 0x000fe2000c101912 */
[----:B------:R-:W-:-:S03]  /*19720*/  ISETP.GT.AND P6, PT, R0, 0xa8, P0 ;  /* 0x000000a80000780c */ /* 0x000fc600007c4270 */
[----:B------:R0:W-:Y:S01]  /*19730*/  @P4 STG.E desc[UR18][R12.64+0x220], R21 ;  /* 0x000220150c004986 */ /* 0x0001e2000c101912 */
[----:B------:R-:W-:Y:S01]  /*19740*/  ISETP.GT.AND P4, PT, R0, 0xa9, P0 ;  /* 0x000000a90000780c */ /* 0x000fe20000784270 */
[----:B-1----:R-:W-:Y:S01]  /*19750*/  FMUL R19, R108, UR22 ;  /* 0x000000166c137c20 */ /* 0x002fe20008400000 */
[----:B------:R-:W-:Y:S01]  /*19760*/  MOV R9, UR28 ;  /* 0x0000001c00097c02 */ /* 0x000fe20008000f00 */
[----:B------:R-:W-:Y:S01]  /*19770*/  @P2 STG.E desc[UR18][R6.64+0x220], R107 ;  /* 0x0002206b06002986 */ /* 0x000fe2000c101912 */
[----:B------:R-:W-:Y:S01]  /*19780*/  ISETP.GT.AND P2, PT, R0, 0xb0, P1 ;  /* 0x000000b00000780c */ /* 0x000fe20000f44270 */
[----:B--2---:R-:W-:-:S04]  /*19790*/  IMAD.WIDE.U32 R2, R25, 0x1c, R10 ;  /* 0x0000001c19027825 */ /* 0x004fc800078e000a */
[----:B------:R-:W-:Y:S01]  /*197a0*/  FMUL R109, R109, UR22 ;  /* 0x000000166d6d7c20 */ /* 0x000fe20008400000 */
[----:B---3--:R-:W-:Y:S01]  /*197b0*/  FMUL R23, R110, UR22 ;  /* 0x000000166e177c20 */ /* 0x008fe20008400000 */
[----:B------:R-:W-:Y:S01]  /*197c0*/  @P3 STG.E desc[UR18][R16.64+0x200], R19 ;  /* 0x0002001310003986 */ /* 0x000fe2000c101912 */
[----:B------:R-:W-:-:S04]  /*197d0*/  IMAD.WIDE.U32 R8, R9, 0x1c, R4 ;  /* 0x0000001c09087825 */ /* 0x000fc800078e0004 */
[----:B------:R-:W-:Y:S01]  /*197e0*/  FMUL R111, R111, UR22 ;  /* 0x000000166f6f7c20 */ /* 0x000fe20008400000 */
[----:B------:R-:W-:Y:S01]  /*197f0*/  MOV R14, R2 ;  /* 0x00000002000e7202 */ /* 0x000fe20000000f00 */
[----:B------:R-:W-:Y:S01]  /*19800*/  @P5 STG.E desc[UR18][R4.64+0x200], R109 ;  /* 0x0002006d04005986 */ /* 0x000fe2000c101912 */
[----:B------:R-:W-:Y:S01]  /*19810*/  ISETP.GT.AND P3, PT, R0, 0xb1, P1 ;  /* 0x000000b10000780c */ /* 0x000fe20000f64270 */
[----:B------:R-:W-:Y:S01]  /*19820*/  VIADD R9, R9, UR8 ;  /* 0x0000000809097c36 */ /* 0x000fe20008000000 */
[----:B------:R-:W-:Y:S01]  /*19830*/  IADD3 R2, P5, R10, UR9, RZ ;  /* 0x000000090a027c10 */ /* 0x000fe2000ffbe0ff */
[----:B0-----:R-:W-:Y:S01]  /*19840*/  FMUL R21, R112, UR22 ;  /* 0x0000001670157c20 */ /* 0x001fe20008400000 */
[----:B------:R0:W-:Y:S01]  /*19850*/  @P6 STG.E desc[UR18][R16.64+0x220], R23 ;  /* 0x0002201710006986 */ /* 0x0001e2000c101912 */
[----:B------:R-:W-:Y:S01]  /*19860*/  VIADD R15, R3, UR8 ;  /* 0x00000008030f7c36 */ /* 0x000fe20008000000 */
[----:B------:R-:W-:Y:S02]  /*19870*/  ISETP.GT.AND P6, PT, R0, 0xb0, P0 ;  /* 0x000000b00000780c */ /* 0x000fe400007c4270 */
[----:B------:R1:W-:Y:S01]  /*19880*/  @P4 STG.E desc[UR18][R4.64+0x220], R111 ;  /* 0x0002206f04004986 */ /* 0x0003e2000c101912 */
[----:B------:R-:W-:-:S02]  /*19890*/  IADD3.X R3, R11, UR29, RZ, P5, !PT ;  /* 0x0000001d0b037c10 */ /* 0x000fc4000affe4ff */
[C---:B------:R-:W-:Y:S01]  /*198a0*/  ISETP.GT.AND P4, PT, R0.reuse, 0xb1, P0 ;  /* 0x000000b10000780c */ /* 0x040fe20000784270 */
[----:B------:R-:W-:Y:S01]  /*198b0*/  @P2 STG.E desc[UR18][R8.64+0x200], R21 ;  /* 0x0002001508002986 */ /* 0x000fe2000c101912 */
[C---:B------:R-:W-:Y:S01]  /*198c0*/  ISETP.GT.AND P5, PT, R0.reuse, 0xb8, P1 ;  /* 0x000000b80000780c */ /* 0x040fe20000fa4270 */
[----:B------:R-:W-:Y:S01]  /*198d0*/  FMUL R113, R113, UR22 ;  /* 0x0000001671717c20 */ /* 0x000fe20008400000 */
[----:B------:R-:W-:Y:S01]  /*198e0*/  ISETP.GT.AND P2, PT, R0, 0xb9, P1 ;  /* 0x000000b90000780c */ /* 0x000fe20000f44270 */
[----:B0-----:R-:W-:Y:S01]  /*198f0*/  FMUL R17, R114, UR22 ;  /* 0x0000001672117c20 */ /* 0x001fe20008400000 */
[----:B------:R-:W-:Y:S01]  /*19900*/  FMUL R115, R115, UR22 ;  /* 0x0000001673737c20 */ /* 0x000fe20008400000 */
[----:B------:R-:W-:Y:S01]  /*19910*/  FMUL R19, R116, UR22 ;  /* 0x0000001674137c20 */ /* 0x000fe20008400000 */
[----:B------:R-:W-:Y:S01]  /*19920*/  @P3 STG.E desc[UR18][R10.64+0x200], R113 ;  /* 0x000200710a003986 */ /* 0x000fe2000c101912 */
[----:B------:R-:W-:Y:S01]  /*19930*/  ISETP.GT.AND P3, PT, R0, 0xb8, P0 ;  /* 0x000000b80000780c */ /* 0x000fe20000764270 */
[----:B------:R-:W-:Y:S01]  /*19940*/  FMUL R117, R117, UR22 ;  /* 0x0000001675757c20 */ /* 0x000fe20008400000 */
[----:B------:R-:W-:Y:S01]  /*19950*/  IMAD.U32 R7, RZ, RZ, UR28 ;  /* 0x0000001cff077e24 */ /* 0x000fe2000f8e00ff */
[----:B------:R0:W-:Y:S01]  /*19960*/  @P6 STG.E desc[UR18][R8.64+0x220], R17 ;  /* 0x0002201108006986 */ /* 0x0001e2000c101912 */
[----:B-1----:R-:W-:-:S03]  /*19970*/  IADD3 R4, P6, R2, UR9, RZ ;  /* 0x0000000902047c10 */ /* 0x002fc6000ffde0ff */
[----:B------:R1:W-:Y:S01]  /*19980*/  @P4 STG.E desc[UR18][R10.64+0x220], R115 ;  /* 0x000220730a004986 */ /* 0x0003e2000c101912 */
[----:B------:R-:W-:Y:S01]  /*19990*/  IMAD.WIDE.U32 R6, R7, 0x1c, R2 ;  /* 0x0000001c07067825 */ /* 0x000fe200078e0002 */
[C---:B------:R-:W-:Y:S02]  /*199a0*/  ISETP.GT.AND P4, PT, R0.reuse, 0xc0, P1 ;  /* 0x000000c00000780c */ /* 0x040fe40000f84270 */
[----:B------:R-:W-:Y:S01]  /*199b0*/  @P5 STG.E desc[UR18][R14.64+0x200], R19 ;  /* 0x000200130e005986 */ /* 0x000fe2000c101912 */
[----:B------:R-:W-:-:S03]  /*199c0*/  ISETP.GT.AND P5, PT, R0, 0xb9, P0 ;  /* 0x000000b90000780c */ /* 0x000fc600007a4270 */
[----:B------:R-:W-:Y:S01]  /*199d0*/  @P2 STG.E desc[UR18][R2.64+0x200], R117 ;  /* 0x0002007502002986 */ /* 0x000fe2000c101912 */
[----:B------:R-:W-:Y:S01]  /*199e0*/  ISETP.GT.AND P2, PT, R0, 0xc1, P1 ;  /* 0x000000c10000780c */ /* 0x000fe20000f44270 */
[----:B0-----:R-:W-:Y:S01]  /*199f0*/  FMUL R9, R118, UR22 ;  /* 0x0000001676097c20 */ /* 0x001fe20008400000 */
[----:B------:R-:W-:Y:S01]  /*19a00*/  VIADD R13, R7, UR8 ;  /* 0x00000008070d7c36 */ /* 0x000fe20008000000 */
[----:B------:R-:W-:Y:S01]  /*19a10*/  IADD3.X R5, R3, UR29, RZ, P6, !PT ;  /* 0x0000001d03057c10 */ /* 0x000fe2000b7fe4ff */
[----:B------:R-:W-:Y:S02]  /*19a20*/  IMAD.U32 R7, RZ, RZ, UR28 ;  /* 0x0000001cff077e24 */ /* 0x000fe4000f8e00ff */
[----:B------:R-:W-:Y:S01]  /*19a30*/  FMUL R119, R119, UR22 ;  /* 0x0000001677777c20 */ /* 0x000fe20008400000 */
[----:B------:R0:W-:Y:S01]  /*19a40*/  @P3 STG.E desc[UR18][R14.64+0x220], R9 ;  /* 0x000220090e003986 */ /* 0x0001e2000c101912 */
[----:B------:R-:W-:Y:S01]  /*19a50*/  MOV R12, R6 ;  /* 0x00000006000c7202 */ /* 0x000fe20000000f00 */
[----:B------:R-:W-:Y:S01]  /*19a60*/  FMUL R17, R120, UR22 ;  /* 0x0000001678117c20 */ /* 0x000fe20008400000 */
[----:B------:R-:W-:Y:S01]  /*19a70*/  ISETP.GT.AND P3, PT, R0, 0xc0, P0 ;  /* 0x000000c00000780c */ /* 0x000fe20000764270 */
[----:B------:R-:W-:-:S04]  /*19a80*/  IMAD.WIDE.U32 R6, R7, 0x1c, R4 ;  /* 0x0000001c07067825 */ /* 0x000fc800078e0004 */
[----:B------:R-:W-:Y:S01]  /*19a90*/  FMUL R121, R121, UR22 ;  /* 0x0000001679797c20 */ /* 0x000fe20008400000 */
[----:B------:R2:W-:Y:S01]  /*19aa0*/  @P5 STG.E desc[UR18][R2.64+0x220], R119 ;  /* 0x0002207702005986 */ /* 0x0005e2000c101912 */
[----:B-1----:R-:W-:-:S03]  /*19ab0*/  MOV R10, R6 ;  /* 0x00000006000a7202 */ /* 0x002fc60000000f00 */
[----:B------:R1:W-:Y:S01]  /*19ac0*/  @P4 STG.E desc[UR18][R12.64+0x200], R17 ;  /* 0x000200110c004986 */ /* 0x0003e2000c101912 */
[----:B------:R-:W-:Y:S01]  /*19ad0*/  ISETP.GT.AND P6, PT, R0, 0xc1, P0 ;  /* 0x000000c10000780c */ /* 0x000fe200007c4270 */
[----:B0-----:R-:W-:Y:S02]  /*19ae0*/  FMUL R15, R122, UR22 ;  /* 0x000000167a0f7c20 */ /* 0x001fe40008400000 */
[----:B------:R-:W-:Y:S01]  /*19af0*/  @P2 STG.E desc[UR18][R4.64+0x200], R121 ;  /* 0x0002007904002986 */ /* 0x000fe2000c101912 */
[----:B------:R-:W-:Y:S01]  /*19b00*/  IADD3 R6, P2, R4, UR9, RZ ;  /* 0x0000000904067c10 */ /* 0x000fe2000ff5e0ff */
[----:B------:R-:W-:Y:S01]  /*19b10*/  VIADD R11, R7, UR8 ;  /* 0x00000008070b7c36 */ /* 0x000fe20008000000 */
[C---:B------:R-:W-:Y:S02]  /*19b20*/  ISETP.GT.AND P5, PT, R0.reuse, 0xc8, P1 ;  /* 0x000000c80000780c */ /* 0x040fe40000fa4270 */
[----:B------:R-:W-:Y:S01]  /*19b30*/  IADD3.X R7, R5, UR29, RZ, P2, !PT ;  /* 0x0000001d05077c10 */ /* 0x000fe200097fe4ff */
[----:B------:R0:W-:Y:S01]  /*19b40*/  @P3 STG.E desc[UR18][R12.64+0x220], R15 ;  /* 0x0002200f0c003986 */ /* 0x0001e2000c101912 */
[----:B------:R-:W-:-:S02]  /*19b50*/  ISETP.GT.AND P4, PT, R0, 0xc9, P1 ;  /* 0x000000c90000780c */ /* 0x000fc40000f84270 */
[----:B------:R-:W-:Y:S02]  /*19b60*/  IADD3 R8, P2, R6, UR9, RZ ;  /* 0x0000000906087c10 */ /* 0x000fe4000ff5e0ff */
[----:B------:R-:W-:Y:S01]  /*19b70*/  ISETP.GT.AND P3, PT, R0, 0xc8, P0 ;  /* 0x000000c80000780c */ /* 0x000fe20000764270 */
[----:B------:R-:W-:Y:S01]  /*19b80*/  FMUL R123, R123, UR22 ;  /* 0x000000167b7b7c20 */ /* 0x000fe20008400000 */
[----:B------:R-:W-:Y:S01]  /*19b90*/  IADD3.X R9, R7, UR29, RZ, P2, !PT ;  /* 0x0000001d07097c10 */ /* 0x000fe200097fe4ff */
[----:B------:R-:W-:Y:S01]  /*19ba0*/  FMUL R19, R124, UR22 ;  /* 0x000000167c137c20 */ /* 0x000fe20008400000 */
[----:B------:R-:W-:Y:S01]  /*19bb0*/  ISETP.GT.AND P2, PT, R0, 0xc9, P0 ;  /* 0x000000c90000780c */ /* 0x000fe20000744270 */
[----:B------:R-:W-:Y:S01]  /*19bc0*/  FMUL R125, R125, UR22 ;  /* 0x000000167d7d7c20 */ /* 0x000fe20008400000 */
[----:B------:R3:W-:Y:S01]  /*19bd0*/  @P6 STG.E desc[UR18][R4.64+0x220], R123 ;  /* 0x0002207b04006986 */ /* 0x0007e2000c101912 */
[----:B--2---:R-:W-:Y:S02]  /*19be0*/  IMAD.U32 R3, RZ, RZ, UR28 ;  /* 0x0000001cff037e24 */ /* 0x004fe4000f8e00ff */
[----:B-1----:R-:W-:Y:S01]  /*19bf0*/  FMUL R17, R126, UR22 ;  /* 0x000000167e117c20 */ /* 0x002fe20008400000 */
[----:B0-----:R-:W-:Y:S01]  /*19c00*/  IMAD.U32 R13, RZ, RZ, UR28 ;  /* 0x0000001cff0d7e24 */ /* 0x001fe2000f8e00ff */
[----:B------:R-:W-:Y:S01]  /*19c10*/  @P5 STG.E desc[UR18][R10.64+0x200], R19 ;  /* 0x000200130a005986 */ /* 0x000fe2000c101912 */
[C---:B------:R-:W-:Y:S01]  /*19c20*/  ISETP.GT.AND P5, PT, R0.reuse, 0xd0, P1 ;  /* 0x000000d00000780c */ /* 0x040fe20000fa4270 */
[----:B------:R-:W-:Y:S01]  /*19c30*/  FMUL R127, R127, UR22 ;  /* 0x000000167f7f7c20 */ /* 0x000fe20008400000 */
[C---:B------:R-:W-:Y:S01]  /*19c40*/  ISETP.GT.AND P6, PT, R0.reuse, 0xd1, P1 ;  /* 0x000000d10000780c */ /* 0x040fe20000fc4270 */
[----:B------:R-:W-:Y:S01]  /*19c50*/  @P4 STG.E desc[UR18][R6.64+0x200], R125 ;  /* 0x0002007d06004986 */ /* 0x000fe2000c101912 */
[----:B------:R-:W-:Y:S01]  /*19c60*/  IMAD.WIDE.U32 R2, R3, 0x1c, R6 ;  /* 0x0000001c03027825 */ /* 0x000fe200078e0006 */
[----:B------:R-:W-:-:S02]  /*19c70*/  ISETP.GT.AND P4, PT, R0, 0xd0, P0 ;  /* 0x000000d00000780c */ /* 0x000fc40000784270 */
[----:B------:R0:W-:Y:S01]  /*19c80*/  @P3 STG.E desc[UR18][R10.64+0x220], R17 ;  /* 0x000220110a003986 */ /* 0x0001e2000c101912 */
[----:B---3--:R-:W-:Y:S01]  /*19c90*/  IMAD.WIDE.U32 R4, R13, 0x1c, R8 ;  /* 0x0000001c0d047825 */ /* 0x008fe200078e0008 */
[----:B------:R-:W-:Y:S02]  /*19ca0*/  ISETP.GT.AND P3, PT, R0, 0xd1, P0 ;  /* 0x000000d10000780c */ /* 0x000fe40000764270 */
[----:B------:R-:W-:Y:S01]  /*19cb0*/  @P2 STG.E desc[UR18][R6.64+0x220], R127 ;  /* 0x0002207f06002986 */ /* 0x000fe2000c101912 */
[----:B------:R-:W-:Y:S01]  /*19cc0*/  IMAD.MOV.U32 R12, RZ, RZ, R2 ;  /* 0x000000ffff0c7224 */ /* 0x000fe200078e0002 */
[----:B------:R-:W-:Y:S01]  /*19cd0*/  IADD3 R2, P2, R8, UR9, RZ ;  /* 0x0000000908027c10 */ /* 0x000fe2000ff5e0ff */
[----:B------:R-:W-:Y:S01]  /*19ce0*/  VIADD R15, R5, UR8 ;  /* 0x00000008050f7c36 */ /* 0x000fe20008000000 */
[----:B------:R-:W-:Y:S01]  /*19cf0*/  IADD3 R13, R3, UR8, RZ ;  /* 0x00000008030d7c10 */ /* 0x000fe2000fffe0ff */
[----:B------:R-:W-:Y:S01]  /*19d00*/  FMUL R5, R128, UR22 ;  /* 0x0000001680057c20 */ /* 0x000fe20008400000 */
[----:B------:R-:W-:Y:S01]  /*19d10*/  FMUL R129, R129, UR22 ;  /* 0x0000001681817c20 */ /* 0x000fe20008400000 */
[----:B------:R-:W-:Y:S01]  /*19d20*/  IADD3.X R3, R9, UR29, RZ, P2, !PT ;  /* 0x0000001d09037c10 */ /* 0x000fe200097fe4ff */
[----:B0-----:R-:W-:Y:S01]  /*19d30*/  FMUL R17, R130, UR22 ;  /* 0x0000001682117c20 */ /* 0x001fe20008400000 */
[----:B------:R-:W-:Y:S01]  /*19d40*/  FMUL R131, R131, UR22 ;  /* 0x0000001683837c20 */ /* 0x000fe20008400000 */
[----:B------:R-:W-:Y:S01]  /*19d50*/  IADD3 R10, P2, R2, UR9, RZ ;  /* 0x00000009020a7c10 */ /* 0x000fe2000ff5e0ff */
[----:B------:R-:W-:Y:S04]  /*19d60*/  @P5 STG.E desc[UR18][R12.64+0x200], R5 ;  /* 0x000200050c005986 */ /* 0x000fe8000c101912 */
[----:B------:R-:W-:Y:S01]  /*19d70*/  @P6 STG.E desc[UR18][R8.64+0x200], R129 ;  /* 0x0002008108006986 */ /* 0x000fe2000c101912 */
[----:B------:R-:W-:-:S03]  /*19d80*/  IADD3.X R11, R3, UR29, RZ, P2, !PT ;  /* 0x0000001d030b7c10 */ /* 0x000fc600097fe4ff */
[----:B------:R0:W-:Y:S01]  /*19d90*/  @P4 STG.E desc[UR18][R12.64+0x220], R17 ;  /* 0x000220110c004986 */ /* 0x0001e2000c101912 */
[C---:B------:R-:W-:Y:S02]  /*19da0*/  ISETP.GT.AND P4, PT, R0.reuse, 0xd8, P1 ;  /* 0x000000d80000780c */ /* 0x040fe40000f84270 */
[C---:B------:R-:W-:Y:S01]  /*19db0*/  ISETP.GT.AND P2, PT, R0.reuse, 0xd9, P1 ;  /* 0x000000d90000780c */ /* 0x040fe20000f44270 */
[----:B------:R1:W-:Y:S01]  /*19dc0*/  @P3 STG.E desc[UR18][R8.64+0x220], R131 ;  /* 0x0002208308003986 */ /* 0x0003e2000c101912 */
[C---:B------:R-:W-:Y:S02]  /*19dd0*/  ISETP.GT.AND P3, PT, R0.reuse, 0xd8, P0 ;  /* 0x000000d80000780c */ /* 0x040fe40000764270 */
[----:B------:R-:W-:Y:S01]  /*19de0*/  ISETP.GT.AND P5, PT, R0, 0xd9, P0 ;  /* 0x000000d90000780c */ /* 0x000fe200007a4270 */
[----:B------:R-:W-:Y:S01]  /*19df0*/  FMUL R19, R132, UR22 ;  /* 0x0000001684137c20 */ /* 0x000fe20008400000 */
[----:B------:R-:W-:Y:S01]  /*19e00*/  MOV R14, R4 ;  /* 0x00000004000e7202 */ /* 0x000fe20000000f00 */
[----:B------:R-:W-:Y:S01]  /*19e10*/  FMUL R133, R133, UR22 ;  /* 0x0000001685857c20 */ /* 0x000fe20008400000 */
[----:B------:R-:W-:Y:S01]  /*19e20*/  FMUL R135, R135, UR22 ;  /* 0x0000001687877c20 */ /* 0x000fe20008400000 */
[----:B0-----:R-:W-:Y:S01]  /*19e30*/  FMUL R13, R134, UR22 ;  /* 0x00000016860d7c20 */ /* 0x001fe20008400000 */
[----:B------:R-:W-:Y:S01]  /*19e40*/  IMAD.U32 R7, RZ, RZ, UR28 ;  /* 0x0000001cff077e24 */ /* 0x000fe2000f8e00ff */
[----:B------:R-:W-:Y:S01]  /*19e50*/  @P4 STG.E desc[UR18][R14.64+0x200], R19 ;  /* 0x000200130e004986 */ /* 0x000fe2000c101912 */
[----:B------:R-:W-:-:S03]  /*19e60*/  ISETP.GT.AND P4, PT, R0, 0xe0, P1 ;  /* 0x000000e00000780c */ /* 0x000fc60000f84270 */
[----:B------:R-:W-:Y:S01]  /*19e70*/  @P2 STG.E desc[UR18][R2.64+0x200], R133 ;  /* 0x0002008502002986 */ /* 0x000fe2000c101912 */
[----:B------:R-:W-:-:S03]  /*19e80*/  ISETP.GT.AND P6, PT, R0, 0xe1, P1 ;  /* 0x000000e10000780c */ /* 0x000fc60000fc4270 */
[----:B------:R0:W-:Y:S01]  /*19e90*/  @P3 STG.E desc[UR18][R14.64+0x220], R13 ;  /* 0x0002200d0e003986 */ /* 0x0001e2000c101912 */
[----:B------:R-:W-:-:S03]  /*19ea0*/  IMAD.WIDE.U32 R4, R7, 0x1c, R2 ;  /* 0x0000001c07047825 */ /* 0x000fc600078e0002 */
[----:B------:R-:W-:Y:S01]  /*19eb0*/  @P5 STG.E desc[UR18][R2.64+0x220], R135 ;  /* 0x0002208702005986 */ /* 0x000fe2000c101912 */
[C---:B------:R-:W-:Y:S02]  /*19ec0*/  ISETP.GT.AND P5, PT, R0.reuse, 0xe0, P0 ;  /* 0x000000e00000780c */ /* 0x040fe400007a4270 */
[----:B------:R-:W-:Y:S01]  /*19ed0*/  ISETP.GT.AND P3, PT, R0, 0xe1, P0 ;  /* 0x000000e10000780c */ /* 0x000fe20000764270 */
[----:B-1----:R-:W-:Y:S01]  /*19ee0*/  IMAD.MOV.U32 R8, RZ, RZ, R4 ;  /* 0x000000ffff087224 */ /* 0x002fe200078e0004 */
[----:B------:R-:W-:Y:S01]  /*19ef0*/  IADD3 R9, R5, UR8, RZ ;  /* 0x0000000805097c10 */ /* 0x000fe2000fffe0ff */
[----:B------:R-:W-:Y:S01]  /*19f00*/  FMUL R17, R136, UR22 ;  /* 0x0000001688117c20 */ /* 0x000fe20008400000 */
[----:B------:R-:W-:Y:S01]  /*19f10*/  FMUL R137, R137, UR22 ;  /* 0x0000001689897c20 */ /* 0x000fe20008400000 */
[----:B------:R-:W-:Y:S01]  /*19f20*/  IADD3 R4, P2, R10, UR9, RZ ;  /* 0x000000090a047c10 */ /* 0x000fe2000ff5e0ff */
[----:B0-----:R-:W-:Y:S01]  /*19f30*/  FMUL R15, R138, UR22 ;  /* 0x000000168a0f7c20 */ /* 0x001fe20008400000 */
[----:B------:R-:W-:Y:S01]  /*19f40*/  FMUL R139, R139, UR22 ;  /* 0x000000168b8b7c20 */ /* 0x000fe20008400000 */
[----:B------:R0:W-:Y:S01]  /*19f50*/  @P4 STG.E desc[UR18][R8.64+0x200], R17 ;  /* 0x0002001108004986 */ /* 0x0001e2000c101912 */
[----:B------:R-:W-:Y:S01]  /*19f60*/  IADD3.X R5, R11, UR29, RZ, P2, !PT ;  /* 0x0000001d0b057c10 */ /* 0x000fe200097fe4ff */
[----:B------:R-:W-:Y:S01]  /*19f70*/  IMAD.U32 R21, RZ, RZ, UR28 ;  /* 0x0000001cff157e24 */ /* 0x000fe2000f8e00ff */
[C---:B------:R-:W-:Y:S01]  /*19f80*/  ISETP.GT.AND P2, PT, R0.reuse, 0xe8, P1 ;  /* 0x000000e80000780c */ /* 0x040fe20000f44270 */
[----:B------:R-:W-:Y:S01]  /*19f90*/  @P6 STG.E desc[UR18][R10.64+0x200], R137 ;  /* 0x000200890a006986 */ /* 0x000fe2000c101912 */
[----:B------:R-:W-:-:S03]  /*19fa0*/  ISETP.GT.AND P4, PT, R0, 0xe9, P1 ;  /* 0x000000e90000780c */ /* 0x000fc60000f84270 */
[----:B------:R1:W-:Y:S01]  /*19fb0*/  @P5 STG.E desc[UR18][R8.64+0x220], R15 ;  /* 0x0002200f08005986 */ /* 0x0003e2000c101912 */
[C---:B------:R-:W-:Y:S01]  /*19fc0*/  ISETP.GT.AND P5, PT, R0.reuse, 0xe8, P0 ;  /* 0x000000e80000780c */ /* 0x040fe200007a4270 */
[----:B------:R-:W-:Y:S01]  /*19fd0*/  IMAD.WIDE.U32 R6, R21, 0x1c, R10 ;  /* 0x0000001c15067825 */ /* 0x000fe200078e000a */
[----:B------:R-:W-:Y:S01]  /*19fe0*/  MOV R19, UR28 ;  /* 0x0000001c00137c02 */ /* 0x000fe20008000f00 */
[----:B------:R2:W-:Y:S01]  /*19ff0*/  @P3 STG.E desc[UR18][R10.64+0x220], R139 ;  /* 0x0002208b0a003986 */ /* 0x0005e2000c101912 */
[C---:B------:R-:W-:Y:S02]  /*1a000*/  ISETP.GT.AND P6, PT, R0.reuse, 0xe9, P0 ;  /* 0x000000e90000780c */ /* 0x040fe400007c4270 */
[----:B------:R-:W-:Y:S01]  /*1a010*/  ISETP.GT.AND P3, PT, R0, 0xf0, P1 ;  /* 0x000000f00000780c */ /* 0x000fe20000f64270 */
[----:B------:R-:W-:Y:S02]  /*1a020*/  VIADD R7, R7, UR8 ;  /* 0x0000000807077c36 */ /* 0x000fe40008000000 */
[----:B0-----:R-:W-:Y:S01]  /*1a030*/  FMUL R17, R140, UR22 ;  /* 0x000000168c117c20 */ /* 0x001fe20008400000 */
[----:B------:R-:W-:-:S04]  /*1a040*/  IMAD.WIDE.U32 R2, R19, 0x1c, R4 ;  /* 0x0000001c13027825 */ /* 0x000fc800078e0004 */
[----:B------:R-:W-:Y:S01]  /*1a050*/  FMUL R141, R141, UR22 ;  /* 0x000000168d8d7c20 */ /* 0x000fe20008400000 */
[----:B------:R-:W-:Y:S01]  /*1a060*/  FMUL R19, R142, UR22 ;  /* 0x000000168e137c20 */ /* 0x000fe20008400000 */
[----:B------:R-:W-:Y:S01]  /*1a070*/  FMUL R143, R143, UR22 ;  /* 0x000000168f8f7c20 */ /* 0x000fe20008400000 */
[----:B------:R-:W-:Y:S02]  /*1a080*/  VIADD R13, R3, UR8 ;  /* 0x00000008030d7c36 */ /* 0x000fe40008000000 */
[----:B-1----:R-:W-:Y:S01]  /*1a090*/  FMUL R9, R144, UR22 ;  /* 0x0000001690097c20 */ /* 0x002fe20008400000 */
[----:B------:R-:W-:Y:S01]  /*1a0a0*/  IMAD.MOV.U32 R12, RZ, RZ, R2 ;  /* 0x000000ffff0c7224 */ /* 0x000fe200078e0002 */
[----:B------:R-:W-:Y:S01]  /*1a0b0*/  @P2 STG.E desc[UR18][R6.64+0x200], R17 ;  /* 0x0002001106002986 */ /* 0x000fe2000c101912 */
[----:B------:R-:W-:-:S03]  /*1a0c0*/  ISETP.GT.AND P2, PT, R0, 0xf1, P1 ;  /* 0x000000f10000780c */ /* 0x000fc60000f44270 */
[----:B------:R-:W-:Y:S04]  /*1a0d0*/  @P4 STG.E desc[UR18][R4.64+0x200], R141 ;  /* 0x0002008d04004986 */ /* 0x000fe8000c101912 */
[----:B------:R-:W-:Y:S04]  /*1a0e0*/  @P5 STG.E desc[UR18][R6.64+0x220], R19 ;  /* 0x0002201306005986 */ /* 0x000fe8000c101912 */
[----:B------:R0:W-:Y:S04]  /*1a0f0*/  @P6 STG.E desc[UR18][R4.64+0x220], R143 ;  /* 0x0002208f04006986 */ /* 0x0001e8000c101912 */
[----:B------:R1:W-:Y:S01]  /*1a100*/  @P3 STG.E desc[UR18][R12.64+0x200], R9 ;  /* 0x000200090c003986 */ /* 0x0003e2000c101912 */
[----:B------:R-:W-:Y:S01]  /*1a110*/  IADD3 R2, P3, R4, UR9, RZ ;  /* 0x0000000904027c10 */ /* 0x000fe2000ff7e0ff */
[----:B------:R-:W-:Y:S01]  /*1a120*/  FMUL R145, R145, UR22 ;  /* 0x0000001691917c20 */ /* 0x000fe20008400000 */
[----:B------:R-:W-:-:S02]  /*1a130*/  ISETP.GT.AND P5, PT, R0, 0xf0, P0 ;  /* 0x000000f00000780c */ /* 0x000fc400007a4270 */
[----:B--2---:R-:W-:Y:S02]  /*1a140*/  MOV R11, UR28 ;  /* 0x0000001c000b7c02 */ /* 0x004fe40008000f00 */
[C---:B------:R-:W-:Y:S02]  /*1a150*/  ISETP.GT.AND P4, PT, R0.reuse, 0xf1, P0 ;  /* 0x000000f10000780c */ /* 0x040fe40000784270 */
[----:B------:R-:W-:Y:S02]  /*1a160*/  IADD3.X R3, R5, UR29, RZ, P3, !PT ;  /* 0x0000001d05037c10 */ /* 0x000fe40009ffe4ff */
[C---:B------:R-:W-:Y:S02]  /*1a170*/  ISETP.GT.AND P3, PT, R0.reuse, 0xf8, P1 ;  /* 0x000000f80000780c */ /* 0x040fe40000f64270 */
[C---:B------:R-:W-:Y:S02]  /*1a180*/  ISETP.GT.AND P1, PT, R0.reuse, 0xf9, P1 ;  /* 0x000000f90000780c */ /* 0x040fe40000f24270 */
[C---:B------:R-:W-:Y:S01]  /*1a190*/  ISETP.GT.AND P6, PT, R0.reuse, 0xf8, P0 ;  /* 0x000000f80000780c */ /* 0x040fe200007c4270 */
[----:B------:R2:W-:Y:S01]  /*1a1a0*/  @P2 STG.E desc[UR18][R2.64+0x200], R145 ;  /* 0x0002009102002986 */ /* 0x0005e2000c101912 */
[----:B------:R-:W-:Y:S01]  /*1a1b0*/  ISETP.GT.AND P0, PT, R0, 0xf9, P0 ;  /* 0x000000f90000780c */ /* 0x000fe20000704270 */
[----:B0-----:R-:W-:Y:S01]  /*1a1c0*/  IMAD.WIDE.U32 R4, R11, 0x1c, R2 ;  /* 0x0000001c0b047825 */ /* 0x001fe200078e0002 */
[----:B------:R-:W-:-:S03]  /*1a1d0*/  IADD3 R6, P2, R2, UR9, RZ ;  /* 0x0000000902067c10 */ /* 0x000fc6000ff5e0ff */
[----:B-1----:R-:W-:Y:S01]  /*1a1e0*/  FMUL R9, R146, UR22 ;  /* 0x0000001692097c20 */ /* 0x002fe20008400000 */
[----:B------:R-:W-:Y:S01]  /*1a1f0*/  FMUL R147, R147, UR22 ;  /* 0x0000001693937c20 */ /* 0x000fe20008400000 */
[----:B------:R-:W-:Y:S01]  /*1a200*/  FMUL R11, R148, UR22 ;  /* 0x00000016940b7c20 */ /* 0x000fe20008400000 */
[----:B------:R-:W-:Y:S02]  /*1a210*/  VIADD R5, R5, UR8 ;  /* 0x0000000805057c36 */ /* 0x000fe40008000000 */
[----:B------:R-:W-:Y:S01]  /*1a220*/  FMUL R149, R149, UR22 ;  /* 0x0000001695957c20 */ /* 0x000fe20008400000 */
[----:B------:R-:W-:Y:S01]  /*1a230*/  IADD3.X R7, R3, UR29, RZ, P2, !PT ;  /* 0x0000001d03077c10 */ /* 0x000fe200097fe4ff */
[----:B------:R-:W-:Y:S01]  /*1a240*/  FMUL R15, R150, UR22 ;  /* 0x00000016960f7c20 */ /* 0x000fe20008400000 */
[----:B------:R-:W-:Y:S01]  /*1a250*/  FMUL R151, R151, UR22 ;  /* 0x0000001697977c20 */ /* 0x000fe20008400000 */
[----:B------:R2:W-:Y:S04]  /*1a260*/  @P5 STG.E desc[UR18][R12.64+0x220], R9 ;  /* 0x000220090c005986 */ /* 0x0005e8000c101912 */
[----:B------:R2:W-:Y:S04]  /*1a270*/  @P4 STG.E desc[UR18][R2.64+0x220], R147 ;  /* 0x0002209302004986 */ /* 0x0005e8000c101912 */
[----:B------:R2:W-:Y:S04]  /*1a280*/  @P3 STG.E desc[UR18][R4.64+0x200], R11 ;  /* 0x0002000b04003986 */ /* 0x0005e8000c101912 */
[----:B------:R2:W-:Y:S04]  /*1a290*/  @P1 STG.E desc[UR18][R6.64+0x200], R149 ;  /* 0x0002009506001986 */ /* 0x0005e8000c101912 */
[----:B------:R2:W-:Y:S04]  /*1a2a0*/  @P6 STG.E desc[UR18][R4.64+0x220], R15 ;  /* 0x0002200f04006986 */ /* 0x0005e8000c101912 */
[----:B------:R2:W-:Y:S02]  /*1a2b0*/  @P0 STG.E desc[UR18][R6.64+0x220], R151 ;  /* 0x0002209706000986 */ /* 0x0005e4000c101912 */
.L_x_409:
[----:B------:R-:W-:Y:S05]  /*1a2c0*/  BSYNC B0 ;  /* 0x0000000000007941 */ /* 0x000fea0003800000 */
.L_x_25:
[----:B0-2---:R-:W2:Y:S04]  /*1a2d0*/  LDL.LU R3, [R1+0x204] ;  /* 0x0002040001037983 */ /* 0x005ea80000300800 */
[----:B------:R-:W2:Y:S01]  /*1a2e0*/  LDL.LU R2, [R1+0x208] ;  /* 0x0002080001027983 */ /* 0x000ea20000300800 */
[----:B------:R-:W-:Y:S01]  /*1a2f0*/  ULDC UR8, c[0x0][0xc] ;  /* 0x0000030000087ab9 */ /* 0x000fe20000000800 */
[----:B------:R-:W-:Y:S01]  /*1a300*/  ULDC UR9, c[0x0][0x10] ;  /* 0x0000040000097ab9 */ /* 0x000fe20000000800 */
[----:B------:R-:W2:Y:S01]  /*1a310*/  LDC R5, c[0x0][0x14] ;  /* 0x00000500ff057b82 */ /* 0x000ea20000000800 */
[----:B------:R-:W-:Y:S01]  /*1a320*/  UIMAD.WIDE.U32 UR8, UR8, UR9, URZ ;  /* 0x00000009080872a5 */ /* 0x000fe2000f8e003f */
[----:B------:R-:W-:Y:S01]  /*1a330*/  PRMT R0, RZ, 0x7610, R0 ;  /* 0x00007610ff007816 */ /* 0x000fe20000000000 */
[----:B------:R-:W-:Y:S01]  /*1a340*/  UMOV UR14, 0xffffffff ;  /* 0xffffffff000e7882 */ /* 0x000fe20000000000 */
[----:B------:R-:W-:Y:S01]  /*1a350*/  UMOV UR13, 0xffffffff ;  /* 0xffffffff000d7882 */ /* 0x000fe20000000000 */
[----:B------:R-:W-:-:S02]  /*1a360*/  UMOV UR12, 0xffffffff ;  /* 0xffffffff000c7882 */ /* 0x000fc40000000000 */
[----:B--2---:R-:W-:-:S04]  /*1a370*/  IMAD.WIDE.U32 R2, R5, UR8, R2 ;  /* 0x0000000805027c25 */ /* 0x004fc8000f8e0002 */
[----:B------:R-:W-:Y:S01]  /*1a380*/  IMAD R5, R5, UR9, RZ ;  /* 0x0000000905057c24 */ /* 0x000fe2000f8e02ff */
[----:B------:R-:W-:Y:S01]  /*1a390*/  MOV R6, R2 ;  /* 0x0000000200067202 */ /* 0x000fe20000000f00 */
[----:B------:R-:W-:Y:S02]  /*1a3a0*/  ULDC.64 UR8, c[0x0][0x750] ;  /* 0x0001d40000087ab9 */ /* 0x000fe40000000a00 */
[----:B------:R-:W-:Y:S01]  /*1a3b0*/  IMAD.IADD R4, R3, 0x1, R5 ;  /* 0x0000000103047824 */ /* 0x000fe200078e0205 */
[----:B------:R-:W-:-:S04]  /*1a3c0*/  ISETP.GE.U32.AND P0, PT, R2, UR8, PT ;  /* 0x0000000802007c0c */ /* 0x000fc8000bf06070 */
[----:B------:R0:W-:Y:S01]  /*1a3d0*/  STL [R1+0x204], R4 ;  /* 0x0002040401007387 */ /* 0x0001e20000100800 */
[----:B------:R-:W-:-:S03]  /*1a3e0*/  ISETP.GE.U32.AND.EX P0, PT, R4, UR9, PT, P0 ;  /* 0x0000000904007c0c */ /* 0x000fc6000bf06100 */
[----:B------:R0:W-:Y:S10]  /*1a3f0*/  STL [R1+0x208], R6 ;  /* 0x0002080601007387 */ /* 0x0001f40000100800 */
[----:B0-----:R-:W-:Y:S05]  /*1a400*/  @P0 BRA `(.L_x_410) ;  /* 0x0000000400840947 */ /* 0x001fea0003800000 */
[----:B------:R-:W0:Y:S01]  /*1a410*/  S2UR UR10, SR_CTAID.X ;  /* 0x00000000000a79c3 */ /* 0x000e220000002500 */
[----:B------:R-:W-:Y:S01]  /*1a420*/  ULDC.64 UR16, c[0x0][0x728] ;  /* 0x0001ca0000107ab9 */ /* 0x000fe20000000a00 */
[----:B------:R-:W-:Y:S01]  /*1a430*/  ULDC UR8, c[0x0][0x150] ;  /* 0x0000540000087ab9 */ /* 0x000fe20000000800 */
[----:B------:R-:W-:Y:S01]  /*1a440*/  ISETP.NE.U32.AND P0, PT, RZ, UR16, PT ;  /* 0x00000010ff007c0c */ /* 0x000fe2000bf05070 */
[----:B------:R-:W-:Y:S01]  /*1a450*/  ULDC UR21, c[0x0][0x730] ;  /* 0x0001cc0000157ab9 */ /* 0x000fe20000000800 */
[----:B------:R-:W-:Y:S01]  /*1a460*/  R2UR UR25, R6 ;  /* 0x00000000061972ca */ /* 0x000fe200000e0000 */
[----:B------:R-:W-:Y:S01]  /*1a470*/  ULDC UR27, c[0x0][0x154] ;  /* 0x00005500001b7ab9 */ /* 0x000fe20000000800 */
[----:B------:R-:W-:Y:S01]  /*1a480*/  ISETP.NE.AND.EX P0, PT, RZ, UR17, PT, P0 ;  /* 0x00000011ff007c0c */ /* 0x000fe2000bf05300 */
[----:B------:R-:W2:Y:S01]  /*1a490*/  S2UR UR29, SR_CTAID.Y ;  /* 0x00000000001d79c3 */ /* 0x000ea20000002600 */
[----:B------:R-:W-:Y:S02]  /*1a4a0*/  R2UR UR26, R4 ;  /* 0x00000000041a72ca */ /* 0x000fe400000e0000 */
[----:B------:R-:W-:-:S02]  /*1a4b0*/  R2UR UR14, R6 ;  /* 0x00000000060e72ca */ /* 0x000fc400000e0000 */
[----:B------:R-:W-:Y:S02]  /*1a4c0*/  R2UR UR15, R4 ;  /* 0x00000000040f72ca */ /* 0x000fe400000e0000 */
[----:B0-----:R-:W-:-:S05]  /*1a4d0*/  I2FP.F32.U32 R0, UR10 ;  /* 0x0000000a00007c45 */ /* 0x001fca0008201000 */
[----:B------:R-:W-:-:S04]  /*1a4e0*/  FMUL R0, R0, UR8 ;  /* 0x0000000800007c20 */ /* 0x000fc80008400000 */
[----:B------:R0:W0:Y:S01]  /*1a4f0*/  F2I.U32.TRUNC.NTZ R2, R0 ;  /* 0x0000000000027305 */ /* 0x000022000020f000 */
[----:B--2---:R-:W-:Y:S05]  /*1a500*/  @!P0 BRA `(.L_x_411) ;  /* 0x0000000000308947 */ /* 0x004fea0003800000 */
        /* <DEDUP_REMOVED lines=12> */
.L_x_411:
[----:B------:R-:W-:Y:S01]  /*1a5d0*/  USHF.R.U64 UR12, UR14, UR21, UR15 ;  /* 0x000000150e0c7299 */ /* 0x000fe2000800120f */
[----:B0-----:R-:W-:Y:S01]  /*1a5e0*/  I2FP.F32.U32 R0, UR29 ;  /* 0x0000001d00007c45 */ /* 0x001fe20008201000 */
[----:B------:R-:W-:Y:S01]  /*1a5f0*/  USHF.R.U32.HI UR8, URZ, UR21, UR15 ;  /* 0x000000153f087299 */ /* 0x000fe2000801160f */
[----:B------:R-:W-:Y:S01]  /*1a600*/  R2UR UR20, R2 ;  /* 0x00000000021472ca */ /* 0x000fe200000e0000 */
[----:B------:R-:W-:Y:S02]  /*1a610*/  UIADD3 UR13, UP0, URZ, -UR12, URZ ;  /* 0x8000000c3f0d7290 */ /* 0x000fe4000ff1e03f */
[----:B------:R-:W-:Y:S01]  /*1a620*/  FMUL R0, R0, UR27 ;  /* 0x0000001b00007c20 */ /* 0x000fe20008400000 */
[----:B------:R-:W-:Y:S01]  /*1a630*/  ULDC.64 UR16, c[0x0][0x720] ;  /* 0x0001c80000107ab9 */ /* 0x000fe20000000a00 */
[----:B------:R-:W-:Y:S01]  /*1a640*/  UIADD3.X UR8, URZ, ~UR8, URZ, UP0, !UPT ;  /* 0x800000083f087290 */ /* 0x000fe200087fe43f */
[----:B------:R-:W-:Y:S01]  /*1a650*/  UMOV UR14, UR25 ;  /* 0x00000019000e7c82 */ /* 0x000fe20008000000 */
[----:B------:R-:W-:-:S02]  /*1a660*/  UMOV UR15, UR26 ;  /* 0x0000001a000f7c82 */ /* 0x000fc40008000000 */
[----:B------:R-:W-:Y:S01]  /*1a670*/  UIMAD UR8, UR8, UR16, URZ ;  /* 0x00000010080872a4 */ /* 0x000fe2000f8e023f */
[----:B------:R-:W0:Y:S01]  /*1a680*/  F2I.U32.TRUNC.NTZ R0, R0 ;  /* 0x0000000000007305 */ /* 0x000e22000020f000 */
[----:B------:R-:W-:Y:S02]  /*1a690*/  UIMAD.WIDE.U32 UR14, UR13, UR16, UR14 ;  /* 0x000000100d0e72a5 */ /* 0x000fe4000f8e000e */
[----:B------:R-:W-:Y:S01]  /*1a6a0*/  UIMAD UR13, UR13, UR17, UR8 ;  /* 0x000000110d0d72a4 */ /* 0x000fe2000f8e0208 */
[----:B------:R-:W-:Y:S01]  /*1a6b0*/  ULDC UR16, c[0x0][0x718] ;  /* 0x0001c60000107ab9 */ /* 0x000fe20000000800 */
[----:B------:R-:W-:Y:S02]  /*1a6c0*/  ULDC UR31, c[0x0][0x758] ;  /* 0x0001d600001f7ab9 */ /* 0x000fe40000000800 */
[----:B------:R-:W-:Y:S01]  /*1a6d0*/  UIADD3 UR15, UR15, UR13, URZ ;  /* 0x0000000d0f0f7290 */ /* 0x000fe2000fffe03f */
[----:B------:R-:W-:Y:S01]  /*1a6e0*/  UMOV UR26, 0xffffffff ;  /* 0xffffffff001a7882 */ /* 0x000fe20000000000 */
[----:B------:R-:W-:Y:S01]  /*1a6f0*/  ULDC.64 UR8, c[0x0][0x740] ;  /* 0x0001d00000087ab9 */ /* 0x000fe20000000a00 */
[----:B------:R-:W-:Y:S01]  /*1a700*/  USHF.L.U32 UR26, UR26, UR31, URZ ;  /* 0x0000001f1a1a7299 */ /* 0x000fe2000800063f */
[----:B------:R-:W-:Y:S01]  /*1a710*/  ISETP.NE.U32.AND P0, PT, RZ, UR8, PT ;  /* 0x00000008ff007c0c */ /* 0x000fe2000bf05070 */
[----:B------:R-:W-:-:S02]  /*1a720*/  USHF.R.U64 UR27, UR14, UR16, UR15 ;  /* 0x000000100e1b7299 */ /* 0x000fc4000800120f */
[----:B------:R-:W-:Y:S01]  /*1a730*/  USHF.R.U32.HI UR14, URZ, UR16, UR15 ;  /* 0x000000103f0e7299 */ /* 0x000fe2000801160f */
[----:B0-----:R-:W-:Y:S01]  /*1a740*/  R2UR UR21, R0 ;  /* 0x00000000001572ca */ /* 0x001fe200000e0000 */
[----:B------:R-:W-:Y:S01]  /*1a750*/  ULDC UR25, c[0x0][0x708] ;  /* 0x0001c20000197ab9 */ /* 0x000fe20000000800 */
[----:B------:R-:W-:Y:S01]  /*1a760*/  ULOP3.LUT UR32, URZ, UR26, URZ, 0x33, !UPT ;  /* 0x0000001a3f207292 */ /* 0x000fe2000f8e333f */
[----:B------:R-:W-:Y:S01]  /*1a770*/  ISETP.NE.AND.EX P0, PT, RZ, UR9, PT, P0 ;  /* 0x00000009ff007c0c */ /* 0x000fe2000bf05300 */
[----:B------:R-:W-:Y:S02]  /*1a780*/  USHF.R.U64 UR26, UR27, UR25, UR14 ;  /* 0x000000191b1a7299 */ /* 0x000fe4000800120e */
[----:B------:R-:W-:Y:S01]  /*1a790*/  USHF.R.U32.HI UR14, URZ, UR25, UR14 ;  /* 0x000000193f0e7299 */ /* 0x000fe2000801160e */
[----:B------:R-:W-:Y:S01]  /*1a7a0*/  UMOV UR28, 0x1 ;  /* 0x00000001001c7882 */ /* 0x000fe20000000000 */
[----:B------:R-:W-:Y:S02]  /*1a7b0*/  UIADD3 UR20, -UR20, URZ, URZ ;  /* 0x0000003f14147290 */ /* 0x000fe4000fffe13f */
[----:B------:R-:W-:-:S02]  /*1a7c0*/  USHF.L.U32 UR35, UR28, UR31, URZ ;  /* 0x0000001f1c237299 */ /* 0x000fc4000800063f */
[----:B------:R-:W-:Y:S01]  /*1a7d0*/  USHF.R.U64 UR28, UR26, UR31, UR14 ;  /* 0x0000001f1a1c7299 */ /* 0x000fe2000800120e */
[----:B------:R-:W-:Y:S01]  /*1a7e0*/  ULDC UR17, c[0x0][0x144] ;  /* 0x0000510000117ab9 */ /* 0x000fe20000000800 */
[----:B------:R-:W-:Y:S01]  /*1a7f0*/  ULDC UR11, c[0x0][0x700] ;  /* 0x0001c000000b7ab9 */ /* 0x000fe20000000800 */
[----:B------:R-:W-:Y:S02]  /*1a800*/  USHF.R.U32.HI UR14, URZ, UR31, UR14 ;  /* 0x0000001f3f0e7299 */ /* 0x000fe4000801160e */
[----:B------:R-:W-:Y:S02]  /*1a810*/  UIMAD UR31, UR17, UR20, UR10 ;  /* 0x00000014111f72a4 */ /* 0x000fe4000f8e020a */
[----:B------:R-:W-:Y:S02]  /*1a820*/  UIADD3 UR13, UR11, -0x1, URZ ;  /* 0xffffffff0b0d7890 */ /* 0x000fe4000fffe03f */
[----:B------:R-:W-:Y:S01]  /*1a830*/  UIADD3 UR30, -UR21, URZ, URZ ;  /* 0x0000003f151e7290 */ /* 0x000fe2000fffe13f */
[----:B------:R-:W-:Y:S01]  /*1a840*/  ULDC UR36, c[0x0][0x148] ;  /* 0x0000520000247ab9 */ /* 0x000fe20000000800 */
[----:B------:R-:W-:Y:S01]  /*1a850*/  ULDC UR33, c[0x0][0x748] ;  /* 0x0001d20000217ab9 */ /* 0x000fe20000000800 */
[----:B------:R-:W-:Y:S01]  /*1a860*/  ULDC UR34, c[0x0][0x738] ;  /* 0x0001ce0000227ab9 */ /* 0x000fe20000000800 */
        /* <DEDUP_REMOVED lines=14> */
.L_x_412:
[----:B------:R-:W-:Y:S01]  /*1a950*/  USHF.R.U64 UR8, UR10, UR33, UR14 ;  /* 0x000000210a087299 */ /* 0x000fe2000800120e */
[----:B------:R-:W-:Y:S01]  /*1a960*/  IMAD.MOV.U32 R0, RZ, RZ, 0x1 ;  /* 0x00000001ff007424 */ /* 0x000fe200078e00ff */
[----:B------:R-:W-:Y:S02]  /*1a970*/  ULOP3.LUT UR14, UR26, UR32, URZ, 0xc0, !UPT ;  /* 0x000000201a0e7292 */ /* 0x000fe4000f8ec03f */
[----:B------:R-:W-:Y:S02]  /*1a980*/  UIADD3 UR9, -UR8, URZ, URZ ;  /* 0x0000003f08097290 */ /* 0x000fe4000fffe13f */
[----:B------:R-:W-:Y:S02]  /*1a990*/  UIMAD UR14, UR35, UR8, UR14 ;  /* 0x00000008230e72a4 */ /* 0x000fe4000f8e020e */
[----:B------:R-:W-:Y:S02]  /*1a9a0*/  @UP2 UIMAD UR31, UR36, UR30, UR29 ;  /* 0x0000001e241f22a4 */ /* 0x000fe4000f8e021d */
[----:B------:R-:W-:-:S02]  /*1a9b0*/  ULOP3.LUT UR13, UR27, UR13, URZ, 0xc0, !UPT ;  /* 0x0000000d1b0d7292 */ /* 0x000fc4000f8ec03f */
[----:B------:R-:W-:-:S03]  /*1a9c0*/  UIMAD UR8, UR9, UR34, UR28 ;  /* 0x00000022090872a4 */ /* 0x000fc6000f8e021c */
[----:B------:R-:W-:Y:S01]  /*1a9d0*/  ULDC UR9, c[0x0][0x710] ;  /* 0x0001c40000097ab9 */ /* 0x000fe20000000800 */
[----:B------:R-:W-:Y:S02]  /*1a9e0*/  UIMAD UR8, UR8, UR11, UR13 ;  /* 0x0000000b080872a4 */ /* 0x000fe4000f8e020d */
[----:B------:R-:W-:-:S04]  /*1a9f0*/  UIMAD UR14, UR14, UR9, UR31 ;  /* 0x000000090e0e72a4 */ /* 0x000fc8000f8e021f */
[----:B------:R-:W-:Y:S02]  /*1aa00*/  USEL UR13, UR8, UR14, !UP2 ;  /* 0x0000000e080d7287 */ /* 0x000fe4000d000000 */
[----:B------:R-:W-:-:S12]  /*1aa10*/  USEL UR14, UR14, UR8, !UP2 ;  /* 0x000000080e0e7287 */ /* 0x000fd8000d000000 */
.L_x_410:
[----:B------:R-:W-:-:S13]  /*1aa20*/  LOP3.LUT P0, RZ, R0, 0xff, RZ, 0xc0, !PT ;  /* 0x000000ff00ff7812 */ /* 0x000fda000780c0ff */
[----:B------:R-:W-:Y:S05]  /*1aa30*/  @P0 BRA `(.L_x_413) ;  /* 0xfffffe68004c0947 */ /* 0x000fea000383ffff */
[----:B------:R-:W-:Y:S05]  /*1aa40*/  EXIT ;  /* 0x000000000000794d */ /* 0x000fea0003800000 */
.L_x_7:
[----:B------:R-:W2:Y:S01]  /*1aa50*/  LDL R5, [R1+0x208] ;  /* 0x0002080001057983 */ /* 0x000ea20000100800 */
[----:B------:R-:W-:-:S03]  /*1aa60*/  ULDC.64 UR4, c[0x0][0x750] ;  /* 0x0001d40000047ab9 */ /* 0x000fc60000000a00 */
[----:B------:R-:W3:Y:S01]  /*1aa70*/  LDL R3, [R1+0x204] ;  /* 0x0002040001037983 */ /* 0x000ee20000100800 */
[----:B-1----:R-:W-:Y:S01]  /*1aa80*/  PRMT R0, RZ, 0x7610, R0 ;  /* 0x00007610ff007816 */ /* 0x002fe20000000000 */
[----:B------:R-:W-:Y:S01]  /*1aa90*/  IMAD.MOV.U32 R4, RZ, RZ, -0x1 ;  /* 0xffffffffff047424 */ /* 0x000fe200078e00ff */
[----:B------:R-:W-:Y:S01]  /*1aaa0*/  MOV R2, 0xffffffff ;  /* 0xffffffff00027802 */ /* 0x000fe20000000f00 */
[----:B------:R-:W-:Y:S01]  /*1aab0*/  IMAD.MOV.U32 R10, RZ, RZ, -0x1 ;  /* 0xffffffffff0a7424 */ /* 0x000fe200078e00ff */
[----:B--2---:R-:W-:-:S04]  /*1aac0*/  ISETP.GE.U32.AND P0, PT, R5, UR4, PT ;  /* 0x0000000405007c0c */ /* 0x004fc8000bf06070 */
[----:B---3--:R-:W-:-:S13]  /*1aad0*/  ISETP.GE.U32.AND.EX P0, PT, R3, UR5, PT, P0 ;  /* 0x0000000503007c0c */ /* 0x008fda000bf06100 */
        /* <DEDUP_REMOVED lines=21> */
.L_x_415:
[----:B------:R-:W-:Y:S01]  /*1ac30*/  USHF.R.U64 UR4, UR14, UR19, UR15 ;  /* 0x000000130e047299 */ /* 0x000fe2000800120f */
[----:B------:R-:W-:Y:S01]  /*1ac40*/  R2UR UR13, R3 ;  /* 0x00000000030d72ca */ /* 0x000fe200000e0000 */
[----:B------:R-:W-:Y:S02]  /*1ac50*/  USHF.R.U32.HI UR5, URZ, UR19, UR15 ;  /* 0x000000133f057299 */ /* 0x000fe4000801160f */
[----:B------:R-:W-:Y:S01]  /*1ac60*/  UIADD3 UR14, UP0, URZ, -UR4, URZ ;  /* 0x800000043f0e7290 */ /* 0x000fe2000ff1e03f */
[----:B------:R-:W-:Y:S01]  /*1ac70*/  ULDC.64 UR16, c[0x0][0x720] ;  /* 0x0001c80000107ab9 */ /* 0x000fe20000000a00 */
[----:B------:R-:W-:Y:S02]  /*1ac80*/  UMOV UR12, UR20 ;  /* 0x00000014000c7c82 */ /* 0x000fe40008000000 */
[----:B------:R-:W-:Y:S02]  /*1ac90*/  UIADD3.X UR5, URZ, ~UR5, URZ, UP0, !UPT ;  /* 0x800000053f057290 */ /* 0x000fe400087fe43f */
[----:B------:R-:W-:-:S02]  /*1aca0*/  @UP2 UIMAD UR7, UR11, UR10, UR9 ;  /* 0x0000000a0b0722a4 */ /* 0x000fc4000f8e0209 */
[----:B------:R-:W-:Y:S02]  /*1acb0*/  UIMAD UR5, UR5, UR16, URZ ;  /* 0x00000010050572a4 */ /* 0x000fe4000f8e023f */
[----:B------:R-:W-:Y:S02]  /*1acc0*/  UIMAD.WIDE.U32 UR12, UR14, UR16, UR12 ;  /* 0x000000100e0c72a5 */ /* 0x000fe4000f8e000c */
[----:B------:R-:W-:Y:S01]  /*1acd0*/  UIMAD UR5, UR14, UR17, UR5 ;  /* 0x000000110e0572a4 */ /* 0x000fe2000f8e0205 */
[----:B------:R-:W-:Y:S02]  /*1ace0*/  ULDC.64 UR10, c[0x0][0x740] ;  /* 0x0001d000000a7ab9 */ /* 0x000fe40000000a00 */
[----:B------:R-:W-:Y:S01]  /*1acf0*/  ULDC UR14, c[0x0][0x718] ;  /* 0x0001c600000e7ab9 */ /* 0x000fe20000000800 */
[----:B------:R-:W-:Y:S01]  /*1ad00*/  UIADD3 UR5, UR13, UR5, URZ ;  /* 0x000000050d057290 */ /* 0x000fe2000fffe03f */
[----:B------:R-:W-:Y:S01]  /*1ad10*/  ISETP.NE.U32.AND P0, PT, RZ, UR10, PT ;  /* 0x0000000aff007c0c */ /* 0x000fe2000bf05070 */
[----:B------:R-:W-:Y:S01]  /*1ad20*/  ULDC UR15, c[0x0][0x708] ;  /* 0x0001c200000f7ab9 */ /* 0x000fe20000000800 */
[----:B------:R-:W-:Y:S01]  /*1ad30*/  ULDC UR23, c[0x0][0x758] ;  /* 0x0001d60000177ab9 */ /* 0x000fe20000000800 */
[----:B------:R-:W-:Y:S01]  /*1ad40*/  USHF.R.U64 UR18, UR12, UR14, UR5 ;  /* 0x0000000e0c127299 */ /* 0x000fe20008001205 */
[----:B------:R-:W-:Y:S01]  /*1ad50*/  ISETP.NE.AND.EX P0, PT, RZ, UR11, PT, P0 ;  /* 0x0000000bff007c0c */ /* 0x000fe2000bf05300 */
[----:B------:R-:W-:Y:S01]  /*1ad60*/  USHF.R.U32.HI UR5, URZ, UR14, UR5 ;  /* 0x0000000e3f057299 */ /* 0x000fe20008011605 */
[----:B------:R-:W-:Y:S01]  /*1ad70*/  UMOV UR9, 0xffffffff ;  /* 0xffffffff00097882 */ /* 0x000fe20000000000 */
[----:B------:R-:W-:-:S02]  /*1ad80*/  ULDC UR21, c[0x0][0x700] ;  /* 0x0001c00000157ab9 */ /* 0x000fc40000000800 */
[----:B------:R-:W-:Y:S02]  /*1ad90*/  USHF.R.U64 UR19, UR18, UR15, UR5 ;  /* 0x0000000f12137299 */ /* 0x000fe40008001205 */
[----:B------:R-:W-:Y:S02]  /*1ada0*/  USHF.R.U32.HI UR5, URZ, UR15, UR5 ;  /* 0x0000000f3f057299 */ /* 0x000fe40008011605 */
[----:B------:R-:W-:Y:S02]  /*1adb0*/  USHF.L.U32 UR12, UR9, UR23, URZ ;  /* 0x00000017090c7299 */ /* 0x000fe4000800063f */
[----:B------:R-:W-:Y:S02]  /*1adc0*/  USHF.R.U64 UR20, UR19, UR23, UR5 ;  /* 0x0000001713147299 */ /* 0x000fe40008001205 */
[----:B------:R-:W-:Y:S02]  /*1add0*/  USHF.R.U32.HI UR9, URZ, UR23, UR5 ;  /* 0x000000173f097299 */ /* 0x000fe40008011605 */
[----:B------:R-:W-:-:S02]  /*1ade0*/  UIADD3 UR22, UR21, -0x1, URZ ;  /* 0xffffffff15167890 */ /* 0x000fc4000fffe03f */
[----:B------:R-:W-:Y:S01]  /*1adf0*/  ULOP3.LUT UR27, URZ, UR12, URZ, 0x33, !UPT ;  /* 0x0000000c3f1b7292 */ /* 0x000fe2000f8e333f */
        /* <DEDUP_REMOVED lines=17> */
.L_x_416:
[----:B------:R-:W-:Y:S01]  /*1af10*/  USHF.R.U64 UR9, UR5, UR24, UR9 ;  /* 0x0000001805097299 */ /* 0x000fe20008001209 */
[----:B------:R-:W-:Y:S01]  /*1af20*/  IMAD.MOV.U32 R0, RZ, RZ, 0x1 ;  /* 0x00000001ff007424 */ /* 0x000fe200078e00ff */
[----:B------:R-:W-:Y:S01]  /*1af30*/  USHF.L.U32 UR26, UR26, UR23, URZ ;  /* 0x000000171a1a7299 */ /* 0x000fe2000800063f */
[----:B------:R-:W-:Y:S01]  /*1af40*/  MOV R10, UR4 ;  /* 0x00000004000a7c02 */ /* 0x000fe20008000f00 */
[----:B------:R-:W-:Y:S02]  /*1af50*/  ULOP3.LUT UR5, UR19, UR27, URZ, 0xc0, !UPT ;  /* 0x0000001b13057292 */ /* 0x000fe4000f8ec03f */
[----:B------:R-:W-:Y:S02]  /*1af60*/  UIADD3 UR10, -UR9, URZ, URZ ;  /* 0x0000003f090a7290 */ /* 0x000fe4000fffe13f */
[----:B------:R-:W-:Y:S02]  /*1af70*/  UIMAD UR9, UR26, UR9, UR5 ;  /* 0x000000091a0972a4 */ /* 0x000fe4000f8e0205 */
[----:B------:R-:W-:-:S02]  /*1af80*/  ULOP3.LUT UR18, UR18, UR22, URZ, 0xc0, !UPT ;  /* 0x0000001612127292 */ /* 0x000fc4000f8ec03f */
[----:B------:R-:W-:-:S03]  /*1af90*/  UIMAD UR5, UR10, UR25, UR20 ;  /* 0x000000190a0572a4 */ /* 0x000fc6000f8e0214 */
[----:B------:R-:W-:Y:S01]  /*1afa0*/  ULDC UR10, c[0x0][0x710] ;  /* 0x0001c400000a7ab9 */ /* 0x000fe20000000800 */
[----:B------:R-:W-:Y:S02]  /*1afb0*/  UIMAD UR5, UR5, UR21, UR18 ;  /* 0x00000015050572a4 */ /* 0x000fe4000f8e0212 */
[----:B------:R-:W-:-:S04]  /*1afc0*/  UIMAD UR7, UR9, UR10, UR7 ;  /* 0x0000000a090772a4 */ /* 0x000fc8000f8e0207 */
[----:B------:R-:W-:Y:S02]  /*1afd0*/  USEL UR9, UR5, UR7, !UP2 ;  /* 0x0000000705097287 */ /* 0x000fe4000d000000 */
[----:B------:R-:W-:-:S04]  /*1afe0*/  USEL UR7, UR7, UR5, !UP2 ;  /* 0x0000000507077287 */ /* 0x000fc8000d000000 */
[----:B------:R-:W-:Y:S02]  /*1aff0*/  IMAD.U32 R2, RZ, RZ, UR9 ;  /* 0x00000009ff027e24 */ /* 0x000fe4000f8e00ff */
[----:B------:R-:W-:-:S07]  /*1b000*/  IMAD.U32 R4, RZ, RZ, UR7 ;  /* 0x00000007ff047e24 */ /* 0x000fce000f8e00ff */
.L_x_414:
[----:B------:R-:W-:-:S08]  /*1b010*/  NOP ;  /* 0x0000000000007918 */ /* 0x000fd00000000000 */
[----:B0-----:R-:W0:-:S00]  /*1b020*/  USETMAXREG.DEALLOC.CTAPOOL 0x18 ;  /* 0x00000018000079c8 */ /* 0x001e0000080e0500 */
[----:B------:R-:W-:-:S13]  /*1b030*/  ISETP.NE.AND P0, PT, RZ, UR8, PT ;  /* 0x00000008ff007c0c */ /* 0x000fda000bf05270 */
[----:B------:R-:W-:Y:S05]  /*1b040*/  @P0 EXIT ;  /* 0x000000000000094d */ /* 0x000fea0003800000 */
[----:B0-----:R-:W-:Y:S01]  /*1b050*/  LOP3.LUT P0, RZ, R0, 0xff, RZ, 0xc0, !PT ;  /* 0x000000ff00ff7812 */ /* 0x001fe2000780c0ff */
[----:B------:R-:W-:Y:S01]  /*1b060*/  IMAD.MOV.U32 R6, RZ, RZ, RZ ;  /* 0x000000ffff067224 */ /* 0x000fe200078e00ff */
[----:B------:R-:W-:-:S11]  /*1b070*/  MOV R0, 0x1 ;  /* 0x0000000100007802 */ /* 0x000fd60000000f00 */
[----:B------:R-:W-:Y:S05]  /*1b080*/  @!P0 BRA `(.L_x_417) ;  /* 0x0000000c00b08947 */ /* 0x000fea0003800000 */
[----:B------:R-:W0:Y:S01]  /*1b090*/  LDC R0, c[0x0][0x28c] ;  /* 0x0000a300ff007b82 */ /* 0x000e220000000800 */
[----:B------:R-:W1:Y:S01]  /*1b0a0*/  S2R R14, SR_CgaCtaId ;  /* 0x00000000000e7919 */ /* 0x000e620000008800 */
[----:B------:R-:W-:Y:S01]  /*1b0b0*/  ULDC UR8, c[0x0][0xc] ;  /* 0x0000030000087ab9 */ /* 0x000fe20000000800 */
[----:B------:R-:W-:Y:S01]  /*1b0c0*/  ULDC UR9, c[0x0][0x10] ;  /* 0x0000040000097ab9 */ /* 0x000fe20000000800 */
[----:B------:R-:W-:Y:S01]  /*1b0d0*/  ULDC UR5, c[0x0][0x758] ;  /* 0x0001d60000057ab9 */ /* 0x000fe20000000800 */
[----:B------:R-:W-:Y:S01]  /*1b0e0*/  UMOV UR7, 0xffffffff ;  /* 0xffffffff00077882 */ /* 0x000fe20000000000 */
[----:B------:R-:W-:Y:S01]  /*1b0f0*/  UIMAD.WIDE.U32 UR8, UR8, UR9, URZ ;  /* 0x00000009080872a5 */ /* 0x000fe2000f8e003f */
[----:B------:R-:W-:Y:S01]  /*1b100*/  BSSY B0, `(.L_x_417) ;  /* 0x00000e4000007945 */ /* 0x000fe20003800000 */
[----:B------:R-:W-:Y:S01]  /*1b110*/  USHF.L.U32 UR10, UR7, UR5, URZ ;  /* 0x00000005070a7299 */ /* 0x000fe2000800063f */
[----:B------:R-:W-:Y:S01]  /*1b120*/  MOV R9, 0x1 ;  /* 0x0000000100097802 */ /* 0x000fe20000000f00 */
[----:B------:R-:W-:Y:S01]  /*1b130*/  IMAD.MOV.U32 R6, RZ, RZ, RZ ;  /* 0x000000ffff067224 */ /* 0x000fe200078e00ff */
[----:B------:R-:W-:Y:S01]  /*1b140*/  ULDC UR7, c[0x0][0x14] ;  /* 0x0000050000077ab9 */ /* 0x000fe20000000800 */
[----:B------:R-:W-:Y:S01]  /*1b150*/  ULDC UR4, c[0x0][0x700] ;  /* 0x0001c00000047ab9 */ /* 0x000fe20000000800 */
[----:B------:R-:W-:-:S02]  /*1b160*/  UIMAD.WIDE.U32 UR42, UR8, UR7, URZ ;  /* 0x00000007082a72a5 */ /* 0x000fc4000f8e003f */
[----:B------:R-:W-:Y:S01]  /*1b170*/  UIMAD UR14, UR9, UR7, URZ ;  /* 0x00000007090e72a4 */ /* 0x000fe2000f8e023f */
[----:B------:R-:W-:Y:S01]  /*1b180*/  UMOV UR11, 0x1 ;  /* 0x00000001000b7882 */ /* 0x000fe20000000000 */
[----:B------:R-:W-:Y:S02]  /*1b190*/  ULOP3.LUT UR15, UR6, 0x2, URZ, 0xfc, !UPT ;  /* 0x00000002060f7892 */ /* 0x000fe4000f8efc3f */
[----:B------:R-:W-:Y:S02]  /*1b1a0*/  UIADD3 UR4, UR4, -0x1, URZ ;  /* 0xffffffff04047890 */ /* 0x000fe4000fffe03f */
[----:B------:R-:W-:Y:S01]  /*1b1b0*/  USHF.L.U32 UR5, UR11, UR5, URZ ;  /* 0x000000050b057299 */ /* 0x000fe2000800063f */
[----:B0-----:R-:W-:Y:S01]  /*1b1c0*/  VIADD R0, R0, 0x7f ;  /* 0x0000007f00007836 */ /* 0x001fe20000000000 */
[----:B------:R-:W-:Y:S02]  /*1b1d0*/  ULOP3.LUT UR7, URZ, UR10, URZ, 0x33, !UPT ;  /* 0x0000000a3f077292 */ /* 0x000fe4000f8e333f */
[----:B------:R-:W-:-:S02]  /*1b1e0*/  UIADD3 UR14, UR43, UR14, URZ ;  /* 0x0000000e2b0e7290 */ /* 0x000fc4000fffe03f */
[----:B------:R-:W-:Y:S01]  /*1b1f0*/  SHF.R.S32.HI R3, RZ, 0x1f, R0 ;  /* 0x0000001fff037819 */ /* 0x000fe20000011400 */
[----:B------:R-:W-:-:S03]  /*1b200*/  ULDC.64 UR44, c[0x0][0x198] ;  /* 0x00006600002c7ab9 */ /* 0x000fc60000000a00 */
[----:B------:R-:W-:Y:S01]  /*1b210*/  LEA.HI R3, R3, R0, RZ, 0x7 ;  /* 0x0000000003037211 */ /* 0x000fe200078f38ff */
[C---:B-1----:R-:W-:Y:S01]  /*1b220*/  IMAD.SHL.U32 R19, R14.reuse, 0x80, RZ ;  /* 0x000000800e137824 */ /* 0x042fe200078e00ff */
[----:B------:R-:W-:Y:S01]  /*1b230*/  MOV R0, 0x1 ;  /* 0x0000000100007802 */ /* 0x000fe20000000f00 */
[----:B------:R-:W-:Y:S01]  /*1b240*/  IMAD.SHL.U32 R14, R14, 0x2000, RZ ;  /* 0x000020000e0e7824 */ /* 0x000fe200078e00ff */
[----:B------:R-:W-:Y:S02]  /*1b250*/  SHF.R.S32.HI R7, RZ, 0x7, R3 ;  /* 0x00000007ff077819 */ /* 0x000fe40000011403 */
[----:B------:R-:W-:-:S03]  /*1b260*/  LOP3.LUT R19, R19, 0x80, RZ, 0xc0, !PT ;  /* 0x0000008013137812 */ /* 0x000fc600078ec0ff */
[----:B------:R-:W-:-:S07]  /*1b270*/  VIADD R20, R7, 0x1 ;  /* 0x0000000107147836 */ /* 0x000fce0000000000 */
.L_x_428:
[----:B------:R-:W-:-:S03]  /*1b280*/  UMOV UR8, 0xffffffff ;  /* 0xffffffff00087882 */ /* 0x000fc60000000000 */
[----:B------:R-:W-:Y:S05]  /*1b290*/  BRA.DIV UR8, `(.L_x_418) ;  /* 0x0000000e08c07947 */ /* 0x000fea000b800000 */
[----:B------:R-:W-:-:S13]  /*1b2a0*/  ELECT P0, URZ, PT ;  /* 0x00000000003f782f */ /* 0x000fda0003800000 */
.L_x_437:
[----:B------:R-:W0:Y:S01]  /*1b2b0*/  LDC R3, c[0x0][0x28c] ;  /* 0x0000a300ff037b82 */ /* 0x000e220000000800 */
[----:B------:R-:W-:Y:S01]  /*1b2c0*/  BSSY B1, `(.L_x_419) ;  /* 0x0000050000017945 */ /* 0x000fe20003800000 */
[----:B0-----:R-:W-:-:S13]  /*1b2d0*/  ISETP.LT.OR P0, PT, R3, 0x1, !P0 ;  /* 0x000000010300780c */ /* 0x001fda0004701670 */
[----:B------:R-:W-:Y:S05]  /*1b2e0*/  @P0 BRA `(.L_x_420) ;  /* 0x0000000400340947 */ /* 0x000fea0003800000 */
[----:B------:R-:W-:Y:S01]  /*1b2f0*/  IMAD.SHL.U32 R3, R4, 0x4, RZ ;  /* 0x0000000404037824 */ /* 0x000fe200078e00ff */
[----:B------:R-:W-:Y:S01]  /*1b300*/  LEA R2, R2, R19, 0x8 ;  /* 0x0000001302027211 */ /* 0x000fe200078e40ff */
[----:B------:R-:W-:Y:S01]  /*1b310*/  IMAD.SHL.U32 R4, R4, 0x100, RZ ;  /* 0x0000010004047824 */ /* 0x000fe200078e00ff */
[----:B------:R-:W-:Y:S01]  /*1b320*/  MOV R5, RZ ;  /* 0x000000ff00057202 */ /* 0x000fe20000000f00 */
[----:B------:R-:W-:Y:S01]  /*1b330*/  IMAD.MOV.U32 R8, RZ, RZ, 0x40 ;  /* 0x00000040ff087424 */ /* 0x000fe200078e00ff */
[----:B------:R-:W-:Y:S01]  /*1b340*/  MOV R12, R0 ;  /* 0x00000000000c7202 */ /* 0x000fe20000000f00 */
[----:B------:R-:W-:Y:S02]  /*1b350*/  IMAD.MOV.U32 R11, RZ, RZ, R20 ;  /* 0x000000ffff0b7224 */ /* 0x000fe400078e0014 */
[----:B------:R-:W-:Y:S02]  /*1b360*/  IMAD.MOV.U32 R13, RZ, RZ, R6 ;  /* 0x000000ffff0d7224 */ /* 0x000fe400078e0006 */
[----:B------:R-:W-:-:S07]  /*1b370*/  IMAD.MOV.U32 R15, RZ, RZ, RZ ;  /* 0x000000ffff0f7224 */ /* 0x000fce00078e00ff */
.L_x_423:
[----:B------:R-:W0:Y:S01]  /*1b380*/  S2R R16, SR_CgaCtaId ;  /* 0x0000000000107919 */ /* 0x000e220000008800 */
[----:B------:R-:W-:Y:S02]  /*1b390*/  MOV R17, 0x400 ;  /* 0x0000040000117802 */ /* 0x000fe40000000f00 */
[----:B------:R-:W-:Y:S02]  /*1b3a0*/  SHF.L.U32 R18, R12, 0x1f, RZ ;  /* 0x0000001f0c127819 */ /* 0x000fe400000006ff */
[----:B0-----:R-:W-:-:S04]  /*1b3b0*/  LEA R16, R16, R17, 0x18 ;  /* 0x0000001110107211 */ /* 0x001fc800078ec0ff */
[----:B------:R-:W-:-:S04]  /*1b3c0*/  LEA R17, R13, R16, 0x3 ;  /* 0x000000100d117211 */ /* 0x000fc800078e18ff */
[----:B------:R-:W0:Y:S02]  /*1b3d0*/  SYNCS.PHASECHK.TRANS64.TRYWAIT P0, [R17+URZ+0x10], R18 ;  /* 0x00001012110075a7 */ /* 0x000e24000800017f */
[----:B0-----:R-:W-:Y:S05]  /*1b3e0*/  @!P0 BRA `(.L_x_421) ;  /* 0x0000000c008c8947 */ /* 0x001fea0003800000 */
.L_x_438:
[----:B0-----:R-:W0:Y:S01]  /*1b3f0*/  S2R R18, SR_TID.X ;  /* 0x0000000000127919 */ /* 0x001e220000002100 */
[----:B------:R-:W-:-:S04]  /*1b400*/  UPRMT UR8, UR15, 0x9910, URZ ;  /* 0x000099100f087896 */ /* 0x000fc8000800003f */
[----:B------:R-:W-:Y:S01]  /*1b410*/  UISETP.NE.AND UP0, UPT, UR8, 0x2, UPT ;  /* 0x000000020800788c */ /* 0x000fe2000bf05270 */
[----:B0-----:R-:W-:-:S13]  /*1b420*/  LOP3.LUT P0, RZ, R18, 0x7f, RZ, 0xc0, !PT ;  /* 0x0000007f12ff7812 */ /* 0x001fda000780c0ff */
[----:B------:R-:W0:Y:S02]  /*1b430*/  @!P0 LDC R18, c[0x0][0x640] ;  /* 0x00019000ff128b82 */ /* 0x000e240000000800 */
[----:B0-----:R0:W-:Y:S01]  /*1b440*/  @!P0 SYNCS.ARRIVE.TRANS64 RZ, [R17+URZ], R18 ;  /* 0x0000001211ff89a7 */ /* 0x0011e2000800003f */
[----:B------:R-:W-:-:S13]  /*1b450*/  PLOP3.LUT P0, PT, PT, PT, UP0, 0x80, 0x0 ;  /* 0x000000000000781c */ /* 0x000fda0003f0f008 */
[----:B0-----:R-:W-:Y:S05]  /*1b460*/  @P0 BRA `(.L_x_422) ;  /* 0x0000000000040947 */ /* 0x001fea0003800000 */
[----:B------:R-:W-:Y:S01]  /*1b470*/  BPT.TRAP 0x1 ;  /* 0x000000040000795c */ /* 0x000fe20000300000 */
.L_x_422:
[----:B------:R-:W-:Y:S01]  /*1b480*/  R2UR UR33, R17 ;  /* 0x00000000112172ca */ /* 0x000fe200000e0000 */
[----:B------:R-:W-:Y:S01]  /*1b490*/  IMAD R17, R13, 0x1000, R16 ;  /* 0x000010000d117824 */ /* 0x000fe200078e0210 */
[----:B------:R-:W-:Y:S01]  /*1b4a0*/  R2UR UR18, R8 ;  /* 0x00000000081272ca */ /* 0x000fe200000e0000 */
[----:B------:R-:W-:Y:S01]  /*1b4b0*/  VIADD R11, R11, 0xffffffff ;  /* 0xffffffff0b0b7836 */ /* 0x000fe20000000000 */
[----:B------:R-:W-:Y:S01]  /*1b4c0*/  R2UR UR36, R10 ;  /* 0x000000000a2472ca */ /* 0x000fe200000e0000 */
[----:B------:R-:W-:Y:S01]  /*1b4d0*/  UIADD3 UR22, UP0, UR44, 0xf0, URZ ;  /* 0x000000f02c167890 */ /* 0x000fe2000ff1e03f */
[----:B------:R-:W-:Y:S01]  /*1b4e0*/  R2UR UR8, R17 ;  /* 0x00000000110872ca */ /* 0x000fe200000e0000 */
[----:B------:R-:W-:Y:S01]  /*1b4f0*/  IMAD.SHL.U32 R17, R13, 0x8000, RZ ;  /* 0x000080000d117824 */ /* 0x000fe200078e00ff */
[----:B------:R-:W-:Y:S01]  /*1b500*/  R2UR UR34, R5 ;  /* 0x00000000052272ca */ /* 0x000fe200000e0000 */
[----:B------:R-:W-:Y:S01]  /*1b510*/  UIADD3 UR30, UP1, UR44, 0x1f0, URZ ;  /* 0x000001f02c1e7890 */ /* 0x000fe2000ff3e03f */
[----:B------:R-:W-:Y:S01]  /*1b520*/  R2UR UR35, R4 ;  /* 0x00000000042372ca */ /* 0x000fe200000e0000 */
[----:B------:R-:W-:Y:S01]  /*1b530*/  UIADD3 UR38, UP2, UR44, 0x2f0, URZ ;  /* 0x000002f02c267890 */ /* 0x000fe2000ff5e03f */
[----:B------:R-:W-:Y:S01]  /*1b540*/  IADD3 R18, R16, 0x100, R17 ;  /* 0x0000010010127810 */ /* 0x000fe20007ffe011 */
[----:B------:R-:W-:Y:S01]  /*1b550*/  UIADD3.X UR23, URZ, UR45, URZ, UP0, !UPT ;  /* 0x0000002d3f177290 */ /* 0x000fe200087fe43f */
[----:B------:R-:W-:Y:S01]  /*1b560*/  LOP3.LUT R17, R17, 0x2000, R14, 0xf8, !PT ;  /* 0x0000200011117812 */ /* 0x000fe200078ef80e */
[----:B------:R-:W-:Y:S01]  /*1b570*/  UIADD3.X UR31, URZ, UR45, URZ, UP1, !UPT ;  /* 0x0000002d3f1f7290 */ /* 0x000fe20008ffe43f */
[----:B------:R-:W-:Y:S01]  /*1b580*/  R2UR UR32, R18 ;  /* 0x00000000122072ca */ /* 0x000fe200000e0000 */
[----:B------:R-:W-:Y:S01]  /*1b590*/  UIADD3 UR26, UR18, -0x40, URZ ;  /* 0xffffffc0121a7890 */ /* 0x000fe2000fffe03f */
[----:B------:R-:W-:Y:S01]  /*1b5a0*/  LEA R17, R17, R16, 0x1 ;  /* 0x0000001011117211 */ /* 0x000fe200078e08ff */
[----:B------:R-:W-:Y:S01]  /*1b5b0*/  UIADD3 UR8, UR8, 0x30100, URZ ;  /* 0x0003010008087890 */ /* 0x000fe2000fffe03f */
[----:B------:R-:W-:Y:S01]  /*1b5c0*/  R2UR UR11, R3 ;  /* 0x00000000030b72ca */ /* 0x000fe200000e0000 */
[----:B------:R-:W-:Y:S01]  /*1b5d0*/  UIADD3.X UR39, URZ, UR45, URZ, UP2, !UPT ;  /* 0x0000002d3f277290 */ /* 0x000fe200097fe43f */
[----:B------:R-:W-:Y:S01]  /*1b5e0*/  R2UR UR16, R17 ;  /* 0x00000000111072ca */ /* 0x000fe200000e0000 */
[----:B------:R-:W-:Y:S01]  /*1b5f0*/  VIADD R13, R13, 0x1 ;  /* 0x000000010d0d7836 */ /* 0x000fe20000000000 */
[----:B------:R-:W-:Y:S01]  /*1b600*/  R2UR UR12, R15 ;  /* 0x000000000f0c72ca */ /* 0x000fe200000e0000 */
[----:B------:R-:W-:Y:S01]  /*1b610*/  UMOV UR40, 0x0 ;  /* 0x0000000000287882 */ /* 0x000fe20000000000 */
[----:B------:R-:W-:Y:S01]  /*1b620*/  R2UR UR27, R2 ;  /* 0x00000000021b72ca */ /* 0x000fe200000e0000 */
[----:B------:R-:W-:Y:S01]  /*1b630*/  UMOV UR41, 0x10000000 ;  /* 0x1000000000297882 */ /* 0x000fe20000000000 */
[----:B------:R-:W-:Y:S01]  /*1b640*/  ISETP.GT.AND P1, PT, R11, 0x1, PT ;  /* 0x000000010b00780c */ /* 0x000fe20003f24270 */
[----:B------:R-:W-:Y:S01]  /*1b650*/  UMOV UR10, URZ ;  /* 0x0000003f000a7c82 */ /* 0x000fe20008000000 */
[----:B------:R-:W-:Y:S01]  /*1b660*/  ISETP.NE.AND P0, PT, R13, 0x2, PT ;  /* 0x000000020d00780c */ /* 0x000fe20003f05270 */
[----:B------:R-:W-:Y:S01]  /*1b670*/  UMOV UR9, UR33 ;  /* 0x0000002100097c82 */ /* 0x000fe20008000000 */
[----:B------:R-:W-:Y:S01]  /*1b680*/  UMOV UR13, UR36 ;  /* 0x00000024000d7c82 */ /* 0x000fe20008000000 */
[----:B------:R-:W-:Y:S01]  /*1b690*/  UMOV UR21, 0x30000 ;  /* 0x0003000000157882 */ /* 0x000fe20000000000 */
[----:B------:R0:W-:Y:S01]  /*1b6a0*/  UTMALDG.3D [UR32], [UR22], desc[UR40] ;  /* 0x00002820160075b4 */ /* 0x0001e20008011000 */
[----:B------:R-:W-:Y:S01]  /*1b6b0*/  UIADD3 UR24, UR16, 0x10100, URZ ;  /* 0x0001010010187890 */ /* 0x000fe2000fffe03f */
[----:B------:R-:W-:Y:S01]  /*1b6c0*/  SEL R17, RZ, 0x1, P0 ;  /* 0x00000001ff117807 */ /* 0x000fe20000000000 */
[----:B------:R-:W-:Y:S01]  /*1b6d0*/  UIADD3 UR16, UR16, 0x18100, URZ ;  /* 0x0001810010107890 */ /* 0x000fe2000fffe03f */
[----:B------:R-:W-:Y:S01]  /*1b6e0*/  IADD3 R15, R15, 0x1, RZ ;  /* 0x000000010f0f7810 */ /* 0x000fe20007ffe0ff */
[----:B------:R-:W-:Y:S01]  /*1b6f0*/  UMOV UR25, UR33 ;  /* 0x0000002100197c82 */ /* 0x000fe20008000000 */
[----:B------:R-:W-:Y:S01]  /*1b700*/  UMOV UR28, UR36 ;  /* 0x00000024001c7c82 */ /* 0x000fe20008000000 */
[----:B------:R-:W-:Y:S01]  /*1b710*/  UMOV UR17, UR33 ;  /* 0x0000002100117c82 */ /* 0x000fe20008000000 */
[----:B------:R0:W-:Y:S01]  /*1b720*/  UTMALDG.4D [UR8], [UR30], desc[UR40] ;  /* 0x000028081e0075b4 */ /* 0x0001e20008019000 */
[----:B------:R-:W-:Y:S01]  /*1b730*/  UMOV UR19, UR27 ;  /* 0x0000001b00137c82 */ /* 0x000fe20008000000 */
[----:B------:R-:W-:Y:S01]  /*1b740*/  UMOV UR20, UR36 ;  /* 0x0000002400147c82 */ /* 0x000fe20008000000 */
[----:B------:R-:W-:Y:S01]  /*1b750*/  LOP3.LUT R12, R12, R17, RZ, 0x3c, !PT ;  /* 0x000000110c0c7212 */ /* 0x000fe200078e3cff */
[----:B------:R-:W-:Y:S01]  /*1b760*/  VIADD R8, R8, 0x80 ;  /* 0x0000008008087836 */ /* 0x000fe20000000000 */
[----:B------:R-:W-:Y:S01]  /*1b770*/  SEL R13, R13, RZ, P0 ;  /* 0x000000ff0d0d7207 */ /* 0x000fe20000000000 */
[----:B------:R-:W-:Y:S01]  /*1b780*/  VIADD R5, R5, 0x40 ;  /* 0x0000004005057836 */ /* 0x000fe20000000000 */
[----:B------:R0:W-:Y:S01]  /*1b790*/  UTMALDG.3D.MULTICAST [UR24], [UR38], UR21, desc[UR40] ;  /* 0x00002818260073b4 */ /* 0x0001e20008011815 */
[----:B------:R0:W-:Y:S02]  /*1b7a0*/  UTMALDG.3D.MULTICAST [UR16], [UR38], UR21, desc[UR40] ;  /* 0x00002810260073b4 */ /* 0x0001e40008011815 */
[----:B0-----:R-:W-:Y:S05]  /*1b7b0*/  @P1 BRA `(.L_x_423) ;  /* 0xfffffff800f01947 */ /* 0x001fea000383ffff */
.L_x_420:
[----:B------:R-:W-:Y:S05]  /*1b7c0*/  BSYNC B1 ;  /* 0x0000000000017941 */ /* 0x000fea0003800000 */
.L_x_419:
[----:B------:R-:W2:Y:S01]  /*1b7d0*/  LDL.LU R17, [R1+0x204] ;  /* 0x0002040001117983 */ /* 0x000ea20000300800 */
[----:B------:R-:W-:Y:S01]  /*1b7e0*/  LOP3.LUT P3, RZ, R9, 0xff, RZ, 0xc0, !PT ;  /* 0x000000ff09ff7812 */ /* 0x000fe2000786c0ff */
[----:B------:R-:W-:Y:S02]  /*1b7f0*/  ULDC.64 UR8, c[0x0][0x750] ;  /* 0x0001d40000087ab9 */ /* 0x000fe40000000a00 */
[----:B------:R-:W3:Y:S01]  /*1b800*/  LDL.LU R16, [R1+0x208] ;  /* 0x0002080001107983 */ /* 0x000ee20000300800 */
[----:B------:R-:W-:Y:S01]  /*1b810*/  IADD3 R6, R7, R6, RZ ;  /* 0x0000000607067210 */ /* 0x000fe20007ffe0ff */
[----:B------:R-:W-:Y:S01]  /*1b820*/  BSSY B1, `(.L_x_424) ;  /* 0x000006f000017945 */ /* 0x000fe20003800000 */
[----:B------:R-:W-:Y:S01]  /*1b830*/  IMAD.MOV.U32 R4, RZ, RZ, -0x1 ;  /* 0xffffffffff047424 */ /* 0x000fe200078e00ff */
[----:B------:R-:W-:Y:S02]  /*1b840*/  MOV R10, 0xffffffff ;  /* 0xffffffff000a7802 */ /* 0x000fe40000000f00 */
[----:B------:R-:W-:-:S02]  /*1b850*/  SHF.R.U32.HI R2, RZ, 0x1, R6 ;  /* 0x00000001ff027819 */ /* 0x000fc40000011606 */
[----:B------:R-:W-:Y:S02]  /*1b860*/  ISETP.GT.U32.AND P0, PT, R6, 0x1, PT ;  /* 0x000000010600780c */ /* 0x000fe40003f04070 */
[----:B------:R-:W0:Y:S01]  /*1b870*/  @P3 S2R R3, SR_CgaCtaId ;  /* 0x0000000000033919 */ /* 0x000e220000008800 */
[----:B------:R-:W-:Y:S02]  /*1b880*/  LOP3.LUT R2, R2, 0x1, RZ, 0xc0, !PT ;  /* 0x0000000102027812 */ /* 0x000fe400078ec0ff */
[C---:B------:R-:W-:Y:S02]  /*1b890*/  ISETP.LT.U32.AND P0, PT, R7.reuse, 0x2, P0 ;  /* 0x000000020700780c */ /* 0x040fe40000701070 */
[----:B------:R-:W-:Y:S02]  /*1b8a0*/  ISETP.NE.U32.AND P1, PT, R2, 0x1, PT ;  /* 0x000000010200780c */ /* 0x000fe40003f25070 */
[----:B------:R-:W-:Y:S02]  /*1b8b0*/  @P3 MOV R2, 0x400 ;  /* 0x0000040000023802 */ /* 0x000fe40000000f00 */
[----:B------:R-:W-:-:S02]  /*1b8c0*/  ISETP.GT.U32.AND P1, PT, R7, 0x1, !P1 ;  /* 0x000000010700780c */ /* 0x000fc40004f24070 */
[----:B------:R-:W-:Y:S02]  /*1b8d0*/  LOP3.LUT R6, R6, 0x1, RZ, 0xc0, !PT ;  /* 0x0000000106067812 */ /* 0x000fe400078ec0ff */
[----:B------:R-:W-:Y:S02]  /*1b8e0*/  PRMT R9, RZ, 0x7610, R9 ;  /* 0x00007610ff097816 */ /* 0x000fe40000000009 */
[----:B0-----:R-:W-:Y:S02]  /*1b8f0*/  @P3 LEA R2, R3, R2, 0x18 ;  /* 0x0000000203023211 */ /* 0x001fe400078ec0ff */
[----:B------:R-:W-:Y:S02]  /*1b900*/  SEL R3, RZ, 0x1, !P0 ;  /* 0x00000001ff037807 */ /* 0x000fe40004000000 */
[----:B------:R0:W-:Y:S02]  /*1b910*/  @P3 SYNCS.ARRIVE.TRANS64.A1T0 RZ, [R2+URZ+0x38], RZ ;  /* 0x000038ff02ff39a7 */ /* 0x0001e4000810003f */
[----:B0-----:R-:W-:-:S04]  /*1b920*/  SEL R2, RZ, 0x1, !P1 ;  /* 0x00000001ff027807 */ /* 0x001fc80004800000 */
[--C-:B------:R-:W-:Y:S01]  /*1b930*/  LOP3.LUT R0, R2, R0, R3.reuse, 0x96, !PT ;  /* 0x0000000002007212 */ /* 0x100fe200078e9603 */
[----:B------:R-:W-:Y:S01]  /*1b940*/  IMAD.MOV.U32 R2, RZ, RZ, -0x1 ;  /* 0xffffffffff027424 */ /* 0x000fe200078e00ff */
[----:B------:R-:W-:Y:S02]  /*1b950*/  PRMT R3, RZ, 0x7610, R3 ;  /* 0x00007610ff037816 */ /* 0x000fe40000000003 */
[----:B---3--:R-:W-:-:S04]  /*1b960*/  IADD3 R16, P0, R16, UR42, RZ ;  /* 0x0000002a10107c10 */ /* 0x008fc8000ff1e0ff */
[----:B--2---:R-:W-:Y:S01]  /*1b970*/  IADD3.X R17, R17, UR14, RZ, P0, !PT ;  /* 0x0000000e11117c10 */ /* 0x004fe200087fe4ff */
[----:B------:R0:W-:Y:S01]  /*1b980*/  STL [R1+0x208], R16 ;  /* 0x0002081001007387 */ /* 0x0001e20000100800 */
[----:B------:R-:W-:-:S03]  /*1b990*/  ISETP.GE.U32.AND P0, PT, R16, UR8, PT ;  /* 0x0000000810007c0c */ /* 0x000fc6000bf06070 */
[----:B------:R0:W-:Y:S01]  /*1b9a0*/  STL [R1+0x204], R17 ;  /* 0x0002041101007387 */ /* 0x0001e20000100800 */
[----:B------:R-:W-:-:S13]  /*1b9b0*/  ISETP.GE.U32.AND.EX P0, PT, R17, UR9, PT, P0 ;  /* 0x0000000911007c0c */ /* 0x000fda000bf06100 */
[----:B0-----:R-:W-:Y:S05]  /*1b9c0*/  @P0 BRA `(.L_x_425) ;  /* 0x0000000400500947 */ /* 0x001fea0003800000 */
[----:B------:R-:W0:Y:S01]  /*1b9d0*/  S2R R8, SR_CTAID.X ;  /* 0x0000000000087919 */ /* 0x000e220000002500 */
[----:B------:R-:W-:Y:S01]  /*1b9e0*/  ULDC UR8, c[0x0][0x150] ;  /* 0x0000540000087ab9 */ /* 0x000fe20000000800 */
[----:B------:R-:W1:Y:S01]  /*1b9f0*/  LDC R5, c[0x0][0x144] ;  /* 0x00005100ff057b82 */ /* 0x000e620000000800 */
[----:B------:R-:W-:Y:S01]  /*1ba00*/  ULDC UR11, c[0x0][0x730] ;  /* 0x0001cc00000b7ab9 */ /* 0x000fe20000000800 */
[----:B------:R-:W2:Y:S06]  /*1ba10*/  S2R R2, SR_CTAID.Y ;  /* 0x0000000000027919 */ /* 0x000eac0000002600 */
[----:B------:R-:W3:Y:S01]  /*1ba20*/  LDC R11, c[0x0][0x148] ;  /* 0x00005200ff0b7b82 */ /* 0x000ee20000000800 */
[----:B0-----:R-:W-:-:S02]  /*1ba30*/  I2FP.F32.U32 R3, R8 ;  /* 0x0000000800037245 */ /* 0x001fc40000201000 */
[----:B--2---:R-:W-:-:S03]  /*1ba40*/  I2FP.F32.U32 R4, R2 ;  /* 0x0000000200047245 */ /* 0x004fc60000201000 */
[----:B------:R-:W-:Y:S01]  /*1ba50*/  FMUL R3, R3, UR8 ;  /* 0x0000000803037c20 */ /* 0x000fe20008400000 */
[----:B------:R-:W-:Y:S02]  /*1ba60*/  ULDC UR8, c[0x0][0x154] ;  /* 0x0000550000087ab9 */ /* 0x000fe40000000800 */
[----:B------:R-:W-:Y:S01]  /*1ba70*/  FMUL R10, R4, UR8 ;  /* 0x00000008040a7c20 */ /* 0x000fe20008400000 */
[----:B------:R-:W-:Y:S02]  /*1ba80*/  ULDC.64 UR8, c[0x0][0x728] ;  /* 0x0001ca0000087ab9 */ /* 0x000fe40000000a00 */
[----:B------:R-:W0:Y:S01]  /*1ba90*/  F2I.U32.TRUNC.NTZ R3, R3 ;  /* 0x0000000300037305 */ /* 0x000e22000020f000 */
[----:B------:R-:W-:-:S04]  /*1baa0*/  ISETP.NE.U32.AND P0, PT, RZ, UR8, PT ;  /* 0x00000008ff007c0c */ /* 0x000fc8000bf05070 */
[----:B------:R-:W-:-:S03]  /*1bab0*/  ISETP.NE.AND.EX P0, PT, RZ, UR9, PT, P0 ;  /* 0x00000009ff007c0c */ /* 0x000fc6000bf05300 */
[----:B------:R-:W2:Y:S01]  /*1bac0*/  F2I.U32.TRUNC.NTZ R10, R10 ;  /* 0x0000000a000a7305 */ /* 0x000ea2000020f000 */
[----:B0-----:R-:W-:Y:S02]  /*1bad0*/  IMAD.MOV R4, RZ, RZ, -R3 ;  /* 0x000000ffff047224 */ /* 0x001fe400078e0a03 */
[----:B------:R-:W-:Y:S02]  /*1bae0*/  IMAD.MOV.U32 R3, RZ, RZ, R17 ;  /* 0x000000ffff037224 */ /* 0x000fe400078e0011 */
[----:B-1----:R-:W-:Y:S02]  /*1baf0*/  IMAD R8, R5, R4, R8 ;  /* 0x0000000405087224 */ /* 0x002fe400078e0208 */
[----:B--2---:R-:W-:-:S04]  /*1bb00*/  IMAD.MOV R4, RZ, RZ, -R10 ;  /* 0x000000ffff047224 */ /* 0x004fc800078e0a0a */
[----:B---3--:R-:W-:Y:S01]  /*1bb10*/  @P2 IMAD R8, R11, R4, R2 ;  /* 0x000000040b082224 */ /* 0x008fe200078e0202 */
[----:B------:R-:W-:Y:S01]  /*1bb20*/  MOV R2, R16 ;  /* 0x0000001000027202 */ /* 0x000fe20000000f00 */
[----:B------:R-:W-:Y:S06]  /*1bb30*/  @!P0 BRA `(.L_x_426) ;  /* 0x0000000000288947 */ /* 0x000fec0003800000 */
[----:B------:R-:W-:Y:S02]  /*1bb40*/  ULDC UR10, c[0x0][0x734] ;  /* 0x0001cd00000a7ab9 */ /* 0x000fe40000000800 */
[----:B------:R-:W-:-:S05]  /*1bb50*/  IADD3 R3, P0, R16, UR10, RZ ;  /* 0x0000000a10037c10 */ /* 0x000fca000ff1e0ff */
[----:B------:R-:W-:-:S04]  /*1bb60*/  IMAD.X R11, RZ, RZ, R17, P0 ;  /* 0x000000ffff0b7224 */ /* 0x000fc800000e0611 */
[----:B------:R-:W-:-:S04]  /*1bb70*/  IMAD.WIDE.U32 R4, R11, UR8, RZ ;  /* 0x000000080b047c25 */ /* 0x000fc8000f8e00ff */
[----:B------:R-:W-:-:S04]  /*1bb80*/  IMAD.WIDE.U32 R4, P0, R3, UR9, R4 ;  /* 0x0000000903047c25 */ /* 0x000fc8000f800004 */
[----:B------:R-:W-:-:S04]  /*1bb90*/  IMAD.WIDE.U32 R2, R3, UR8, RZ ;  /* 0x0000000803027c25 */ /* 0x000fc8000f8e00ff */
[----:B------:R-:W-:Y:S01]  /*1bba0*/  IMAD.MOV.U32 R2, RZ, RZ, R5 ;  /* 0x000000ffff027224 */ /* 0x000fe200078e0005 */
[----:B------:R-:W-:Y:S02]  /*1bbb0*/  IADD3 RZ, P1, R3, R4, RZ ;  /* 0x0000000403ff7210 */ /* 0x000fe40007f3e0ff */
[----:B------:R-:W-:-:S03]  /*1bbc0*/  IADD3.X R3, RZ, RZ, RZ, P0, !PT ;  /* 0x000000ffff037210 */ /* 0x000fc600007fe4ff */
[----:B------:R-:W-:-:S08]  /*1bbd0*/  IMAD.WIDE.U32.X R2, R11, UR9, R2, P1 ;  /* 0x000000090b027c25 */ /* 0x000fd000088e0402 */
.L_x_426:
[--C-:B------:R-:W-:Y:S01]  /*1bbe0*/  SHF.R.U64 R10, R2, UR11, R3.reuse ;  /* 0x0000000b020a7c19 */ /* 0x100fe20008001203 */
[----:B------:R-:W-:Y:S01]  /*1bbf0*/  ULDC.64 UR8, c[0x0][0x720] ;  /* 0x0001c80000087ab9 */ /* 0x000fe20000000a00 */
[----:B------:R-:W-:Y:S01]  /*1bc00*/  SHF.R.U32.HI R2, RZ, UR11, R3 ;  /* 0x0000000bff027c19 */ /* 0x000fe20008011603 */
[----:B------:R-:W-:Y:S01]  /*1bc10*/  IMAD.MOV.U32 R3, RZ, RZ, R17 ;  /* 0x000000ffff037224 */ /* 0x000fe200078e0011 */
[----:B------:R-:W-:Y:S01]  /*1bc20*/  IADD3 R11, P0, RZ, -R10, RZ ;  /* 0x8000000aff0b7210 */ /* 0x000fe20007f1e0ff */
[----:B------:R-:W-:-:S04]  /*1bc30*/  ULDC.64 UR10, c[0x0][0x740] ;  /* 0x0001d000000a7ab9 */ /* 0x000fc80000000a00 */
[----:B------:R-:W-:Y:S01]  /*1bc40*/  IMAD.X R2, RZ, RZ, ~R2, P0 ;  /* 0x000000ffff027224 */ /* 0x000fe200000e0e02 */
[----:B------:R-:W-:-:S03]  /*1bc50*/  ISETP.NE.U32.AND P0, PT, RZ, UR10, PT ;  /* 0x0000000aff007c0c */ /* 0x000fc6000bf05070 */
[----:B------:R-:W-:Y:S01]  /*1bc60*/  IMAD R2, R2, UR8, RZ ;  /* 0x0000000802027c24 */ /* 0x000fe2000f8e02ff */
[----:B------:R-:W-:-:S03]  /*1bc70*/  ISETP.NE.AND.EX P0, PT, RZ, UR11, PT, P0 ;  /* 0x0000000bff007c0c */ /* 0x000fc6000bf05300 */
[----:B------:R-:W-:Y:S01]  /*1bc80*/  IMAD R5, R11, UR9, R2 ;  /* 0x000000090b057c24 */ /* 0x000fe2000f8e0202 */
[----:B------:R-:W-:-:S05]  /*1bc90*/  MOV R2, R16 ;  /* 0x0000001000027202 */ /* 0x000fca0000000f00 */
[----:B------:R-:W-:Y:S01]  /*1bca0*/  IMAD.WIDE.U32 R2, R11, UR8, R2 ;  /* 0x000000080b027c25 */ /* 0x000fe2000f8e0002 */
[----:B------:R-:W-:-:S03]  /*1bcb0*/  ULDC UR8, c[0x0][0x718] ;  /* 0x0001c60000087ab9 */ /* 0x000fc60000000800 */
[----:B------:R-:W-:-:S05]  /*1bcc0*/  IMAD.IADD R3, R3, 0x1, R5 ;  /* 0x0000000103037824 */ /* 0x000fca00078e0205 */
[--C-:B------:R-:W-:Y:S02]  /*1bcd0*/  SHF.R.U64 R11, R2, UR8, R3.reuse ;  /* 0x00000008020b7c19 */ /* 0x100fe40008001203 */
[----:B------:R-:W-:Y:S01]  /*1bce0*/  SHF.R.U32.HI R2, RZ, UR8, R3 ;  /* 0x00000008ff027c19 */ /* 0x000fe20008011603 */
[----:B------:R-:W-:-:S03]  /*1bcf0*/  ULDC UR8, c[0x0][0x708] ;  /* 0x0001c20000087ab9 */ /* 0x000fc60000000800 */
[--C-:B------:R-:W-:Y:S02]  /*1bd00*/  SHF.R.U32.HI R3, RZ, UR8, R2.reuse ;  /* 0x00000008ff037c19 */ /* 0x100fe40008011602 */
[----:B------:R-:W-:Y:S01]  /*1bd10*/  SHF.R.U64 R12, R11, UR8, R2 ;  /* 0x000000080b0c7c19 */ /* 0x000fe20008001202 */
[----:B------:R-:W-:Y:S02]  /*1bd20*/  ULDC UR8, c[0x0][0x758] ;  /* 0x0001d60000087ab9 */ /* 0x000fe40000000800 */
[--C-:B------:R-:W-:Y:S02]  /*1bd30*/  SHF.R.U32.HI R15, RZ, UR8, R3.reuse ;  /* 0x00000008ff0f7c19 */ /* 0x100fe40008011603 */
[----:B------:R-:W-:-:S03]  /*1bd40*/  SHF.R.U64 R13, R12, UR8, R3 ;  /* 0x000000080c0d7c19 */ /* 0x000fc60008001203 */
[----:B------:R-:W-:Y:S01]  /*1bd50*/  IMAD.MOV.U32 R3, RZ, RZ, R15 ;  /* 0x000000ffff037224 */ /* 0x000fe200078e000f */
        /* <DEDUP_REMOVED lines=12> */
.L_x_427:
[----:B------:R-:W-:Y:S01]  /*1be20*/  ULDC UR8, c[0x0][0x748] ;  /* 0x0001d20000087ab9 */ /* 0x000fe20000000800 */
[----:B------:R-:W-:Y:S02]  /*1be30*/  LOP3.LUT R12, R12, UR7, RZ, 0xc0, !PT ;  /* 0x000000070c0c7c12 */ /* 0x000fe4000f8ec0ff */
[----:B------:R-:W-:Y:S01]  /*1be40*/  SHF.R.U64 R3, R2, UR8, R3 ;  /* 0x0000000802037c19 */ /* 0x000fe20008001203 */
[----:B------:R-:W-:-:S04]  /*1be50*/  ULDC UR8, c[0x0][0x738] ;  /* 0x0001ce0000087ab9 */ /* 0x000fc80000000800 */
[----:B------:R-:W-:Y:S02]  /*1be60*/  IMAD.MOV R2, RZ, RZ, -R3 ;  /* 0x000000ffff027224 */ /* 0x000fe400078e0a03 */
[----:B------:R-:W-:Y:S01]  /*1be70*/  IMAD R5, R3, UR5, R12 ;  /* 0x0000000503057c24 */ /* 0x000fe2000f8e020c */
[----:B------:R-:W-:Y:S01]  /*1be80*/  MOV R3, 0x1 ;  /* 0x0000000100037802 */ /* 0x000fe20000000f00 */
[----:B------:R-:W-:Y:S01]  /*1be90*/  IMAD R13, R2, UR8, R13 ;  /* 0x00000008020d7c24 */ /* 0x000fe2000f8e020d */
[----:B------:R-:W-:Y:S01]  /*1bea0*/  ULDC UR8, c[0x0][0x710] ;  /* 0x0001c40000087ab9 */ /* 0x000fe20000000800 */
[----:B------:R-:W-:Y:S01]  /*1beb0*/  LOP3.LUT R2, R11, UR4, RZ, 0xc0, !PT ;  /* 0x000000040b027c12 */ /* 0x000fe2000f8ec0ff */
[----:B------:R-:W-:Y:S01]  /*1bec0*/  IMAD R8, R5, UR8, R8 ;  /* 0x0000000805087c24 */ /* 0x000fe2000f8e0208 */
[----:B------:R-:W-:-:S03]  /*1bed0*/  ULDC UR8, c[0x0][0x700] ;  /* 0x0001c00000087ab9 */ /* 0x000fc60000000800 */
[----:B------:R-:W-:-:S05]  /*1bee0*/  IMAD R13, R13, UR8, R2 ;  /* 0x000000080d0d7c24 */ /* 0x000fca000f8e0202 */
[----:B------:R-:W-:Y:S02]  /*1bef0*/  SEL R2, R13, R8, !P2 ;  /* 0x000000080d027207 */ /* 0x000fe40005000000 */
[----:B------:R-:W-:-:S07]  /*1bf00*/  SEL R4, R8, R13, !P2 ;  /* 0x0000000d08047207 */ /* 0x000fce0005000000 */
.L_x_425:
[----:B------:R-:W-:Y:S05]  /*1bf10*/  BSYNC B1 ;  /* 0x0000000000017941 */ /* 0x000fea0003800000 */
.L_x_424:
[----:B------:R-:W-:-:S13]  /*1bf20*/  LOP3.LUT P0, RZ, R3, 0xff, RZ, 0xc0, !PT ;  /* 0x000000ff03ff7812 */ /* 0x000fda000780c0ff */
[----:B------:R-:W-:Y:S05]  /*1bf30*/  @P0 BRA `(.L_x_428) ;  /* 0xfffffff000d00947 */ /* 0x000fea000383ffff */
[----:B------:R-:W-:Y:S05]  /*1bf40*/  BSYNC B0 ;  /* 0x0000000000007941 */ /* 0x000fea0003800000 */
.L_x_417:
[----:B------:R-:W-:-:S03]  /*1bf50*/  UMOV UR8, 0xffffffff ;  /* 0xffffffff00087882 */ /* 0x000fc60000000000 */
[----:B------:R-:W-:Y:S05]  /*1bf60*/  BRA.DIV UR8, `(.L_x_429) ;  /* 0x0000000208c07947 */ /* 0x000fea000b800000 */
[----:B------:R-:W-:-:S13]  /*1bf70*/  ELECT P0, URZ, PT ;  /* 0x00000000003f782f */ /* 0x000fda0003800000 */
.L_x_441:
[----:B------:R-:W-:Y:S04]  /*1bf80*/  BSSY B0, `(.L_x_430) ;  /* 0x000001a000007945 */ /* 0x000fe80003800000 */
[----:B------:R-:W-:Y:S05]  /*1bf90*/  @!P0 BRA `(.L_x_431) ;  /* 0x0000000000608947 */ /* 0x000fea0003800000 */
[----:B------:R-:W-:-:S04]  /*1bfa0*/  ULOP3.LUT UR8, UR6, 0x2, URZ, 0xfc, !UPT ;  /* 0x0000000206087892 */ /* 0x000fc8000f8efc3f */
[----:B------:R-:W-:-:S06]  /*1bfb0*/  UISETP.NE.AND UP0, UPT, UR8, 0x3, UPT ;  /* 0x000000030800788c */ /* 0x000fcc000bf05270 */
[----:B------:R-:W-:-:S13]  /*1bfc0*/  PLOP3.LUT P0, PT, PT, PT, UP0, 0x80, 0x0 ;  /* 0x000000000000781c */ /* 0x000fda0003f0f008 */
[----:B------:R-:W-:Y:S05]  /*1bfd0*/  @!P0 BRA `(.L_x_432) ;  /* 0x0000000000048947 */ /* 0x000fea0003800000 */
[----:B------:R-:W-:Y:S01]  /*1bfe0*/  BPT.TRAP 0x1 ;  /* 0x000000040000795c */ /* 0x000fe20000300000 */
.L_x_432:
[----:B------:R-:W0:Y:S01]  /*1bff0*/  S2R R3, SR_CgaCtaId ;  /* 0x0000000000037919 */ /* 0x000e220000008800 */
[----:B------:R-:W-:-:S04]  /*1c000*/  MOV R2, 0x400 ;  /* 0x0000040000027802 */ /* 0x000fc80000000f00 */
[----:B0-----:R-:W-:Y:S02]  /*1c010*/  LEA R3, R3, R2, 0x18 ;  /* 0x0000000203037211 */ /* 0x001fe400078ec0ff */
[----:B------:R-:W-:-:S03]  /*1c020*/  SHF.L.U32 R2, R0, 0x1f, RZ ;  /* 0x0000001f00027819 */ /* 0x000fc600000006ff */
[----:B------:R-:W-:-:S04]  /*1c030*/  VIADD R3, R3, 0x10 ;  /* 0x0000001003037836 */ /* 0x000fc80000000000 */
[----:B------:R-:W-:-:S04]  /*1c040*/  IMAD R5, R6, 0x8, R3 ;  /* 0x0000000806057824 */ /* 0x000fc800078e0203 */
[----:B------:R-:W0:Y:S02]  /*1c050*/  SYNCS.PHASECHK.TRANS64.TRYWAIT P0, [R5+URZ], R2 ;  /* 0x00000002050075a7 */ /* 0x000e24000800017f */
[----:B0-----:R-:W-:Y:S05]  /*1c060*/  @!P0 BRA `(.L_x_433) ;  /* 0x0000000000a08947 */ /* 0x001fea0003800000 */
.L_x_442:
[----:B------:R-:W-:-:S04]  /*1c070*/  IADD3 R6, R6, 0x1, RZ ;  /* 0x0000000106067810 */ /* 0x000fc80007ffe0ff */
[----:B------:R-:W-:-:S04]  /*1c080*/  ISETP.NE.AND P0, PT, R6, 0x2, PT ;  /* 0x000000020600780c */ /* 0x000fc80003f05270 */
[----:B0-----:R-:W-:Y:S02]  /*1c090*/  SEL R5, RZ, 0x1, P0 ;  /* 0x00000001ff057807 */ /* 0x001fe40000000000 */
[----:B------:R-:W-:Y:S02]  /*1c0a0*/  SEL R6, R6, RZ, P0 ;  /* 0x000000ff06067207 */ /* 0x000fe40000000000 */
[----:B------:R-:W-:-:S03]  /*1c0b0*/  LOP3.LUT R0, R0, R5, RZ, 0x3c, !PT ;  /* 0x0000000500007212 */ /* 0x000fc600078e3cff */
[----:B------:R-:W-:Y:S01]  /*1c0c0*/  IMAD R3, R6, 0x8, R3 ;  /* 0x0000000806037824 */ /* 0x000fe200078e0203 */
[----:B------:R-:W-:-:S07]  /*1c0d0*/  SHF.L.U32 R0, R0, 0x1f, RZ ;  /* 0x0000001f00007819 */ /* 0x000fce00000006ff */
.L_x_434:
[----:B0-----:R0:W1:Y:S02]  /*1c0e0*/  SYNCS.PHASECHK.TRANS64.TRYWAIT P0, [R3+URZ], R0 ;  /* 0x00000000030075a7 */ /* 0x001064000800017f */
[----:B-1----:R-:W-:Y:S05]  /*1c0f0*/  @!P0 NANOSLEEP.SYNCS 0x989680 ;  /* 0x009896800000895d */ /* 0x002fea0003900000 */
[----:B------:R-:W1:Y:S02]  /*1c100*/  @!P0 SYNCS.PHASECHK.TRANS64 P0, [R3+URZ], R0 ;  /* 0x00000000030085a7 */ /* 0x000e64000800007f */
[----:B-1----:R-:W-:Y:S05]  /*1c110*/  @!P0 BRA `(.L_x_434) ;  /* 0xfffffffc00f08947 */ /* 0x002fea000383ffff */
.L_x_431:
[----:B------:R-:W-:Y:S05]  /*1c120*/  BSYNC B0 ;  /* 0x0000000000007941 */ /* 0x000fea0003800000 */
.L_x_430:
[----:B------:R-:W-:Y:S05]  /*1c130*/  EXIT ;  /* 0x000000000000794d */ /* 0x000fea0003800000 */
.L_x_21:
[----:B---3--:R-:W-:-:S04]  /*1c140*/  IMAD.U32 R3, RZ, RZ, UR8 ;  /* 0x00000008ff037e24 */ /* 0x008fc8000f8e00ff */
[----:B------:R3:W4:Y:S03]  /*1c150*/  SYNCS.PHASECHK.TRANS64.TRYWAIT P0, [R3+URZ], R0 ;  /* 0x00000000030075a7 */ /* 0x000726000800017f */
[----:B----4-:R-:W-:Y:S05]  /*1c160*/  @!P0 NANOSLEEP.SYNCS 0x989680 ;  /* 0x009896800000895d */ /* 0x010fea0003900000 */
[----:B------:R-:W4:Y:S02]  /*1c170*/  @!P0 SYNCS.PHASECHK.TRANS64 P0, [R3+URZ], R0 ;  /* 0x00000000030085a7 */ /* 0x000f24000800007f */
[----:B----4-:R-:W-:Y:S05]  /*1c180*/  @!P0 BRA `(.L_x_21) ;  /* 0xfffffffc00ec8947 */ /* 0x010fea000383ffff */
[----:B------:R-:W-:Y:S05]  /*1c190*/  BRA `(.L_x_20) ;  /* 0xfffffe6000147947 */ /* 0x000fea000383ffff */
.L_x_418:
[----:B------:R-:W-:Y:S01]  /*1c1a0*/  BSSY B1, `(.L_x_435) ;  /* 0x0000006000017945 */ /* 0x000fe20003800000 */
[----:B------:R-:W-:-:S07]  /*1c1b0*/  MOV R3, 0xffffffff ;  /* 0xffffffff00037802 */ /* 0x000fce0000000f00 */
[----:B------:R-:W-:Y:S05]  /*1c1c0*/  WARPSYNC.COLLECTIVE R3, `(.L_x_436) ;  /* 0x00000000030c7348 */ /* 0x000fea0003c00000 */
[----:B------:R-:W-:Y:S02]  /*1c1d0*/  ELECT P0, UR62, PT ;  /* 0x00000000003e782f */ /* 0x000fe40003800000 */
[----:B------:R-:W-:Y:S01]  /*1c1e0*/  MOV R3, UR62 ;  /* 0x0000003e00037c02 */ /* 0x000fe20008000f00 */
[----:B------:R-:W-:Y:S10]  /*1c1f0*/  ENDCOLLECTIVE ;  /* 0x000000000000791b */ /* 0x000ff40003800000 */
.L_x_436:
[----:B------:R-:W-:Y:S05]  /*1c200*/  BSYNC B1 ;  /* 0x0000000000017941 */ /* 0x000fea0003800000 */
.L_x_435:
[----:B------:R-:W-:Y:S05]  /*1c210*/  BRA `(.L_x_437) ;  /* 0xfffffff000247947 */ /* 0x000fea000383ffff */
.L_x_421:
[----:B0-----:R0:W1:Y:S02]  /*1c220*/  SYNCS.PHASECHK.TRANS64.TRYWAIT P0, [R17+URZ+0x10], R18 ;  /* 0x00001012110075a7 */ /* 0x001064000800017f */
[----:B-1----:R-:W-:Y:S05]  /*1c230*/  @!P0 NANOSLEEP.SYNCS 0x989680 ;  /* 0x009896800000895d */ /* 0x002fea0003900000 */
[----:B------:R-:W1:Y:S02]  /*1c240*/  @!P0 SYNCS.PHASECHK.TRANS64 P0, [R17+URZ+0x10], R18 ;  /* 0x00001012110085a7 */ /* 0x000e64000800007f */
[----:B-1----:R-:W-:Y:S05]  /*1c250*/  @!P0 BRA `(.L_x_421) ;  /* 0xfffffffc00f08947 */ /* 0x002fea000383ffff */
[----:B------:R-:W-:Y:S05]  /*1c260*/  BRA `(.L_x_438) ;  /* 0xfffffff000607947 */ /* 0x000fea000383ffff */
.L_x_429:
[----:B------:R-:W-:Y:S01]  /*1c270*/  BSSY B0, `(.L_x_439) ;  /* 0x0000006000007945 */ /* 0x000fe20003800000 */
[----:B------:R-:W-:-:S07]  /*1c280*/  IMAD.MOV.U32 R3, RZ, RZ, -0x1 ;  /* 0xffffffffff037424 */ /* 0x000fce00078e00ff */
[----:B------:R-:W-:Y:S05]  /*1c290*/  WARPSYNC.COLLECTIVE R3, `(.L_x_440) ;  /* 0x00000000030c7348 */ /* 0x000fea0003c00000 */
[----:B------:R-:W-:Y:S02]  /*1c2a0*/  ELECT P0, UR62, PT ;  /* 0x00000000003e782f */ /* 0x000fe40003800000 */
[----:B------:R-:W-:Y:S01]  /*1c2b0*/  MOV R3, UR62 ;  /* 0x0000003e00037c02 */ /* 0x000fe20008000f00 */
[----:B------:R-:W-:Y:S10]  /*1c2c0*/  ENDCOLLECTIVE ;  /* 0x000000000000791b */ /* 0x000ff40003800000 */
.L_x_440:
[----:B------:R-:W-:Y:S05]  /*1c2d0*/  BSYNC B0 ;  /* 0x0000000000007941 */ /* 0x000fea0003800000 */
.L_x_439:
[----:B------:R-:W-:Y:S05]  /*1c2e0*/  BRA `(.L_x_441) ;  /* 0xfffffffc00247947 */ /* 0x000fea000383ffff */
.L_x_433:
[----:B0-----:R0:W1:Y:S02]  /*1c2f0*/  SYNCS.PHASECHK.TRANS64.TRYWAIT P0, [R5+URZ], R2 ;  /* 0x00000002050075a7 */ /* 0x001064000800017f */
[----:B-1----:R-:W-:Y:S05]  /*1c300*/  @!P0 NANOSLEEP.SYNCS 0x989680 ;  /* 0x009896800000895d */ /* 0x002fea0003900000 */
[----:B------:R-:W1:Y:S02]  /*1c310*/  @!P0 SYNCS.PHASECHK.TRANS64 P0, [R5+URZ], R2 ;  /* 0x00000002050085a7 */ /* 0x000e64000800007f */
[----:B-1----:R-:W-:Y:S05]  /*1c320*/  @!P0 BRA `(.L_x_433) ;  /* 0xfffffffc00f08947 */ /* 0x002fea000383ffff */
[----:B------:R-:W-:Y:S05]  /*1c330*/  BRA `(.L_x_442) ;  /* 0xfffffffc004c7947 */ /* 0x000fea000383ffff */
.L_x_443:
[----:B------:R-:W-:-:S00]  /*1c340*/  BRA `(.L_x_443) ;  /* 0xfffffffc00fc7947 */ /* 0x000fc0000383ffff */
[----:B------:R-:W-:-:S00]  /*1c350*/  NOP ;  /* 0x0000000000007918 */ /* 0x000fc00000000000 */
        /* <DEDUP_REMOVED lines=10> */
.L_x_444:


//--------------------- .nv.shared._ZN7cutlass13device_kernelINS_4gemm6kernel13GemmUniversalIN4cute5tupleIJiiiiEEENS1_10collective13CollectiveMmaINS1_40MainloopSm90TmaGmmaWarpSpecializedSparseILi2ENS5_IJNS4_1CILi2EEENSA_ILi1EEESC_EEENS1_35KernelTmaWarpSpecializedCooperativeEEENS5_IJNSA_ILi256EEESG_NSA_ILi128EEEEEENS_6half_tENS5_IJNS4_6LayoutINS5_IJiNS5_IJSB_iEEEiEEENS5_IJlNS5_IJSC_SB_EEElEEEEENSK_INS5_IJNS5_IJNS5_IJNSA_ILi8EEESB_NSA_ILi4EEEEEEiEEENS5_IJNS5_IJNSA_ILi16EEESB_SR_EEEiEEEiEEENS5_IJNS5_IJNS5_IJSH_SU_NSA_ILi2048EEEEEENSA_ILi8192EEEEEENS5_IJNS5_IJSC_NSA_ILi1024EEENSA_ILi32EEEEEElEEElEEEEEEEESJ_NS5_IJlSC_lEEENS4_8TiledMMAINS4_8MMA_AtomIJNS4_4SM904GMMA6SPARSE27GMMA_64x256x32_F32F16F16_SSILNS1D_5MajorE0ELS1G_0ELNS1D_7ScaleInE1ELS1H_1ELNS1D_9SparseSelE0EEEEEENSK_ISD_NS5_IJSC_NSA_ILi0EEES1L_EEEEENS5_IJNS4_10UnderscoreES1O_S1O_EEEEENS4_13SM90_TMA_LOADENS4_14ComposedLayoutINS4_7SwizzleILi3ELi4ELi3EEENS4_25smem_sparse_ptr_flag_bitsILi2ELi16EEENSK_INS5_IJNS5_IJSC_SQ_EEENS5_IJSB_NSA_ILi64EEEEEEEEENS5_IJNS5_IJS1L_SH_EEESN_EEEEEEEvNS4_8identityENS4_23SM90_TMA_LOAD_MULTICASTENS1S_IS1U_NS4_18smem_ptr_flag_bitsILi16EEENSK_INS5_IJSQ_S1Y_EEENS5_IJS1Y_SC_EEEEEEEvS25_EENS_8epilogue10collective6detail29Sm90TmaWarpSpecializedAdapterINS2F_15DefaultEpilogueIfNS5_IJSC_llEEES2J_NS2E_6thread17LinearCombinationIfLi1EffLNS2K_9ScaleType4KindE0ELNS_15FloatRoundStyleE2EfEENS1_15EpilogueDefaultEEEEEvvEEEEvNT_6ParamsE --------------------------
	.section	.nv.shared._ZN7cutlass13device_kernelINS_4gemm6kernel13GemmUniversalIN4cute5tupleIJiiiiEEENS1_10collective13CollectiveMmaINS1_40MainloopSm90TmaGmmaWarpSpecializedSparseILi2ENS5_IJNS4_1CILi2EEENSA_ILi1EEESC_EEENS1_35KernelTmaWarpSpecializedCooperativeEEENS5_IJNSA_ILi256EEESG_NSA_ILi128EEEEEENS_6half_tENS5_IJNS4_6LayoutINS5_IJiNS5_IJSB_iEEEiEEENS5_IJlNS5_IJSC_SB_EEElEEEEENSK_INS5_IJNS5_IJNS5_IJNSA_ILi8EEESB_NSA_ILi4EEEEEEiEEENS5_IJNS5_IJNSA_ILi16EEESB_SR_EEEiEEEiEEENS5_IJNS5_IJNS5_IJSH_SU_NSA_ILi2048EEEEEENSA_ILi8192EEEEEENS5_IJNS5_IJSC_NSA_ILi1024EEENSA_ILi32EEEEEElEEElEEEEEEEESJ_NS5_IJlSC_lEEENS4_8TiledMMAINS4_8MMA_AtomIJNS4_4SM904GMMA6SPARSE27GMMA_64x256x32_F32F16F16_SSILNS1D_5MajorE0ELS1G_0ELNS1D_7ScaleInE1ELS1H_1ELNS1D_9SparseSelE0EEEEEENSK_ISD_NS5_IJSC_NSA_ILi0EEES1L_EEEEENS5_IJNS4_10UnderscoreES1O_S1O_EEEEENS4_13SM90_TMA_LOADENS4_14ComposedLayoutINS4_7SwizzleILi3ELi4ELi3EEENS4_25smem_sparse_ptr_flag_bitsILi2ELi16EEENSK_INS5_IJNS5_IJSC_SQ_EEENS5_IJSB_NSA_ILi64EEEEEEEEENS5_IJNS5_IJS1L_SH_EEESN_EEEEEEEvNS4_8identityENS4_23SM90_TMA_LOAD_MULTICASTENS1S_IS1U_NS4_18smem_ptr_flag_bitsILi16EEENSK_INS5_IJSQ_S1Y_EEENS5_IJS1Y_SC_EEEEEEEvS25_EENS_8epilogue10collective6detail29Sm90TmaWarpSpecializedAdapterINS2F_15DefaultEpilogueIfNS5_IJSC_llEEES2J_NS2E_6thread17LinearCombinationIfLi1EffLNS2K_9ScaleType4KindE0ELNS_15FloatRoundStyleE2EfEENS1_15EpilogueDefaultEEEEEvvEEEEvNT_6ParamsE,"aw",@nobits
	.sectionflags	@""
	.align	16
	.zero		1024


//--------------------- .nv.shared.reserved.0     --------------------------
	.section	.nv.shared.reserved.0,"aw",@nobits
	.weak		__nv_reservedSMEM_offset_0_alias
	.size		__nv_reservedSMEM_offset_0_alias, 0, 0
	.other		__nv_reservedSMEM_offset_0_alias,@"STO_CUDA_RESERVED_SHARED STV_DEFAULT"
__nv_reservedSMEM_offset_0_alias:
	.zero		0


//--------------------- .nv.global                --------------------------
	.section	.nv.global,"aw",@nobits
.nv.global:
	.type		_ZN39_INTERNAL_a650ea41_4_k_cu_c1d79216_34574cute1_E,@object
	.size		_ZN39_INTERNAL_a650ea41_4_k_cu_c1d79216_34574cute1_E,(_ZN39_INTERNAL_a650ea41_4_k_cu_c1d79216_34574cuda3std3__45__cpo6cbeginE - _ZN39_INTERNAL_a650ea41_4_k_cu_c1d79216_34574cute1_E)
_ZN39_INTERNAL_a650ea41_4_k_cu_c1d79216_34574cute1_E:
	.zero		1
	.type		_ZN39_INTERNAL_a650ea41_4_k_cu_c1d79216_34574cuda3std3__45__cpo6cbeginE,@object
	.size		_ZN39_INTERNAL_a650ea41_4_k_cu_c1d79216_34574cuda3std3__45__cpo6cbeginE,(_ZN39_INTERNAL_a650ea41_4_k_cu_c1d79216_34574cuda3std3__48in_placeE - _ZN39_INTERNAL_a650ea41_4_k_cu_c1d79216_34574cuda3std3__45__cpo6cbeginE)
_ZN39_INTERNAL_a650ea41_4_k_cu_c1d79216_34574cuda3std3__45__cpo6cbeginE:
	.zero		1
	.type		_ZN39_INTERNAL_a650ea41_4_k_cu_c1d79216_34574cuda3std3__48in_placeE,@object
	.size		_ZN39_INTERNAL_a650ea41_4_k_cu_c1d79216_34574cuda3std3__48in_placeE,(_ZN39_INTERNAL_a650ea41_4_k_cu_c1d79216_34574cuda3std6ranges3__45__cpo9iter_moveE - _ZN39_INTERNAL_a650ea41_4_k_cu_c1d79216_34574cuda3std3__48in_placeE)
_ZN39_INTERNAL_a650ea41_4_k_cu_c1d79216_34574cuda3std3__48in_placeE:
	.zero		1
	.type		_ZN39_INTERNAL_a650ea41_4_k_cu_c1d79216_34574cuda3std6ranges3__45__cpo9iter_moveE,@object
	.size		_ZN39_INTERNAL_a650ea41_4_k_cu_c1d79216_34574cuda3std6ranges3__45__cpo9iter_moveE,(_ZN39_INTERNAL_a650ea41_4_k_cu_c1d79216_34574cuda3std3__45__cpo5beginE - _ZN39_INTERNAL_a650ea41_4_k_cu_c1d79216_34574cuda3std6ranges3__45__cpo9iter_moveE)
_ZN39_INTERNAL_a650ea41_4_k_cu_c1d79216_34574cuda3std6ranges3__45__cpo9iter_moveE:
	.zero		1
	.type		_ZN39_INTERNAL_a650ea41_4_k_cu_c1d79216_34574cuda3std3__45__cpo5beginE,@object
	.size		_ZN39_INTERNAL_a650ea41_4_k_cu_c1d79216_34574cuda3std3__45__cpo5beginE,(_ZN39_INTERNAL_a650ea41_4_k_cu_c1d79216_34574cuda3std3__441_GLOBAL__N__a650ea41_4_k_cu_c1d79216_34576ignoreE - _ZN39_INTERNAL_a650ea41_4_k_cu_c1d79216_34574cuda3std3__45__cpo5beginE)
_ZN39_INTERNAL_a650ea41_4_k_cu_c1d79216_34574cuda3std3__45__cpo5beginE:
	.zero		1
	.type		_ZN39_INTERNAL_a650ea41_4_k_cu_c1d79216_34574cuda3std3__441_GLOBAL__N__a650ea41_4_k_cu_c1d79216_34576ignoreE,@object
	.size		_ZN39_INTERNAL_a650ea41_4_k_cu_c1d79216_34574cuda3std3__441_GLOBAL__N__a650ea41_4_k_cu_c1d79216_34576ignoreE,(_ZN39_INTERNAL_a650ea41_4_k_cu_c1d79216_34574cute7productE - _ZN39_INTERNAL_a650ea41_4_k_cu_c1d79216_34574cuda3std3__441_GLOBAL__N__a650ea41_4_k_cu_c1d79216_34576ignoreE)
_ZN39_INTERNAL_a650ea41_4_k_cu_c1d79216_34574cuda3std3__441_GLOBAL__N__a650ea41_4_k_cu_c1d79216_34576ignoreE:
	.zero		1
	.type		_ZN39_INTERNAL_a650ea41_4_k_cu_c1d79216_34574cute7productE,@object
	.size		_ZN39_INTERNAL_a650ea41_4_k_cu_c1d79216_34574cute7productE,(_ZN39_INTERNAL_a650ea41_4_k_cu_c1d79216_34574cuda3std3__45__cpo3endE - _ZN39_INTERNAL_a650ea41_4_k_cu_c1d79216_34574cute7productE)
_ZN39_INTERNAL_a650ea41_4_k_cu_c1d79216_34574cute7productE:
	.zero		1
	.type		_ZN39_INTERNAL_a650ea41_4_k_cu_c1d79216_34574cuda3std3__45__cpo3endE,@object
	.size		_ZN39_INTERNAL_a650ea41_4_k_cu_c1d79216_34574cuda3std3__45__cpo3endE,(_ZN39_INTERNAL_a650ea41_4_k_cu_c1d79216_34574cuda3std3__419piecewise_constructE - _ZN39_INTERNAL_a650ea41_4_k_cu_c1d79216_34574cuda3std3__45__cpo3endE)
_ZN39_INTERNAL_a650ea41_4_k_cu_c1d79216_34574cuda3std3__45__cpo3endE:
	.zero		1
	.type		_ZN39_INTERNAL_a650ea41_4_k_cu_c1d79216_34574cuda3std3__419piecewise_constructE,@object
	.size		_ZN39_INTERNAL_a650ea41_4_k_cu_c1d79216_34574cuda3std3__419piecewise_constructE,(_ZN39_INTERNAL_a650ea41_4_k_cu_c1d79216_34574cuda3std3__45__cpo4cendE - _ZN39_INTERNAL_a650ea41_4_k_cu_c1d79216_34574cuda3std3__419piecewise_constructE)
_ZN39_INTERNAL_a650ea41_4_k_cu_c1d79216_34574cuda3std3__419piecewise_constructE:
	.zero		1
	.type		_ZN39_INTERNAL_a650ea41_4_k_cu_c1d79216_34574cuda3std3__45__cpo4cendE,@object
	.size		_ZN39_INTERNAL_a650ea41_4_k_cu_c1d79216_34574cuda3std3__45__cpo4cendE,(_ZN39_INTERNAL_a650ea41_4_k_cu_c1d79216_34574cuda3std6ranges3__45__cpo4swapE - _ZN39_INTERNAL_a650ea41_4_k_cu_c1d79216_34574cuda3std3__45__cpo4cendE)
_ZN39_INTERNAL_a650ea41_4_k_cu_c1d79216_34574cuda3std3__45__cpo4cendE:
	.zero		1
	.type		_ZN39_INTERNAL_a650ea41_4_k_cu_c1d79216_34574cuda3std6ranges3__45__cpo4swapE,@object
	.size		_ZN39_INTERNAL_a650ea41_4_k_cu_c1d79216_34574cuda3std6ranges3__45__cpo4swapE,(.L_7 - _ZN39_INTERNAL_a650ea41_4_k_cu_c1d79216_34574cuda3std6ranges3__45__cpo4swapE)
_ZN39_INTERNAL_a650ea41_4_k_cu_c1d79216_34574cuda3std6ranges3__45__cpo4swapE:
	.zero		1
.L_7:


//--------------------- .nv.constant0._ZN7cutlass13device_kernelINS_4gemm6kernel13GemmUniversalIN4cute5tupleIJiiiiEEENS1_10collective13CollectiveMmaINS1_40MainloopSm90TmaGmmaWarpSpecializedSparseILi2ENS5_IJNS4_1CILi2EEENSA_ILi1EEESC_EEENS1_35KernelTmaWarpSpecializedCooperativeEEENS5_IJNSA_ILi256EEESG_NSA_ILi128EEEEEENS_6half_tENS5_IJNS4_6LayoutINS5_IJiNS5_IJSB_iEEEiEEENS5_IJlNS5_IJSC_SB_EEElEEEEENSK_INS5_IJNS5_IJNS5_IJNSA_ILi8EEESB_NSA_ILi4EEEEEEiEEENS5_IJNS5_IJNSA_ILi16EEESB_SR_EEEiEEEiEEENS5_IJNS5_IJNS5_IJSH_SU_NSA_ILi2048EEEEEENSA_ILi8192EEEEEENS5_IJNS5_IJSC_NSA_ILi1024EEENSA_ILi32EEEEEElEEElEEEEEEEESJ_NS5_IJlSC_lEEENS4_8TiledMMAINS4_8MMA_AtomIJNS4_4SM904GMMA6SPARSE27GMMA_64x256x32_F32F16F16_SSILNS1D_5MajorE0ELS1G_0ELNS1D_7ScaleInE1ELS1H_1ELNS1D_9SparseSelE0EEEEEENSK_ISD_NS5_IJSC_NSA_ILi0EEES1L_EEEEENS5_IJNS4_10UnderscoreES1O_S1O_EEEEENS4_13SM90_TMA_LOADENS4_14ComposedLayoutINS4_7SwizzleILi3ELi4ELi3EEENS4_25smem_sparse_ptr_flag_bitsILi2ELi16EEENSK_INS5_IJNS5_IJSC_SQ_EEENS5_IJSB_NSA_ILi64EEEEEEEEENS5_IJNS5_IJS1L_SH_EEESN_EEEEEEEvNS4_8identityENS4_23SM90_TMA_LOAD_MULTICASTENS1S_IS1U_NS4_18smem_ptr_flag_bitsILi16EEENSK_INS5_IJSQ_S1Y_EEENS5_IJS1Y_SC_EEEEEEEvS25_EENS_8epilogue10collective6detail29Sm90TmaWarpSpecializedAdapterINS2F_15DefaultEpilogueIfNS5_IJSC_llEEES2J_NS2E_6thread17LinearCombinationIfLi1EffLNS2K_9ScaleType4KindE0ELNS_15FloatRoundStyleE2EfEENS1_15EpilogueDefaultEEEEEvvEEEEvNT_6ParamsE --------------------------
	.section	.nv.constant0._ZN7cutlass13device_kernelINS_4gemm6kernel13GemmUniversalIN4cute5tupleIJiiiiEEENS1_10collective13CollectiveMmaINS1_40MainloopSm90TmaGmmaWarpSpecializedSparseILi2ENS5_IJNS4_1CILi2EEENSA_ILi1EEESC_EEENS1_35KernelTmaWarpSpecializedCooperativeEEENS5_IJNSA_ILi256EEESG_NSA_ILi128EEEEEENS_6half_tENS5_IJNS4_6LayoutINS5_IJiNS5_IJSB_iEEEiEEENS5_IJlNS5_IJSC_SB_EEElEEEEENSK_INS5_IJNS5_IJNS5_IJNSA_ILi8EEESB_NSA_ILi4EEEEEEiEEENS5_IJNS5_IJNSA_ILi16EEESB_SR_EEEiEEEiEEENS5_IJNS5_IJNS5_IJSH_SU_NSA_ILi2048EEEEEENSA_ILi8192EEEEEENS5_IJNS5_IJSC_NSA_ILi1024EEENSA_ILi32EEEEEElEEElEEEEEEEESJ_NS5_IJlSC_lEEENS4_8TiledMMAINS4_8MMA_AtomIJNS4_4SM904GMMA6SPARSE27GMMA_64x256x32_F32F16F16_SSILNS1D_5MajorE0ELS1G_0ELNS1D_7ScaleInE1ELS1H_1ELNS1D_9SparseSelE0EEEEEENSK_ISD_NS5_IJSC_NSA_ILi0EEES1L_EEEEENS5_IJNS4_10UnderscoreES1O_S1O_EEEEENS4_13SM90_TMA_LOADENS4_14ComposedLayoutINS4_7SwizzleILi3ELi4ELi3EEENS4_25smem_sparse_ptr_flag_bitsILi2ELi16EEENSK_INS5_IJNS5_IJSC_SQ_EEENS5_IJSB_NSA_ILi64EEEEEEEEENS5_IJNS5_IJS1L_SH_EEESN_EEEEEEEvNS4_8identityENS4_23SM90_TMA_LOAD_MULTICASTENS1S_IS1U_NS4_18smem_ptr_flag_bitsILi16EEENSK_INS5_IJSQ_S1Y_EEENS5_IJS1Y_SC_EEEEEEEvS25_EENS_8epilogue10collective6detail29Sm90TmaWarpSpecializedAdapterINS2F_15DefaultEpilogueIfNS5_IJSC_llEEES2J_NS2E_6thread17LinearCombinationIfLi1EffLNS2K_9ScaleType4KindE0ELNS_15FloatRoundStyleE2EfEENS1_15EpilogueDefaultEEEEEvvEEEEvNT_6ParamsE,"a",@progbits
	.sectionflags	@""
	.align	4
.nv.constant0._ZN7cutlass13device_kernelINS_4gemm6kernel13GemmUniversalIN4cute5tupleIJiiiiEEENS1_10collective13CollectiveMmaINS1_40MainloopSm90TmaGmmaWarpSpecializedSparseILi2ENS5_IJNS4_1CILi2EEENSA_ILi1EEESC_EEENS1_35KernelTmaWarpSpecializedCooperativeEEENS5_IJNSA_ILi256EEESG_NSA_ILi128EEEEEENS_6half_tENS5_IJNS4_6LayoutINS5_IJiNS5_IJSB_iEEEiEEENS5_IJlNS5_IJSC_SB_EEElEEEEENSK_INS5_IJNS5_IJNS5_IJNSA_ILi8EEESB_NSA_ILi4EEEEEEiEEENS5_IJNS5_IJNSA_ILi16EEESB_SR_EEEiEEEiEEENS5_IJNS5_IJNS5_IJSH_SU_NSA_ILi2048EEEEEENSA_ILi8192EEEEEENS5_IJNS5_IJSC_NSA_ILi1024EEENSA_ILi32EEEEEElEEElEEEEEEEESJ_NS5_IJlSC_lEEENS4_8TiledMMAINS4_8MMA_AtomIJNS4_4SM904GMMA6SPARSE27GMMA_64x256x32_F32F16F16_SSILNS1D_5MajorE0ELS1G_0ELNS1D_7ScaleInE1ELS1H_1ELNS1D_9SparseSelE0EEEEEENSK_ISD_NS5_IJSC_NSA_ILi0EEES1L_EEEEENS5_IJNS4_10UnderscoreES1O_S1O_EEEEENS4_13SM90_TMA_LOADENS4_14ComposedLayoutINS4_7SwizzleILi3ELi4ELi3EEENS4_25smem_sparse_ptr_flag_bitsILi2ELi16EEENSK_INS5_IJNS5_IJSC_SQ_EEENS5_IJSB_NSA_ILi64EEEEEEEEENS5_IJNS5_IJS1L_SH_EEESN_EEEEEEEvNS4_8identityENS4_23SM90_TMA_LOAD_MULTICASTENS1S_IS1U_NS4_18smem_ptr_flag_bitsILi16EEENSK_INS5_IJSQ_S1Y_EEENS5_IJS1Y_SC_EEEEEEEvS25_EENS_8epilogue10collective6detail29Sm90TmaWarpSpecializedAdapterINS2F_15DefaultEpilogueIfNS5_IJSC_llEEES2J_NS2E_6thread17LinearCombinationIfLi1EffLNS2K_9ScaleType4KindE0ELNS_15FloatRoundStyleE2EfEENS1_15EpilogueDefaultEEEEEvvEEEEvNT_6ParamsE:
	.zero		1920


//--------------------- SYMBOLS --------------------------

	.type		.nv.reservedSmem.offset0,@object
	.size		.nv.reservedSmem.offset0,0x4
